	.target	sm_90a

	.elftype	@"ET_EXEC"


//--------------------- .note.nv.tkinfo           --------------------------
	.section	.note.nv.tkinfo,"",@"SHT_NOTE"
	.sectionflags	@"SHF_NOTE_NV_TKINFO"
	.tkinfo
        /*0018*/ 	.word	0x00000002
        /*0030*/ 	.string	""
        /*0030*/ 	.string	"ptxas"
        /*0030*/ 	.string	"Cuda compilation tools, release 13.0, V13.0.88"
        /*0030*/ 	.string	"Build cuda_13.0.r13.0/compiler.36424714_0"
        /*0030*/ 	.string	"-v  -suppress-debug-info  -lineinfo  -arch sm_90a "



//--------------------- .note.nv.cuinfo           --------------------------
	.section	.note.nv.cuinfo,"",@"SHT_NOTE"
	.sectionflags	@"SHF_NOTE_NV_CUINFO"
        /*0018*/ 	.short	0x0002
        /*001a*/ 	.short	0x005a
        /*001c*/ 	.short	0x0082
	.zero		2


//--------------------- .nv.info                  --------------------------
	.section	.nv.info,"",@"SHT_CUDA_INFO"
	.align	4


	//----- nvinfo : EIATTR_REGCOUNT
	.align		4
        /*0000*/ 	.byte	0x04, 0x2f
        /*0002*/ 	.short	(.L_1 - .L_0)
	.align		4
.L_0:
        /*0004*/ 	.word	index@(matmul_kernel)
        /*0008*/ 	.word	0x000000ff


	//----- nvinfo : EIATTR_FRAME_SIZE
	.align		4
.L_1:
        /*000c*/ 	.byte	0x04, 0x11
        /*000e*/ 	.short	(.L_3 - .L_2)
	.align		4
.L_2:
        /*0010*/ 	.word	index@(matmul_kernel)
        /*0014*/ 	.word	0x000015f8


	//----- nvinfo : EIATTR_MIN_STACK_SIZE
	.align		4
.L_3:
        /*0018*/ 	.byte	0x04, 0x12
        /*001a*/ 	.short	(.L_5 - .L_4)
	.align		4
.L_4:
        /*001c*/ 	.word	index@(matmul_kernel)
        /*0020*/ 	.word	0x000015f8
.L_5:


//--------------------- .nv.compat                --------------------------
	.section	.nv.compat,"",@"SHT_CUDA_COMPAT_INFO"
	.align	4
        /*0000*/ 	.byte	0x02, 0x09, 0x01, 0x00, 0x02, 0x02, 0x04, 0x00, 0x02, 0x05, 0x05, 0x00, 0x03, 0x07, 0x01, 0x01
        /*0010*/ 	.byte	0x02, 0x03, 0x00, 0x00, 0x02, 0x06, 0x01, 0x00, 0x04, 0x0b, 0x08, 0x00, 0x00, 0x00, 0x00, 0x00
        /*0020*/ 	.byte	0x00, 0x00, 0x00, 0x00


//--------------------- .nv.info.matmul_kernel    --------------------------
	.section	.nv.info.matmul_kernel,"",@"SHT_CUDA_INFO"
	.sectionflags	@""
	.align	4


	//----- nvinfo : EIATTR_CUDA_API_VERSION
	.align		4
        /*0000*/ 	.byte	0x04, 0x37
        /*0002*/ 	.short	(.L_7 - .L_6)
.L_6:
        /*0004*/ 	.word	0x00000082


	//----- nvinfo : EIATTR_KPARAM_INFO
	.align		4
.L_7:
        /*0008*/ 	.byte	0x04, 0x17
        /*000a*/ 	.short	(.L_9 - .L_8)
.L_8:
        /*000c*/ 	.word	0x00000000
        /*0010*/ 	.short	0x000d
        /*0012*/ 	.short	0x0048
        /*0014*/ 	.byte	0x00, 0xf4, 0x21, 0x00


	//----- nvinfo : EIATTR_KPARAM_INFO
	.align		4
.L_9:
        /*0018*/ 	.byte	0x04, 0x17
        /*001a*/ 	.short	(.L_11 - .L_10)
.L_10:
        /*001c*/ 	.word	0x00000000
        /*0020*/ 	.short	0x000c
        /*0022*/ 	.short	0x0040
        /*0024*/ 	.byte	0x00, 0xf4, 0x21, 0x00


	//----- nvinfo : EIATTR_KPARAM_INFO
	.align		4
.L_11:
        /*0028*/ 	.byte	0x04, 0x17
        /*002a*/ 	.short	(.L_13 - .L_12)
.L_12:
        /*002c*/ 	.word	0x00000000
        /*0030*/ 	.short	0x000b
        /*0032*/ 	.short	0x0038
        /*0034*/ 	.byte	0x00, 0xf0, 0x11, 0x00


	//----- nvinfo : EIATTR_KPARAM_INFO
	.align		4
.L_13:
        /*0038*/ 	.byte	0x04, 0x17
        /*003a*/ 	.short	(.L_15 - .L_14)
.L_14:
        /*003c*/ 	.word	0x00000000
        /*0040*/ 	.short	0x000a
        /*0042*/ 	.short	0x0034
        /*0044*/ 	.byte	0x00, 0xf0, 0x11, 0x00


	//----- nvinfo : EIATTR_KPARAM_INFO
	.align		4
.L_15:
        /*0048*/ 	.byte	0x04, 0x17
        /*004a*/ 	.short	(.L_17 - .L_16)
.L_16:
        /*004c*/ 	.word	0x00000000
        /*0050*/ 	.short	0x0009
        /*0052*/ 	.short	0x0030
        /*0054*/ 	.byte	0x00, 0xf0, 0x11, 0x00


	//----- nvinfo : EIATTR_KPARAM_INFO
	.align		4
.L_17:
        /*0058*/ 	.byte	0x04, 0x17
        /*005a*/ 	.short	(.L_19 - .L_18)
.L_18:
        /*005c*/ 	.word	0x00000000
        /*0060*/ 	.short	0x0008
        /*0062*/ 	.short	0x002c
        /*0064*/ 	.byte	0x00, 0xf0, 0x11, 0x00


	//----- nvinfo : EIATTR_KPARAM_INFO
	.align		4
.L_19:
        /*0068*/ 	.byte	0x04, 0x17
        /*006a*/ 	.short	(.L_21 - .L_20)
.L_20:
        /*006c*/ 	.word	0x00000000
        /*0070*/ 	.short	0x0007
        /*0072*/ 	.short	0x0028
        /*0074*/ 	.byte	0x00, 0xf0, 0x11, 0x00


	//----- nvinfo : EIATTR_KPARAM_INFO
	.align		4
.L_21:
        /*0078*/ 	.byte	0x04, 0x17
        /*007a*/ 	.short	(.L_23 - .L_22)
.L_22:
        /*007c*/ 	.word	0x00000000
        /*0080*/ 	.short	0x0006
        /*0082*/ 	.short	0x0024
        /*0084*/ 	.byte	0x00, 0xf0, 0x11, 0x00


	//----- nvinfo : EIATTR_KPARAM_INFO
	.align		4
.L_23:
        /*0088*/ 	.byte	0x04, 0x17
        /*008a*/ 	.short	(.L_25 - .L_24)
.L_24:
        /*008c*/ 	.word	0x00000000
        /*0090*/ 	.short	0x0005
        /*0092*/ 	.short	0x0020
        /*0094*/ 	.byte	0x00, 0xf0, 0x11, 0x00


	//----- nvinfo : EIATTR_KPARAM_INFO
	.align		4
.L_25:
        /*0098*/ 	.byte	0x04, 0x17
        /*009a*/ 	.short	(.L_27 - .L_26)
.L_26:
        /*009c*/ 	.word	0x00000000
        /*00a0*/ 	.short	0x0004
        /*00a2*/ 	.short	0x001c
        /*00a4*/ 	.byte	0x00, 0xf0, 0x11, 0x00


	//----- nvinfo : EIATTR_KPARAM_INFO
	.align		4
.L_27:
        /*00a8*/ 	.byte	0x04, 0x17
        /*00aa*/ 	.short	(.L_29 - .L_28)
.L_28:
        /*00ac*/ 	.word	0x00000000
        /*00b0*/ 	.short	0x0003
        /*00b2*/ 	.short	0x0018
        /*00b4*/ 	.byte	0x00, 0xf0, 0x11, 0x00


	//----- nvinfo : EIATTR_KPARAM_INFO
	.align		4
.L_29:
        /*00b8*/ 	.byte	0x04, 0x17
        /*00ba*/ 	.short	(.L_31 - .L_30)
.L_30:
        /*00bc*/ 	.word	0x00000000
        /*00c0*/ 	.short	0x0002
        /*00c2*/ 	.short	0x0010
        /*00c4*/ 	.byte	0x00, 0xf4, 0x21, 0x00


	//----- nvinfo : EIATTR_KPARAM_INFO
	.align		4
.L_31:
        /*00c8*/ 	.byte	0x04, 0x17
        /*00ca*/ 	.short	(.L_33 - .L_32)
.L_32:
        /*00cc*/ 	.word	0x00000000
        /*00d0*/ 	.short	0x0001
        /*00d2*/ 	.short	0x0008
        /*00d4*/ 	.byte	0x00, 0xf4, 0x21, 0x00


	//----- nvinfo : EIATTR_KPARAM_INFO
	.align		4
.L_33:
        /*00d8*/ 	.byte	0x04, 0x17
        /*00da*/ 	.short	(.L_35 - .L_34)
.L_34:
        /*00dc*/ 	.word	0x00000000
        /*00e0*/ 	.short	0x0000
        /*00e2*/ 	.short	0x0000
        /*00e4*/ 	.byte	0x00, 0xf4, 0x21, 0x00


	//----- nvinfo : EIATTR_SPARSE_MMA_MASK
	.align		4
.L_35:
        /*00e8*/ 	.byte	0x03, 0x50
        /*00ea*/ 	.short	0x0000


	//----- nvinfo : EIATTR_MAXREG_COUNT
	.align		4
        /*00ec*/ 	.byte	0x03, 0x1b
        /*00ee*/ 	.short	0x00ff


	//----- nvinfo : EIATTR_NUM_BARRIERS
	.align		4
        /*00f0*/ 	.byte	0x02, 0x4c
        /*00f2*/ 	.byte	0x01
	.zero		1


	//----- nvinfo : EIATTR_ANNOTATIONS
	.align		4
        /*00f4*/ 	.byte	0x04, 0x55
        /*00f6*/ 	.short	(.L_37 - .L_36)


	//   ....[0]....
.L_36:
        /*00f8*/ 	.word	0x00000001
        /*00fc*/ 	.byte	0xa0, 0x0c, 0x00, 0x00, 0x01, 0x00, 0x00, 0x00, 0xb0, 0x0c, 0x00, 0x00, 0x01, 0x00, 0x00, 0x00
        /* <DEDUP_REMOVED lines=2569> */
        /*a19c*/ 	.byte	0x70, 0x24, 0x04, 0x00, 0x01, 0x00, 0x00, 0x00, 0x80, 0x24, 0x04, 0x00


	//----- nvinfo : EIATTR_MERCURY_ISA_VERSION
	.align		4
.L_37:
        /*a1a8*/ 	.byte	0x03, 0x5f
        /*a1aa*/ 	.short	0x0101


	//----- nvinfo : EIATTR_EXIT_INSTR_OFFSETS
	.align		4
        /*a1ac*/ 	.byte	0x04, 0x1c
        /*a1ae*/ 	.short	(.L_39 - .L_38)


	//   ....[0]....
.L_38:
        /*a1b0*/ 	.word	0x00042c80


	//   ....[1]....
        /*a1b4*/ 	.word	0x00042cb0


	//----- nvinfo : EIATTR_REQNTID
	.align		4
.L_39:
        /*a1b8*/ 	.byte	0x04, 0x10
        /*a1ba*/ 	.short	(.L_41 - .L_40)
.L_40:
        /*a1bc*/ 	.word	0x00000080
        /*a1c0*/ 	.word	0x00000001
        /*a1c4*/ 	.word	0x00000001


	//----- nvinfo : EIATTR_CBANK_PARAM_SIZE
	.align		4
.L_41:
        /*a1c8*/ 	.byte	0x03, 0x19
        /*a1ca*/ 	.short	0x0050


	//----- nvinfo : EIATTR_PARAM_CBANK
	.align		4
        /*a1cc*/ 	.byte	0x04, 0x0a
        /*a1ce*/ 	.short	(.L_43 - .L_42)
	.align		4
.L_42:
        /*a1d0*/ 	.word	index@(.nv.constant0.matmul_kernel)
        /*a1d4*/ 	.short	0x0210
        /*a1d6*/ 	.short	0x0050


	//----- nvinfo : EIATTR_SW_WAR
	.align		4
.L_43:
        /*a1d8*/ 	.byte	0x04, 0x36
        /*a1da*/ 	.short	(.L_45 - .L_44)
.L_44:
        /*a1dc*/ 	.word	0x00000008
.L_45:


//--------------------- .nv.callgraph             --------------------------
	.section	.nv.callgraph,"",@"SHT_CUDA_CALLGRAPH"
	.align	4
	.sectionentsize	8
	.align		4
        /*0000*/ 	.word	0x00000000
	.align		4
        /*0004*/ 	.word	0xffffffff
	.align		4
        /*0008*/ 	.word	0x00000000
	.align		4
        /*000c*/ 	.word	0xfffffffe
	.align		4
        /*0010*/ 	.word	0x00000000
	.align		4
        /*0014*/ 	.word	0xfffffffd
	.align		4
        /*0018*/ 	.word	0x00000000
	.align		4
        /*001c*/ 	.word	0xfffffffc


//--------------------- .text.matmul_kernel       --------------------------
	.section	.text.matmul_kernel,"ax",@progbits
	.align	128
        .global         matmul_kernel
        .type           matmul_kernel,@function
        .size           matmul_kernel,(.L_x_3 - matmul_kernel)
        .other          matmul_kernel,@"STO_CUDA_ENTRY STV_DEFAULT"
matmul_kernel:
.text.matmul_kernel:
[----:B------:R-:W0:Y:S08]  /*0000*/  LDC R1, c[0x0][0x28] ;  /* 0x00000a00ff017b82 */ /* 0x000e300000000800 */
[----:B------:R-:W1:Y:S01]  /*0010*/  LDC.64 R244, c[0x0][0x228] ;  /* 0x00008a00fff47b82 */ /* 0x000e620000000a00 */
[----:B------:R-:W2:Y:S01]  /*0020*/  S2R R5, SR_CTAID.X ;  /* 0x0000000000057919 */ /* 0x000ea20000002500 */
[----:B0-----:R-:W-:Y:S01]  /*0030*/  VIADD R1, R1, 0xffffea08 ;  /* 0xffffea0801017836 */ /* 0x001fe20000000000 */
[----:B------:R-:W-:Y:S01]  /*0040*/  UMOV UR6, 0x400 ;  /* 0x0000040000067882 */ /* 0x000fe20000000000 */
[----:B------:R-:W-:Y:S01]  /*0050*/  ULDC.64 UR56, c[0x0][0x208] ;  /* 0x0000820000387ab9 */ /* 0x000fe20000000a00 */
[----:B------:R-:W0:Y:S01]  /*0060*/  S2R R246, SR_TID.X ;  /* 0x0000000000f67919 */ /* 0x000e220000002100 */
[----:B------:R-:W-:-:S02]  /*0070*/  CS2R R236, SRZ ;  /* 0x0000000000ec7805 */ /* 0x000fc4000001ff00 */
[----:B------:R-:W-:Y:S01]  /*0080*/  CS2R R238, SRZ ;  /* 0x0000000000ee7805 */ /* 0x000fe2000001ff00 */
[----:B------:R-:W3:Y:S01]  /*0090*/  S2UR UR4, SR_CgaCtaId ;  /* 0x00000000000479c3 */ /* 0x000ee20000008800 */
[----:B------:R-:W-:Y:S02]  /*00a0*/  CS2R R100, SRZ ;  /* 0x0000000000647805 */ /* 0x000fe4000001ff00 */
[----:B------:R-:W-:Y:S02]  /*00b0*/  CS2R R102, SRZ ;  /* 0x0000000000667805 */ /* 0x000fe4000001ff00 */
[----:B------:R-:W-:Y:S02]  /*00c0*/  CS2R R104, SRZ ;  /* 0x0000000000687805 */ /* 0x000fe4000001ff00 */
[----:B------:R-:W-:Y:S02]  /*00d0*/  CS2R R106, SRZ ;  /* 0x00000000006a7805 */ /* 0x000fe4000001ff00 */
[----:B------:R-:W-:-:S02]  /*00e0*/  CS2R R92, SRZ ;  /* 0x00000000005c7805 */ /* 0x000fc4000001ff00 */
[----:B------:R-:W-:Y:S02]  /*00f0*/  CS2R R94, SRZ ;  /* 0x00000000005e7805 */ /* 0x000fe4000001ff00 */
        /* <DEDUP_REMOVED lines=8> */
[----:B------:R-:W-:Y:S01]  /*0180*/  CS2R R80, SRZ ;  /* 0x0000000000507805 */ /* 0x000fe2000001ff00 */
[----:B-1----:R-:W-:Y:S01]  /*0190*/  VIADD R0, R245, 0x1ff ;  /* 0x000001fff5007836 */ /* 0x002fe20000000000 */
[----:B------:R-:W-:Y:S02]  /*01a0*/  CS2R R82, SRZ ;  /* 0x0000000000527805 */ /* 0x000fe4000001ff00 */
[----:B------:R-:W-:-:S02]  /*01b0*/  CS2R R60, SRZ ;  /* 0x00000000003c7805 */ /* 0x000fc4000001ff00 */
[----:B------:R-:W-:Y:S02]  /*01c0*/  CS2R R62, SRZ ;  /* 0x00000000003e7805 */ /* 0x000fe4000001ff00 */
[----:B------:R-:W-:Y:S02]  /*01d0*/  CS2R R68, SRZ ;  /* 0x0000000000447805 */ /* 0x000fe4000001ff00 */
[----:B------:R-:W-:Y:S02]  /*01e0*/  SHF.R.S32.HI R3, RZ, 0x1f, R0 ;  /* 0x0000001fff037819 */ /* 0x000fe40000011400 */
[----:B------:R-:W-:Y:S02]  /*01f0*/  CS2R R70, SRZ ;  /* 0x0000000000467805 */ /* 0x000fe4000001ff00 */
[----:B------:R-:W-:Y:S01]  /*0200*/  CS2R R64, SRZ ;  /* 0x0000000000407805 */ /* 0x000fe2000001ff00 */
[----:B---3--:R-:W-:Y:S01]  /*0210*/  ULEA UR6, UR4, UR6, 0x18 ;  /* 0x0000000604067291 */ /* 0x008fe2000f8ec03f */
[----:B------:R-:W-:-:S02]  /*0220*/  LEA.HI R3, R3, R0, RZ, 0x9 ;  /* 0x0000000003037211 */ /* 0x000fc400078f48ff */
[----:B------:R-:W-:Y:S02]  /*0230*/  CS2R R66, SRZ ;  /* 0x0000000000427805 */ /* 0x000fe4000001ff00 */
[----:B--2---:R-:W-:Y:S02]  /*0240*/  IABS R8, R5 ;  /* 0x0000000500087213 */ /* 0x004fe40000000000 */
[----:B------:R-:W-:Y:S02]  /*0250*/  CS2R R52, SRZ ;  /* 0x0000000000347805 */ /* 0x000fe4000001ff00 */
[----:B------:R-:W-:Y:S02]  /*0260*/  SHF.R.S32.HI R3, RZ, 0x9, R3 ;  /* 0x00000009ff037819 */ /* 0x000fe40000011403 */
[----:B------:R-:W-:Y:S02]  /*0270*/  CS2R R54, SRZ ;  /* 0x0000000000367805 */ /* 0x000fe4000001ff00 */
[----:B------:R-:W-:-:S02]  /*0280*/  CS2R R72, SRZ ;  /* 0x0000000000487805 */ /* 0x000fc4000001ff00 */
[----:B------:R-:W-:Y:S02]  /*0290*/  CS2R R74, SRZ ;  /* 0x00000000004a7805 */ /* 0x000fe4000001ff00 */
[----:B------:R-:W-:Y:S01]  /*02a0*/  CS2R R120, SRZ ;  /* 0x0000000000787805 */ /* 0x000fe2000001ff00 */
[----:B------:R-:W-:Y:S01]  /*02b0*/  IMAD.SHL.U32 R4, R3, 0x8, RZ ;  /* 0x0000000803047824 */ /* 0x000fe200078e00ff */
[----:B------:R-:W-:Y:S02]  /*02c0*/  CS2R R122, SRZ ;  /* 0x00000000007a7805 */ /* 0x000fe4000001ff00 */
[----:B------:R-:W-:Y:S02]  /*02d0*/  CS2R R112, SRZ ;  /* 0x0000000000707805 */ /* 0x000fe4000001ff00 */
[----:B------:R-:W-:Y:S02]  /*02e0*/  CS2R R114, SRZ ;  /* 0x0000000000727805 */ /* 0x000fe4000001ff00 */
[----:B------:R-:W-:-:S02]  /*02f0*/  CS2R R56, SRZ ;  /* 0x0000000000387805 */ /* 0x000fc4000001ff00 */
[-C--:B------:R-:W-:Y:S02]  /*0300*/  IABS R7, R4.reuse ;  /* 0x0000000400077213 */ /* 0x080fe40000000000 */
[----:B------:R-:W-:Y:S02]  /*0310*/  CS2R R58, SRZ ;  /* 0x00000000003a7805 */ /* 0x000fe4000001ff00 */
[----:B------:R-:W-:Y:S02]  /*0320*/  IABS R10, R4 ;  /* 0x00000004000a7213 */ /* 0x000fe40000000000 */
[----:B------:R-:W-:Y:S01]  /*0330*/  CS2R R48, SRZ ;  /* 0x0000000000307805 */ /* 0x000fe2000001ff00 */
[----:B------:R-:W1:Y:S01]  /*0340*/  I2F.RP R0, R7 ;  /* 0x0000000700007306 */ /* 0x000e620000209400 */
        /* <DEDUP_REMOVED lines=13> */
[----:B------:R-:W-:Y:S01]  /*0420*/  CS2R R20, SRZ ;  /* 0x0000000000147805 */ /* 0x000fe2000001ff00 */
[----:B-1----:R-:W1:Y:S01]  /*0430*/  MUFU.RCP R0, R0 ;  /* 0x0000000000007308 */ /* 0x002e620000001000 */
        /* <DEDUP_REMOVED lines=15> */
[----:B------:R-:W-:Y:S01]  /*0530*/  CS2R R136, SRZ ;  /* 0x0000000000887805 */ /* 0x000fe2000001ff00 */
[----:B-1----:R-:W-:Y:S01]  /*0540*/  VIADD R2, R0, 0xffffffe ;  /* 0x0ffffffe00027836 */ /* 0x002fe20000000000 */
[----:B------:R-:W-:Y:S01]  /*0550*/  CS2R R138, SRZ ;  /* 0x00000000008a7805 */ /* 0x000fe2000001ff00 */
[----:B------:R-:W-:Y:S01]  /*0560*/  IMAD.MOV R0, RZ, RZ, -R10 ;  /* 0x000000ffff007224 */ /* 0x000fe200078e0a0a */
[----:B------:R-:W-:Y:S01]  /*0570*/  CS2R R140, SRZ ;  /* 0x00000000008c7805 */ /* 0x000fe2000001ff00 */
[----:B------:R1:W2:Y:S01]  /*0580*/  F2I.FTZ.U32.TRUNC.NTZ R3, R2 ;  /* 0x0000000200037305 */ /* 0x0002a2000021f000 */
[----:B------:R-:W-:-:S02]  /*0590*/  CS2R R142, SRZ ;  /* 0x00000000008e7805 */ /* 0x000fc4000001ff00 */
[----:B------:R-:W-:Y:S02]  /*05a0*/  CS2R R144, SRZ ;  /* 0x0000000000907805 */ /* 0x000fe4000001ff00 */
[----:B------:R-:W-:Y:S02]  /*05b0*/  CS2R R146, SRZ ;  /* 0x0000000000927805 */ /* 0x000fe4000001ff00 */
[----:B------:R-:W-:Y:S02]  /*05c0*/  CS2R R148, SRZ ;  /* 0x0000000000947805 */ /* 0x000fe4000001ff00 */
[----:B------:R-:W-:Y:S02]  /*05d0*/  CS2R R150, SRZ ;  /* 0x0000000000967805 */ /* 0x000fe4000001ff00 */
[----:B------:R-:W-:Y:S02]  /*05e0*/  CS2R R152, SRZ ;  /* 0x0000000000987805 */ /* 0x000fe4000001ff00 */
[----:B------:R-:W-:-:S02]  /*05f0*/  CS2R R154, SRZ ;  /* 0x00000000009a7805 */ /* 0x000fc4000001ff00 */
[----:B------:R-:W-:Y:S01]  /*0600*/  CS2R R156, SRZ ;  /* 0x00000000009c7805 */ /* 0x000fe2000001ff00 */
[----:B-1----:R-:W-:Y:S01]  /*0610*/  IMAD.MOV.U32 R2, RZ, RZ, RZ ;  /* 0x000000ffff027224 */ /* 0x002fe200078e00ff */
[----:B------:R-:W-:Y:S02]  /*0620*/  CS2R R158, SRZ ;  /* 0x00000000009e7805 */ /* 0x000fe4000001ff00 */
[----:B------:R-:W-:Y:S02]  /*0630*/  CS2R R160, SRZ ;  /* 0x0000000000a07805 */ /* 0x000fe4000001ff00 */
[----:B------:R-:W-:Y:S02]  /*0640*/  CS2R R162, SRZ ;  /* 0x0000000000a27805 */ /* 0x000fe4000001ff00 */
[----:B------:R-:W-:Y:S02]  /*0650*/  CS2R R164, SRZ ;  /* 0x0000000000a47805 */ /* 0x000fe4000001ff00 */
[----:B------:R-:W-:Y:S01]  /*0660*/  CS2R R166, SRZ ;  /* 0x0000000000a67805 */ /* 0x000fe2000001ff00 */
[----:B--2---:R-:W-:Y:S01]  /*0670*/  IMAD.MOV R6, RZ, RZ, -R3 ;  /* 0x000000ffff067224 */ /* 0x004fe200078e0a03 */
[----:B------:R-:W-:-:S02]  /*0680*/  CS2R R168, SRZ ;  /* 0x0000000000a87805 */ /* 0x000fc4000001ff00 */
[----:B------:R-:W-:Y:S02]  /*0690*/  CS2R R170, SRZ ;  /* 0x0000000000aa7805 */ /* 0x000fe4000001ff00 */
[----:B------:R-:W-:Y:S01]  /*06a0*/  CS2R R172, SRZ ;  /* 0x0000000000ac7805 */ /* 0x000fe2000001ff00 */
[----:B------:R-:W-:Y:S01]  /*06b0*/  IMAD R9, R6, R7, RZ ;  /* 0x0000000706097224 */ /* 0x000fe200078e02ff */
[----:B------:R-:W-:Y:S01]  /*06c0*/  CS2R R174, SRZ ;  /* 0x0000000000ae7805 */ /* 0x000fe2000001ff00 */
[----:B------:R-:W-:Y:S01]  /*06d0*/  IMAD.MOV.U32 R6, RZ, RZ, R8 ;  /* 0x000000ffff067224 */ /* 0x000fe200078e0008 */
[----:B------:R-:W-:Y:S01]  /*06e0*/  CS2R R176, SRZ ;  /* 0x0000000000b07805 */ /* 0x000fe2000001ff00 */
[----:B------:R-:W-:Y:S01]  /*06f0*/  IMAD.HI.U32 R3, R3, R9, R2 ;  /* 0x0000000903037227 */ /* 0x000fe200078e0002 */
[----:B------:R-:W-:Y:S02]  /*0700*/  CS2R R178, SRZ ;  /* 0x0000000000b27805 */ /* 0x000fe4000001ff00 */
[----:B------:R-:W-:-:S02]  /*0710*/  CS2R R180, SRZ ;  /* 0x0000000000b47805 */ /* 0x000fc4000001ff00 */
[----:B------:R-:W-:Y:S02]  /*0720*/  CS2R R182, SRZ ;  /* 0x0000000000b67805 */ /* 0x000fe4000001ff00 */
[----:B------:R-:W-:Y:S02]  /*0730*/  CS2R R184, SRZ ;  /* 0x0000000000b87805 */ /* 0x000fe4000001ff00 */
[----:B------:R-:W-:Y:S01]  /*0740*/  CS2R R186, SRZ ;  /* 0x0000000000ba7805 */ /* 0x000fe2000001ff00 */
[----:B------:R-:W-:Y:S01]  /*0750*/  IMAD.HI.U32 R3, R3, R6, RZ ;  /* 0x0000000603037227 */ /* 0x000fe200078e00ff */
[----:B------:R-:W-:Y:S02]  /*0760*/  CS2R R188, SRZ ;  /* 0x0000000000bc7805 */ /* 0x000fe4000001ff00 */
[----:B------:R-:W-:Y:S02]  /*0770*/  CS2R R190, SRZ ;  /* 0x0000000000be7805 */ /* 0x000fe4000001ff00 */
[----:B------:R-:W-:Y:S01]  /*0780*/  CS2R R192, SRZ ;  /* 0x0000000000c07805 */ /* 0x000fe2000001ff00 */
[----:B------:R-:W-:Y:S01]  /*0790*/  IMAD R0, R3, R0, R6 ;  /* 0x0000000003007224 */ /* 0x000fe200078e0206 */
[----:B------:R-:W-:-:S02]  /*07a0*/  CS2R R194, SRZ ;  /* 0x0000000000c27805 */ /* 0x000fc4000001ff00 */
[----:B------:R-:W-:Y:S02]  /*07b0*/  CS2R R196, SRZ ;  /* 0x0000000000c47805 */ /* 0x000fe4000001ff00 */
[----:B------:R-:W-:Y:S02]  /*07c0*/  CS2R R198, SRZ ;  /* 0x0000000000c67805 */ /* 0x000fe4000001ff00 */
[----:B------:R-:W-:Y:S02]  /*07d0*/  CS2R R200, SRZ ;  /* 0x0000000000c87805 */ /* 0x000fe4000001ff00 */
[----:B------:R-:W-:Y:S02]  /*07e0*/  ISETP.GT.U32.AND P1, PT, R7, R0, PT ;  /* 0x000000000700720c */ /* 0x000fe40003f24070 */
        /* <DEDUP_REMOVED lines=12> */
[----:B------:R-:W-:Y:S01]  /*08b0*/  @!P1 IMAD.IADD R0, R0, 0x1, -R7 ;  /* 0x0000000100009824 */ /* 0x000fe200078e0a07 */
[----:B------:R-:W-:Y:S01]  /*08c0*/  CS2R R226, SRZ ;  /* 0x0000000000e27805 */ /* 0x000fe2000001ff00 */
[----:B------:R-:W-:Y:S01]  /*08d0*/  @!P1 VIADD R3, R3, 0x1 ;  /* 0x0000000103039836 */ /* 0x000fe20000000000 */
[----:B------:R-:W-:-:S02]  /*08e0*/  ISETP.NE.AND P1, PT, R4, RZ, PT ;  /* 0x000000ff0400720c */ /* 0x000fc40003f25270 */
[----:B------:R-:W-:Y:S02]  /*08f0*/  CS2R R228, SRZ ;  /* 0x0000000000e47805 */ /* 0x000fe4000001ff00 */
[----:B------:R-:W-:Y:S02]  /*0900*/  ISETP.GE.U32.AND P0, PT, R0, R7, PT ;  /* 0x000000070000720c */ /* 0x000fe40003f06070 */
[----:B------:R-:W-:Y:S02]  /*0910*/  CS2R R230, SRZ ;  /* 0x0000000000e67805 */ /* 0x000fe4000001ff00 */
[----:B------:R-:W-:Y:S02]  /*0920*/  LOP3.LUT R0, R5, R4, RZ, 0x3c, !PT ;  /* 0x0000000405007212 */ /* 0x000fe400078e3cff */
[----:B------:R-:W-:Y:S02]  /*0930*/  CS2R R232, SRZ ;  /* 0x0000000000e87805 */ /* 0x000fe4000001ff00 */
[----:B------:R-:W-:-:S02]  /*0940*/  CS2R R234, SRZ ;  /* 0x0000000000ea7805 */ /* 0x000fc4000001ff00 */
[----:B------:R-:W-:Y:S02]  /*0950*/  CS2R R240, SRZ ;  /* 0x0000000000f07805 */ /* 0x000fe4000001ff00 */
[----:B------:R-:W-:Y:S01]  /*0960*/  ISETP.GE.AND P2, PT, R0, RZ, PT ;  /* 0x000000ff0000720c */ /* 0x000fe20003f46270 */
[----:B------:R-:W-:Y:S01]  /*0970*/  VIADD R0, R244, 0x7f ;  /* 0x0000007ff4007836 */ /* 0x000fe20000000000 */
[----:B------:R-:W-:Y:S02]  /*0980*/  CS2R R242, SRZ ;  /* 0x0000000000f27805 */ /* 0x000fe4000001ff00 */
[----:B------:R-:W-:Y:S02]  /*0990*/  CS2R R248, SRZ ;  /* 0x0000000000f87805 */ /* 0x000fe4000001ff00 */
[----:B------:R-:W-:Y:S01]  /*09a0*/  CS2R R250, SRZ ;  /* 0x0000000000fa7805 */ /* 0x000fe2000001ff00 */
[----:B------:R-:W-:-:S04]  /*09b0*/  @P0 VIADD R3, R3, 0x1 ;  /* 0x0000000103030836 */ /* 0x000fc80000000000 */
[----:B------:R-:W-:Y:S01]  /*09c0*/  IMAD.MOV.U32 R2, RZ, RZ, R3 ;  /* 0x000000ffff027224 */ /* 0x000fe200078e0003 */
[----:B------:R-:W-:-:S03]  /*09d0*/  SHF.R.S32.HI R3, RZ, 0x1f, R0 ;  /* 0x0000001fff037819 */ /* 0x000fc60000011400 */
[----:B------:R-:W-:Y:S01]  /*09e0*/  @!P2 IMAD.MOV R2, RZ, RZ, -R2 ;  /* 0x000000ffff02a224 */ /* 0x000fe200078e0a02 */
[----:B------:R-:W-:Y:S02]  /*09f0*/  @!P1 LOP3.LUT R2, RZ, R4, RZ, 0x33, !PT ;  /* 0x00000004ff029212 */ /* 0x000fe400078e33ff */
[----:B------:R-:W-:-:S03]  /*0a00*/  LEA.HI R3, R3, R0, RZ, 0x7 ;  /* 0x0000000003037211 */ /* 0x000fc600078f38ff */
[----:B------:R-:W-:Y:S02]  /*0a10*/  IMAD.SHL.U32 R6, R2, 0x8, RZ ;  /* 0x0000000802067824 */ /* 0x000fe400078e00ff */
[----:B------:R-:W-:-:S03]  /*0a20*/  IMAD.MOV R2, RZ, RZ, -R2 ;  /* 0x000000ffff027224 */ /* 0x000fc600078e0a02 */
[----:B------:R-:W-:Y:S01]  /*0a30*/  LEA.HI.SX32 R3, R3, -R6, 0x19 ;  /* 0x8000000603037211 */ /* 0x000fe200078fcaff */
[----:B------:R-:W-:-:S03]  /*0a40*/  IMAD R4, R4, R2, R5 ;  /* 0x0000000204047224 */ /* 0x000fc600078e0205 */
[----:B------:R-:W-:Y:S02]  /*0a50*/  VIMNMX R11, R3, 0x8, PT ;  /* 0x00000008030b7848 */ /* 0x000fe40003fe0100 */
[----:B------:R-:W-:Y:S02]  /*0a60*/  IABS R9, R4 ;  /* 0x0000000400097213 */ /* 0x000fe40000000000 */
[----:B------:R-:W-:-:S04]  /*0a70*/  IABS R7, R11 ;  /* 0x0000000b00077213 */ /* 0x000fc80000000000 */
[----:B------:R-:W1:Y:S08]  /*0a80*/  I2F.RP R0, R7 ;  /* 0x0000000700007306 */ /* 0x000e700000209400 */
[----:B-1----:R-:W1:Y:S02]  /*0a90*/  MUFU.RCP R0, R0 ;  /* 0x0000000000007308 */ /* 0x002e640000001000 */
[----:B-1----:R-:W-:-:S06]  /*0aa0*/  VIADD R3, R0, 0xffffffe ;  /* 0x0ffffffe00037836 */ /* 0x002fcc0000000000 */
[----:B------:R-:W1:Y:S02]  /*0ab0*/  F2I.FTZ.U32.TRUNC.NTZ R3, R3 ;  /* 0x0000000300037305 */ /* 0x000e64000021f000 */
[----:B-1----:R-:W-:-:S04]  /*0ac0*/  IMAD.MOV R8, RZ, RZ, -R3 ;  /* 0x000000ffff087224 */ /* 0x002fc800078e0a03 */
[----:B------:R-:W-:Y:S01]  /*0ad0*/  IMAD.MOV.U32 R2, RZ, RZ, R8 ;  /* 0x000000ffff027224 */ /* 0x000fe200078e0008 */
[----:B------:R-:W-:-:S03]  /*0ae0*/  IABS R8, R11 ;  /* 0x0000000b00087213 */ /* 0x000fc60000000000 */
[----:B------:R-:W-:Y:S02]  /*0af0*/  IMAD R5, R2, R7, RZ ;  /* 0x0000000702057224 */ /* 0x000fe400078e02ff */
[----:B------:R-:W-:Y:S02]  /*0b00*/  IMAD.MOV.U32 R2, RZ, RZ, RZ ;  /* 0x000000ffff027224 */ /* 0x000fe400078e00ff */
[----:B------:R-:W-:Y:S02]  /*0b10*/  IMAD.MOV R0, RZ, RZ, -R8 ;  /* 0x000000ffff007224 */ /* 0x000fe400078e0a08 */
[----:B------:R-:W-:Y:S01]  /*0b20*/  IMAD.HI.U32 R2, R3, R5, R2 ;  /* 0x0000000503027227 */ /* 0x000fe200078e0002 */
[----:B0-----:R-:W-:-:S05]  /*0b30*/  LOP3.LUT R3, R246, 0x7f, RZ, 0xc0, !PT ;  /* 0x0000007ff6037812 */ /* 0x001fca00078ec0ff */
[----:B------:R-:W-:-:S04]  /*0b40*/  IMAD.HI.U32 R2, R2, R9, RZ ;  /* 0x0000000902027227 */ /* 0x000fc800078e00ff */
[----:B------:R-:W-:Y:S01]  /*0b50*/  IMAD R0, R2, R0, R9 ;  /* 0x0000000002007224 */ /* 0x000fe200078e0209 */
[----:B------:R-:W-:-:S04]  /*0b60*/  CS2R R8, SRZ ;  /* 0x0000000000087805 */ /* 0x000fc8000001ff00 */
[----:B------:R-:W-:-:S13]  /*0b70*/  ISETP.GT.U32.AND P1, PT, R7, R0, PT ;  /* 0x000000000700720c */ /* 0x000fda0003f24070 */
[----:B------:R-:W-:Y:S02]  /*0b80*/  @!P1 IMAD.IADD R0, R0, 0x1, -R7 ;  /* 0x0000000100009824 */ /* 0x000fe400078e0a07 */
[----:B------:R-:W-:Y:S01]  /*0b90*/  @!P1 VIADD R2, R2, 0x1 ;  /* 0x0000000102029836 */ /* 0x000fe20000000000 */
[----:B------:R-:W-:Y:S02]  /*0ba0*/  ISETP.NE.AND P1, PT, R11, RZ, PT ;  /* 0x000000ff0b00720c */ /* 0x000fe40003f25270 */
[----:B------:R-:W-:Y:S02]  /*0bb0*/  ISETP.GE.U32.AND P0, PT, R0, R7, PT ;  /* 0x000000070000720c */ /* 0x000fe40003f06070 */
[----:B------:R-:W-:-:S04]  /*0bc0*/  LOP3.LUT R0, R4, R11, RZ, 0x3c, !PT ;  /* 0x0000000b04007212 */ /* 0x000fc800078e3cff */
[----:B------:R-:W-:-:S07]  /*0bd0*/  ISETP.GE.AND P2, PT, R0, RZ, PT ;  /* 0x000000ff0000720c */ /* 0x000fce0003f46270 */
[----:B------:R-:W-:-:S06]  /*0be0*/  @P0 VIADD R2, R2, 0x1 ;  /* 0x0000000102020836 */ /* 0x000fcc0000000000 */
[----:B------:R-:W-:Y:S01]  /*0bf0*/  @!P2 IMAD.MOV R2, RZ, RZ, -R2 ;  /* 0x000000ffff02a224 */ /* 0x000fe200078e0a02 */
[----:B------:R-:W-:-:S05]  /*0c00*/  @!P1 LOP3.LUT R2, RZ, R11, RZ, 0x33, !PT ;  /* 0x0000000bff029212 */ /* 0x000fca00078e33ff */
[----:B------:R-:W-:-:S04]  /*0c10*/  IMAD.MOV R0, RZ, RZ, -R2 ;  /* 0x000000ffff007224 */ /* 0x000fc800078e0a02 */
[----:B------:R-:W-:Y:S01]  /*0c20*/  IMAD R0, R11, R0, R4 ;  /* 0x000000000b007224 */ /* 0x000fe200078e0204 */
[----:B------:R-:W-:Y:S02]  /*0c30*/  CS2R R10, SRZ ;  /* 0x00000000000a7805 */ /* 0x000fe4000001ff00 */
[----:B------:R-:W-:Y:S01]  /*0c40*/  CS2R R4, SRZ ;  /* 0x0000000000047805 */ /* 0x000fe2000001ff00 */
[----:B------:R-:W-:Y:S01]  /*0c50*/  IMAD.IADD R0, R6, 0x1, R0 ;  /* 0x0000000106007824 */ /* 0x000fe200078e0200 */
[----:B------:R-:W-:-:S03]  /*0c60*/  CS2R R6, SRZ ;  /* 0x0000000000067805 */ /* 0x000fc6000001ff00 */
[----:B------:R-:W-:Y:S02]  /*0c70*/  IMAD R247, R0, 0x80, R3 ;  /* 0x0000008000f77824 */ /* 0x000fe400078e0203 */
[----:B------:R-:W0:Y:S01]  /*0c80*/  LDC R0, c[0x0][0x230] ;  /* 0x00008c00ff007b82 */ /* 0x000e220000000800 */
[----:B------:R-:W-:Y:S02]  /*0c90*/  IMAD.SHL.U32 R3, R2, 0x200, RZ ;  /* 0x0000020002037824 */ /* 0x000fe400078e00ff */
[----:B------:R1:W-:Y:S04]  /*0ca0*/  STL [R1+0x10dc], R247 ;  /* 0x0010dcf701007387 */ /* 0x0003e80000100800 */
[----:B------:R1:W-:Y:S04]  /*0cb0*/  STL [R1+0x3e0], RZ ;  /* 0x0003e0ff01007387 */ /* 0x0003e80000100800 */
[----:B------:R1:W-:Y:S04]  /*0cc0*/  STL [R1+0x3e4], RZ ;  /* 0x0003e4ff01007387 */ /* 0x0003e80000100800 */
[----:B------:R1:W-:Y:S04]  /*0cd0*/  STL [R1+0x3e8], RZ ;  /* 0x0003e8ff01007387 */ /* 0x0003e80000100800 */
[----:B------:R1:W-:Y:S04]  /*0ce0*/  STL [R1+0x3ec], RZ ;  /* 0x0003ecff01007387 */ /* 0x0003e80000100800 */
[----:B------:R1:W-:Y:S01]  /*0cf0*/  STL [R1+0x3f0], RZ ;  /* 0x0003f0ff01007387 */ /* 0x0003e20000100800 */
[----:B0-----:R-:W-:-:S03]  /*0d00*/  VIADD R0, R0, 0x3f ;  /* 0x0000003f00007836 */ /* 0x001fc60000000000 */
[----:B------:R1:W-:Y:S02]  /*0d10*/  STL [R1+0x3f4], RZ ;  /* 0x0003f4ff01007387 */ /* 0x0003e40000100800 */
[----:B------:R-:W-:Y:S02]  /*0d20*/  ISETP.GE.AND P0, PT, R0, 0x40, PT ;  /* 0x000000400000780c */ /* 0x000fe40003f06270 */
[----:B------:R1:W-:Y:S04]  /*0d30*/  STL [R1+0x3f8], RZ ;  /* 0x0003f8ff01007387 */ /* 0x0003e80000100800 */
[----:B------:R1:W-:Y:S04]  /*0d40*/  STL [R1+0x3fc], RZ ;  /* 0x0003fcff01007387 */ /* 0x0003e80000100800 */
[----:B------:R1:W-:Y:S04]  /*0d50*/  STL [R1+0x600], RZ ;  /* 0x000600ff01007387 */ /* 0x0003e80000100800 */
[----:B------:R1:W-:Y:S04]  /*0d60*/  STL [R1+0x604], RZ ;  /* 0x000604ff01007387 */ /* 0x0003e80000100800 */
[----:B------:R1:W-:Y:S04]  /*0d70*/  STL [R1+0x608], RZ ;  /* 0x000608ff01007387 */ /* 0x0003e80000100800 */
[----:B------:R1:W-:Y:S01]  /*0d80*/  STL [R1+0x60c], RZ ;  /* 0x00060cff01007387 */ /* 0x0003e20000100800 */
[----:B------:R-:W-:Y:S05]  /*0d90*/  @!P0 BRA `(.L_x_0) ;  /* 0x000002cc00688947 */ /* 0x000fea0003800000 */
[----:B------:R-:W-:Y:S01]  /*0da0*/  IABS R13, R244 ;  /* 0x000000f4000d7213 */ /* 0x000fe20000000000 */
[----:B------:R-:W-:Y:S01]  /*0db0*/  STL [R1+0x1124], R245 ;  /* 0x001124f501007387 */ /* 0x000fe20000100800 */
[----:B------:R-:W-:Y:S01]  /*0dc0*/  IABS R5, R245 ;  /* 0x000000f500057213 */ /* 0x000fe20000000000 */
[----:B------:R-:W-:Y:S01]  /*0dd0*/  ULDC UR8, c[0x0][0x23c] ;  /* 0x00008f0000087ab9 */ /* 0x000fe20000000800 */
[----:B------:R-:W0:Y:S01]  /*0de0*/  I2F.RP R2, R13 ;  /* 0x0000000d00027306 */ /* 0x000e220000209400 */
[----:B------:R-:W-:Y:S01]  /*0df0*/  ISETP.NE.AND P3, PT, R244, RZ, PT ;  /* 0x000000fff400720c */ /* 0x000fe20003f65270 */
[----:B------:R-:W-:Y:S01]  /*0e00*/  ULDC.64 UR4, c[0x0][0x218] ;  /* 0x0000860000047ab9 */ /* 0x000fe20000000a00 */
[----:B------:R-:W-:-:S05]  /*0e10*/  ULDC.64 UR10, c[0x0][0x210] ;  /* 0x00008400000a7ab9 */ /* 0x000fca0000000a00 */
[----:B------:R-:W2:Y:S08]  /*0e20*/  I2F.RP R4, R5 ;  /* 0x0000000500047306 */ /* 0x000eb00000209400 */
[----:B0-----:R-:W0:Y:S08]  /*0e30*/  MUFU.RCP R2, R2 ;  /* 0x0000000200027308 */ /* 0x001e300000001000 */
[----:B--2---:R-:W2:Y:S01]  /*0e40*/  MUFU.RCP R4, R4 ;  /* 0x0000000400047308 */ /* 0x004ea20000001000 */
[----:B0-----:R-:W-:Y:S01]  /*0e50*/  VIADD R6, R2, 0xffffffe ;  /* 0x0ffffffe02067836 */ /* 0x001fe20000000000 */
[----:B------:R-:W-:-:S06]  /*0e60*/  IABS R2, R247 ;  /* 0x000000f700027213 */ /* 0x000fcc0000000000 */
[----:B------:R0:W3:Y:S01]  /*0e70*/  F2I.FTZ.U32.TRUNC.NTZ R7, R6 ;  /* 0x0000000600077305 */ /* 0x0000e2000021f000 */
[----:B--2---:R-:W-:Y:S01]  /*0e80*/  VIADD R8, R4, 0xffffffe ;  /* 0x0ffffffe04087836 */ /* 0x004fe20000000000 */
[----:B------:R-:W-:-:S06]  /*0e90*/  SHF.R.U32.HI R4, RZ, 0x6, R246 ;  /* 0x00000006ff047819 */ /* 0x000fcc00000116f6 */
[----:B------:R2:W4:Y:S01]  /*0ea0*/  F2I.FTZ.U32.TRUNC.NTZ R9, R8 ;  /* 0x0000000800097305 */ /* 0x000522000021f000 */
[----:B0-----:R-:W-:Y:S02]  /*0eb0*/  IMAD.MOV.U32 R6, RZ, RZ, RZ ;  /* 0x000000ffff067224 */ /* 0x001fe400078e00ff */
[----:B---3--:R-:W-:Y:S02]  /*0ec0*/  IMAD.MOV R10, RZ, RZ, -R7 ;  /* 0x000000ffff0a7224 */ /* 0x008fe400078e0a07 */
[----:B--2---:R-:W-:Y:S02]  /*0ed0*/  IMAD.MOV.U32 R8, RZ, RZ, RZ ;  /* 0x000000ffff087224 */ /* 0x004fe400078e00ff */
[----:B------:R-:W-:-:S04]  /*0ee0*/  IMAD R11, R10, R13, RZ ;  /* 0x0000000d0a0b7224 */ /* 0x000fc800078e02ff */
[----:B------:R-:W-:Y:S01]  /*0ef0*/  IMAD.HI.U32 R7, R7, R11, R6 ;  /* 0x0000000b07077227 */ /* 0x000fe200078e0006 */
[----:B------:R-:W-:-:S03]  /*0f00*/  SHF.R.S32.HI R11, RZ, 0x1f, R0 ;  /* 0x0000001fff0b7819 */ /* 0x000fc60000011400 */
[----:B----4-:R-:W-:Y:S01]  /*0f10*/  IMAD.MOV R6, RZ, RZ, -R9 ;  /* 0x000000ffff067224 */ /* 0x010fe200078e0a09 */
[----:B------:R-:W-:Y:S01]  /*0f20*/  LEA.HI R0, R11, R0, RZ, 0x6 ;  /* 0x000000000b007211 */ /* 0x000fe200078f30ff */
[----:B------:R-:W-:-:S04]  /*0f30*/  IMAD.HI.U32 R7, R7, R2, RZ ;  /* 0x0000000207077227 */ /* 0x000fc800078e00ff */
[----:B------:R-:W-:Y:S01]  /*0f40*/  IMAD.MOV R7, RZ, RZ, -R7 ;  /* 0x000000ffff077224 */ /* 0x000fe200078e0a07 */
[----:B------:R0:W-:Y:S01]  /*0f50*/  STL [R1+0x600], R0 ;  /* 0x0006000001007387 */ /* 0x0001e20000100800 */
[----:B------:R-:W-:Y:S02]  /*0f60*/  IMAD R11, R6, R5, RZ ;  /* 0x00000005060b7224 */ /* 0x000fe400078e02ff */
[----:B------:R-:W-:Y:S01]  /*0f70*/  IMAD R6, R13, R7, R2 ;  /* 0x000000070d067224 */ /* 0x000fe200078e0202 */
[----:B------:R2:W-:Y:S01]  /*0f80*/  STL [R1+0x10e0], R3 ;  /* 0x0010e00301007387 */ /* 0x0005e20000100800 */
[----:B------:R-:W-:Y:S01]  /*0f90*/  IMAD.HI.U32 R2, R9, R11, R8 ;  /* 0x0000000b09027227 */ /* 0x000fe200078e0008 */
[----:B------:R-:W-:Y:S02]  /*0fa0*/  SHF.R.S32.HI R8, RZ, 0x6, R246 ;  /* 0x00000006ff087819 */ /* 0x000fe400000114f6 */
[----:B------:R-:W-:Y:S02]  /*0fb0*/  ISETP.GT.U32.AND P0, PT, R13, R6, PT ;  /* 0x000000060d00720c */ /* 0x000fe40003f04070 */
[----:B0-----:R-:W-:-:S02]  /*0fc0*/  SGXT.U32 R0, R4, 0x1 ;  /* 0x000000010400781a */ /* 0x001fc40000000000 */
[----:B------:R-:W-:Y:S02]  /*0fd0*/  LOP3.LUT R4, R246, 0x40, RZ, 0xc0, !PT ;  /* 0x00000040f6047812 */ /* 0x000fe400078ec0ff */
[----:B------:R-:W-:Y:S02]  /*0fe0*/  LOP3.LUT R7, R3, R0, RZ, 0xfc, !PT ;  /* 0x0000000003077212 */ /* 0x000fe400078efcff */
[----:B------:R-:W-:Y:S02]  /*0ff0*/  SGXT R0, R8, 0x1 ;  /* 0x000000010800781a */ /* 0x000fe40000000200 */
[C---:B------:R-:W-:Y:S02]  /*1000*/  LOP3.LUT R16, R7.reuse, 0x1fe, RZ, 0xfc, !PT ;  /* 0x000001fe07107812 */ /* 0x040fe400078efcff */
[----:B------:R-:W-:Y:S01]  /*1010*/  LOP3.LUT R17, R7, 0x1fc, RZ, 0xfc, !PT ;  /* 0x000001fc07117812 */ /* 0x000fe200078efcff */
[----:B------:R-:W-:Y:S01]  /*1020*/  @!P0 IMAD.IADD R6, R6, 0x1, -R13 ;  /* 0x0000000106068824 */ /* 0x000fe200078e0a0d */
[----:B------:R-:W-:-:S02]  /*1030*/  IABS R12, R16 ;  /* 0x00000010000c7213 */ /* 0x000fc40000000000 */
[----:B------:R-:W-:Y:S02]  /*1040*/  LOP3.LUT R18, R7, 0x1fa, RZ, 0xfc, !PT ;  /* 0x000001fa07127812 */ /* 0x000fe400078efcff */
[----:B------:R-:W-:Y:S01]  /*1050*/  IABS R14, R17 ;  /* 0x00000011000e7213 */ /* 0x000fe20000000000 */
[C---:B------:R-:W-:Y:S01]  /*1060*/  IMAD.HI.U32 R8, R2.reuse, R12, RZ ;  /* 0x0000000c02087227 */ /* 0x040fe200078e00ff */
[----:B------:R-:W-:Y:S02]  /*1070*/  IABS R15, R18 ;  /* 0x00000012000f7213 */ /* 0x000fe40000000000 */
[----:B------:R-:W-:Y:S01]  /*1080*/  ISETP.GT.U32.AND P1, PT, R13, R6, PT ;  /* 0x000000060d00720c */ /* 0x000fe20003f24070 */
[----:B------:R-:W-:Y:S01]  /*1090*/  IMAD.HI.U32 R9, R2, R14, RZ ;  /* 0x0000000e02097227 */ /* 0x000fe200078e00ff */
[----:B------:R-:W-:Y:S02]  /*10a0*/  ISETP.GE.AND P2, PT, R16, RZ, PT ;  /* 0x000000ff1000720c */ /* 0x000fe40003f46270 */
[----:B--2---:R-:W-:Y:S01]  /*10b0*/  LOP3.LUT R3, R246, 0x3f, RZ, 0xc0, !PT ;  /* 0x0000003ff6037812 */ /* 0x004fe200078ec0ff */
[----:B------:R-:W-:Y:S01]  /*10c0*/  IMAD.MOV R8, RZ, RZ, -R8 ;  /* 0x000000ffff087224 */ /* 0x000fe200078e0a08 */
[----:B------:R-:W-:Y:S01]  /*10d0*/  LOP3.LUT R19, R7, 0x1f6, RZ, 0xfc, !PT ;  /* 0x000001f607137812 */ /* 0x000fe200078efcff */
[----:B------:R-:W-:Y:S01]  /*10e0*/  IMAD.HI.U32 R10, R2, R15, RZ ;  /* 0x0000000f020a7227 */ /* 0x000fe200078e00ff */
[----:B------:R-:W-:Y:S01]  /*10f0*/  ISETP.GE.AND P0, PT, R17, RZ, PT ;  /* 0x000000ff1100720c */ /* 0x000fe20003f06270 */
[----:B------:R-:W-:Y:S01]  /*1100*/  STL [R1+0x1128], R3 ;  /* 0x0011280301007387 */ /* 0x000fe20000100800 */
[C---:B------:R-:W-:Y:S01]  /*1110*/  LOP3.LUT R17, R7.reuse, 0x1f8, RZ, 0xfc, !PT ;  /* 0x000001f807117812 */ /* 0x040fe200078efcff */
[----:B------:R-:W-:Y:S01]  /*1120*/  IMAD.MOV R9, RZ, RZ, -R9 ;  /* 0x000000ffff097224 */ /* 0x000fe200078e0a09 */
[----:B------:R-:W-:Y:S01]  /*1130*/  LOP3.LUT R21, R7, 0x1f4, RZ, 0xfc, !PT ;  /* 0x000001f407157812 */ /* 0x000fe200078efcff */
[----:B------:R-:W-:Y:S01]  /*1140*/  IMAD R8, R5, R8, R12 ;  /* 0x0000000805087224 */ /* 0x000fe200078e020c */
[----:B------:R-:W-:Y:S01]  /*1150*/  LOP3.LUT R22, R7, 0x1f2, RZ, 0xfc, !PT ;  /* 0x000001f207167812 */ /* 0x000fe200078efcff */
[----:B------:R-:W-:Y:S01]  /*1160*/  IMAD.MOV R16, RZ, RZ, -R10 ;  /* 0x000000ffff107224 */ /* 0x000fe200078e0a0a */
[----:B------:R-:W-:Y:S01]  /*1170*/  ISETP.GE.AND P6, PT, R18, RZ, PT ;  /* 0x000000ff1200720c */ /* 0x000fe20003fc6270 */
[C---:B------:R-:W-:Y:S01]  /*1180*/  IMAD R10, R5.reuse, R9, R14 ;  /* 0x00000009050a7224 */ /* 0x040fe200078e020e */
[----:B------:R-:W-:Y:S01]  /*1190*/  ISETP.GT.U32.AND P4, PT, R5, R8, PT ;  /* 0x000000080500720c */ /* 0x000fe20003f84070 */
[----:B------:R-:W-:Y:S01]  /*11a0*/  @!P1 IMAD.IADD R6, R6, 0x1, -R13 ;  /* 0x0000000106069824 */ /* 0x000fe200078e0a0d */
[----:B------:R-:W-:Y:S01]  /*11b0*/  ISETP.GE.AND P1, PT, R247, RZ, PT ;  /* 0x000000fff700720c */ /* 0x000fe20003f26270 */
[----:B------:R-:W-:Y:S01]  /*11c0*/  IMAD.SHL.U32 R11, R3, 0x2, RZ ;  /* 0x00000002030b7824 */ /* 0x000fe200078e00ff */
[C---:B------:R-:W-:Y:S01]  /*11d0*/  ISETP.GT.U32.AND P5, PT, R5.reuse, R10, PT ;  /* 0x0000000a0500720c */ /* 0x040fe20003fa4070 */
[----:B------:R-:W-:Y:S01]  /*11e0*/  IMAD R12, R5, R16, R15 ;  /* 0x00000010050c7224 */ /* 0x000fe200078e020f */
[----:B------:R-:W-:Y:S01]  /*11f0*/  IABS R16, R19 ;  /* 0x0000001300107213 */ /* 0x000fe20000000000 */
[----:B------:R-:W-:Y:S01]  /*1200*/  IMAD R4, R4, 0x80, R11 ;  /* 0x0000008004047824 */ /* 0x000fe200078e020b */
[----:B------:R-:W-:-:S02]  /*1210*/  LOP3.LUT R0, R11, 0x90, R0, 0x78, !PT ;  /* 0x000000900b007812 */ /* 0x000fc400078e7800 */
[----:B------:R-:W-:Y:S01]  /*1220*/  IABS R14, R17 ;  /* 0x00000011000e7213 */ /* 0x000fe20000000000 */
[----:B------:R-:W-:Y:S01]  /*1230*/  IMAD.HI.U32 R11, R2, R16, RZ ;  /* 0x00000010020b7227 */ /* 0x000fe200078e00ff */
[----:B------:R-:W-:Y:S01]  /*1240*/  IABS R18, R21 ;  /* 0x0000001500127213 */ /* 0x000fe20000000000 */
[----:B------:R-:W-:Y:S01]  /*1250*/  STL [R1+0x10e4], R4 ;  /* 0x0010e40401007387 */ /* 0x000fe20000100800 */
[----:B------:R-:W-:Y:S01]  /*1260*/  IABS R13, R22 ;  /* 0x00000016000d7213 */ /* 0x000fe20000000000 */
[--C-:B------:R-:W-:Y:S01]  /*1270*/  @!P4 IMAD.IADD R8, R8, 0x1, -R5.reuse ;  /* 0x000000010808c824 */ /* 0x100fe200078e0a05 */
[----:B------:R-:W-:Y:S01]  /*1280*/  LOP3.LUT R23, R7, 0x1f0, RZ, 0xfc, !PT ;  /* 0x000001f007177812 */ /* 0x000fe200078efcff */
[----:B------:R-:W-:Y:S01]  /*1290*/  @!P5 IMAD.IADD R10, R10, 0x1, -R5 ;  /* 0x000000010a0ad824 */ /* 0x000fe200078e0a05 */
[----:B------:R0:W-:Y:S01]  /*12a0*/  STL [R1+0x10e8], R0 ;  /* 0x0010e80001007387 */ /* 0x0001e20000100800 */
[----:B------:R-:W-:Y:S01]  /*12b0*/  IMAD.MOV R11, RZ, RZ, -R11 ;  /* 0x000000ffff0b7224 */ /* 0x000fe200078e0a0b */
[C---:B------:R-:W-:Y:S01]  /*12c0*/  ISETP.GT.U32.AND P5, PT, R5.reuse, R8, PT ;  /* 0x000000080500720c */ /* 0x040fe20003fa4070 */
[----:B------:R-:W-:Y:S01]  /*12d0*/  @!P1 IMAD.MOV R6, RZ, RZ, -R6 ;  /* 0x000000ffff069224 */ /* 0x000fe200078e0a06 */
[C---:B------:R-:W-:Y:S01]  /*12e0*/  ISETP.GT.U32.AND P1, PT, R5.reuse, R12, PT ;  /* 0x0000000c0500720c */ /* 0x040fe20003f24070 */
[C---:B------:R-:W-:Y:S01]  /*12f0*/  IMAD R16, R5.reuse, R11, R16 ;  /* 0x0000000b05107224 */ /* 0x040fe200078e0210 */
[----:B------:R-:W-:Y:S01]  /*1300*/  ISETP.GT.U32.AND P4, PT, R5, R10, PT ;  /* 0x0000000a0500720c */ /* 0x000fe20003f84070 */
[----:B------:R-:W-:Y:S01]  /*1310*/  IMAD.HI.U32 R9, R2, R14, RZ ;  /* 0x0000000e02097227 */ /* 0x000fe200078e00ff */
[----:B------:R-:W-:-:S02]  /*1320*/  @!P3 LOP3.LUT R6, RZ, R244, RZ, 0x33, !PT ;  /* 0x000000f4ff06b212 */ /* 0x000fc400078e33ff */
[----:B------:R-:W-:Y:S01]  /*1330*/  IABS R15, R23 ;  /* 0x00000017000f7213 */ /* 0x000fe20000000000 */
[----:B------:R-:W-:Y:S01]  /*1340*/  IMAD.MOV R9, RZ, RZ, -R9 ;  /* 0x000000ffff097224 */ /* 0x000fe200078e0a09 */
[C---:B------:R-:W-:Y:S01]  /*1350*/  LOP3.LUT R24, R7.reuse, 0x1d6, RZ, 0xfc, !PT ;  /* 0x000001d607187812 */ /* 0x040fe200078efcff */
[----:B------:R-:W-:Y:S01]  /*1360*/  IMAD.HI.U32 R11, R2, R13, RZ ;  /* 0x0000000d020b7227 */ /* 0x000fe200078e00ff */
[----:B------:R-:W-:Y:S01]  /*1370*/  STL [R1+0x1108], R6 ;  /* 0x0011080601007387 */ /* 0x000fe20000100800 */
[----:B------:R-:W-:Y:S02]  /*1380*/  LOP3.LUT R26, R7, 0x1d4, RZ, 0xfc, !PT ;  /* 0x000001d4071a7812 */ /* 0x000fe400078efcff */
[--C-:B------:R-:W-:Y:S01]  /*1390*/  @!P5 IMAD.IADD R8, R8, 0x1, -R5.reuse ;  /* 0x000000010808d824 */ /* 0x100fe200078e0a05 */
[C---:B------:R-:W-:Y:S01]  /*13a0*/  ISETP.GT.U32.AND P5, PT, R5.reuse, R16, PT ;  /* 0x000000100500720c */ /* 0x040fe20003fa4070 */
[----:B------:R-:W-:Y:S01]  /*13b0*/  IMAD R14, R5, R9, R14 ;  /* 0x00000009050e7224 */ /* 0x000fe200078e020e */
[C---:B------:R-:W-:Y:S01]  /*13c0*/  LOP3.LUT R28, R7.reuse, 0x1d0, RZ, 0xfc, !PT ;  /* 0x000001d0071c7812 */ /* 0x040fe200078efcff */
[----:B------:R-:W-:Y:S01]  /*13d0*/  @!P1 IMAD.IADD R12, R12, 0x1, -R5 ;  /* 0x000000010c0c9824 */ /* 0x000fe200078e0a05 */
[----:B------:R-:W-:Y:S01]  /*13e0*/  LOP3.LUT R29, R7, 0x1ce, RZ, 0xfc, !PT ;  /* 0x000001ce071d7812 */ /* 0x000fe200078efcff */
[----:B------:R-:W-:Y:S01]  /*13f0*/  IMAD.HI.U32 R9, R2, R18, RZ ;  /* 0x0000001202097227 */ /* 0x000fe200078e00ff */
[----:B------:R-:W-:-:S02]  /*1400*/  ISETP.GT.U32.AND P3, PT, R5, R14, PT ;  /* 0x0000000e0500720c */ /* 0x000fc40003f64070 */
[----:B------:R-:W-:Y:S01]  /*1410*/  ISETP.GT.U32.AND P1, PT, R5, R12, PT ;  /* 0x0000000c0500720c */ /* 0x000fe20003f24070 */
[----:B------:R-:W-:Y:S01]  /*1420*/  IMAD.MOV R9, RZ, RZ, -R9 ;  /* 0x000000ffff097224 */ /* 0x000fe200078e0a09 */
[C---:B------:R-:W-:Y:S01]  /*1430*/  LOP3.LUT R27, R7.reuse, 0x1d2, RZ, 0xfc, !PT ;  /* 0x000001d2071b7812 */ /* 0x040fe200078efcff */
[----:B------:R-:W-:Y:S01]  /*1440*/  IMAD.MOV R20, RZ, RZ, -R11 ;  /* 0x000000ffff147224 */ /* 0x000fe200078e0a0b */
[----:B------:R-:W-:Y:S01]  /*1450*/  IABS R25, R29 ;  /* 0x0000001d00197213 */ /* 0x000fe20000000000 */
[----:B------:R-:W-:Y:S01]  /*1460*/  @!P5 IMAD.IADD R16, R16, 0x1, -R5 ;  /* 0x000000011010d824 */ /* 0x000fe200078e0a05 */
[C---:B------:R-:W-:Y:S01]  /*1470*/  LOP3.LUT R30, R7.reuse, 0x1ca, RZ, 0xfc, !PT ;  /* 0x000001ca071e7812 */ /* 0x040fe200078efcff */
[----:B------:R-:W-:Y:S01]  /*1480*/  IMAD.MOV.U32 R11, RZ, RZ, R15 ;  /* 0x000000ffff0b7224 */ /* 0x000fe200078e000f */
[----:B------:R-:W-:Y:S01]  /*1490*/  LOP3.LUT R15, R7, 0x1ee, RZ, 0xfc, !PT ;  /* 0x000001ee070f7812 */ /* 0x000fe200078efcff */
[----:B0-----:R-:W-:Y:S01]  /*14a0*/  IMAD.MOV.U32 R0, RZ, RZ, R8 ;  /* 0x000000ffff007224 */ /* 0x001fe200078e0008 */
[----:B------:R-:W-:Y:S01]  /*14b0*/  ISETP.GT.U32.AND P5, PT, R5, R16, PT ;  /* 0x000000100500720c */ /* 0x000fe20003fa4070 */
[----:B------:R-:W-:Y:S01]  /*14c0*/  @!P4 IMAD.IADD R10, R10, 0x1, -R5 ;  /* 0x000000010a0ac824 */ /* 0x000fe200078e0a05 */
[----:B------:R-:W-:Y:S01]  /*14d0*/  ISETP.GE.AND P4, PT, R17, RZ, PT ;  /* 0x000000ff1100720c */ /* 0x000fe20003f86270 */
[----:B------:R-:W-:Y:S01]  /*14e0*/  IMAD R18, R5, R9, R18 ;  /* 0x0000000905127224 */ /* 0x000fe200078e0212 */
[C---:B------:R-:W-:Y:S01]  /*14f0*/  LOP3.LUT R17, R7.reuse, 0x1ec, RZ, 0xfc, !PT ;  /* 0x000001ec07117812 */ /* 0x040fe200078efcff */
[----:B------:R-:W-:Y:S01]  /*1500*/  IMAD.HI.U32 R9, R2, R11, RZ ;  /* 0x0000000b02097227 */ /* 0x000fe200078e00ff */
[----:B------:R-:W-:-:S02]  /*1510*/  LOP3.LUT R31, R7, 0x1c6, RZ, 0xfc, !PT ;  /* 0x000001c6071f7812 */ /* 0x000fc400078efcff */
[C---:B------:R-:W-:Y:S01]  /*1520*/  LOP3.LUT R32, R7.reuse, 0x1c0, RZ, 0xfc, !PT ;  /* 0x000001c007207812 */ /* 0x040fe200078efcff */
[----:B------:R-:W-:Y:S01]  /*1530*/  @!P2 IMAD.MOV R0, RZ, RZ, -R0 ;  /* 0x000000ffff00a224 */ /* 0x000fe200078e0a00 */
[C---:B------:R-:W-:Y:S01]  /*1540*/  LOP3.LUT R34, R7.reuse, 0x1be, RZ, 0xfc, !PT ;  /* 0x000001be07227812 */ /* 0x040fe200078efcff */
[----:B------:R-:W-:Y:S01]  /*1550*/  IMAD.MOV.U32 R3, RZ, RZ, R10 ;  /* 0x000000ffff037224 */ /* 0x000fe200078e000a */
[----:B------:R-:W-:Y:S01]  /*1560*/  LOP3.LUT R39, R7, 0x1ba, RZ, 0xfc, !PT ;  /* 0x000001ba07277812 */ /* 0x000fe200078efcff */
[--C-:B------:R-:W-:Y:S01]  /*1570*/  @!P3 IMAD.IADD R14, R14, 0x1, -R5.reuse ;  /* 0x000000010e0eb824 */ /* 0x100fe200078e0a05 */
[----:B------:R0:W-:Y:S01]  /*1580*/  STL [R1+0x24], R0 ;  /* 0x0000240001007387 */ /* 0x0001e20000100800 */
[----:B------:R-:W-:Y:S01]  /*1590*/  @!P1 IMAD.IADD R12, R12, 0x1, -R5 ;  /* 0x000000010c0c9824 */ /* 0x000fe200078e0a05 */
[C---:B------:R-:W-:Y:S01]  /*15a0*/  ISETP.GT.U32.AND P1, PT, R5.reuse, R18, PT ;  /* 0x000000120500720c */ /* 0x040fe20003f24070 */
[----:B------:R-:W-:Y:S01]  /*15b0*/  IMAD.MOV R10, RZ, RZ, -R9 ;  /* 0x000000ffff0a7224 */ /* 0x000fe200078e0a09 */
[C---:B------:R-:W-:Y:S01]  /*15c0*/  ISETP.GT.U32.AND P2, PT, R5.reuse, R14, PT ;  /* 0x0000000e0500720c */ /* 0x040fe20003f44070 */
[----:B------:R-:W-:Y:S01]  /*15d0*/  IMAD R8, R5, R20, R13 ;  /* 0x0000001405087224 */ /* 0x000fe200078e020d */
[----:B------:R-:W-:Y:S01]  /*15e0*/  ISETP.GE.AND P3, PT, R19, RZ, PT ;  /* 0x000000ff1300720c */ /* 0x000fe20003f66270 */
[----:B------:R-:W-:Y:S01]  /*15f0*/  IMAD R10, R5, R10, R11 ;  /* 0x0000000a050a7224 */ /* 0x000fe200078e020b */
[----:B------:R-:W-:Y:S01]  /*1600*/  IABS R11, R17 ;  /* 0x00000011000b7213 */ /* 0x000fe20000000000 */
[----:B------:R-:W-:Y:S01]  /*1610*/  @!P5 IMAD.IADD R16, R16, 0x1, -R5 ;  /* 0x000000011010d824 */ /* 0x000fe200078e0a05 */
[----:B------:R-:W-:Y:S01]  /*1620*/  LOP3.LUT R19, R7, 0x1ea, RZ, 0xfc, !PT ;  /* 0x000001ea07137812 */ /* 0x000fe200078efcff */
[----:B0-----:R-:W-:Y:S01]  /*1630*/  IMAD.MOV.U32 R0, RZ, RZ, R12 ;  /* 0x000000ffff007224 */ /* 0x001fe200078e000c */
[C---:B------:R-:W-:Y:S01]  /*1640*/  ISETP.GT.U32.AND P5, PT, R5.reuse, R10, PT ;  /* 0x0000000a0500720c */ /* 0x040fe20003fa4070 */
[----:B------:R-:W-:Y:S01]  /*1650*/  @!P0 IMAD.MOV R3, RZ, RZ, -R3 ;  /* 0x000000ffff038224 */ /* 0x000fe200078e0a03 */
[----:B------:R-:W-:Y:S01]  /*1660*/  IABS R12, R15 ;  /* 0x0000000f000c7213 */ /* 0x000fe20000000000 */
[----:B------:R-:W-:Y:S01]  /*1670*/  @!P6 IMAD.MOV R0, RZ, RZ, -R0 ;  /* 0x000000ffff00e224 */ /* 0x000fe200078e0a00 */
[----:B------:R-:W-:Y:S01]  /*1680*/  ISETP.GT.U32.AND P6, PT, R5, R8, PT ;  /* 0x000000080500720c */ /* 0x000fe20003fc4070 */
[--C-:B------:R-:W-:Y:S01]  /*1690*/  @!P2 IMAD.IADD R14, R14, 0x1, -R5.reuse ;  /* 0x000000010e0ea824 */ /* 0x100fe200078e0a05 */
[----:B------:R0:W-:Y:S01]  /*16a0*/  STL [R1+0x20], R3 ;  /* 0x0000200301007387 */ /* 0x0001e20000100800 */
[----:B------:R-:W-:Y:S01]  /*16b0*/  @!P1 IMAD.IADD R18, R18, 0x1, -R5 ;  /* 0x0000000112129824 */ /* 0x000fe200078e0a05 */
[----:B------:R-:W-:Y:S01]  /*16c0*/  ISETP.GE.AND P0, PT, R21, RZ, PT ;  /* 0x000000ff1500720c */ /* 0x000fe20003f06270 */
[----:B------:R-:W-:Y:S01]  /*16d0*/  IMAD.HI.U32 R9, R2, R12, RZ ;  /* 0x0000000c02097227 */ /* 0x000fe200078e00ff */
[----:B------:R2:W-:Y:S01]  /*16e0*/  STL [R1+0x1c], R0 ;  /* 0x00001c0001007387 */ /* 0x0005e20000100800 */
[----:B------:R-:W-:-:S02]  /*16f0*/  IABS R252, R19 ;  /* 0x0000001300fc7213 */ /* 0x000fc40000000000 */
[--C-:B------:R-:W-:Y:S01]  /*1700*/  @!P5 IMAD.IADD R10, R10, 0x1, -R5.reuse ;  /* 0x000000010a0ad824 */ /* 0x100fe200078e0a05 */
[----:B------:R-:W-:Y:S02]  /*1710*/  LOP3.LUT R21, R7, 0x1e8, RZ, 0xfc, !PT ;  /* 0x000001e807157812 */ /* 0x000fe400078efcff */
[----:B------:R-:W-:Y:S01]  /*1720*/  ISETP.GE.AND P2, PT, R22, RZ, PT ;  /* 0x000000ff1600720c */ /* 0x000fe20003f46270 */
[----:B------:R-:W-:Y:S01]  /*1730*/  @!P6 IMAD.IADD R8, R8, 0x1, -R5 ;  /* 0x000000010808e824 */ /* 0x000fe200078e0a05 */
[C---:B------:R-:W-:Y:S01]  /*1740*/  ISETP.GT.U32.AND P6, PT, R5.reuse, R18, PT ;  /* 0x000000120500720c */ /* 0x040fe20003fc4070 */
[----:B0-----:R-:W-:Y:S01]  /*1750*/  IMAD.MOV.U32 R3, RZ, RZ, R16 ;  /* 0x000000ffff037224 */ /* 0x001fe200078e0010 */
[----:B------:R-:W-:Y:S01]  /*1760*/  IABS R13, R21 ;  /* 0x00000015000d7213 */ /* 0x000fe20000000000 */
[----:B--2---:R-:W-:Y:S01]  /*1770*/  IMAD.MOV.U32 R0, RZ, RZ, R14 ;  /* 0x000000ffff007224 */ /* 0x004fe200078e000e */
[----:B------:R-:W-:Y:S01]  /*1780*/  ISETP.GT.U32.AND P5, PT, R5, R8, PT ;  /* 0x000000080500720c */ /* 0x000fe20003fa4070 */
[----:B------:R-:W-:Y:S01]  /*1790*/  IMAD.MOV.U32 R14, RZ, RZ, R11 ;  /* 0x000000ffff0e7224 */ /* 0x000fe200078e000b */
[----:B------:R-:W-:Y:S01]  /*17a0*/  LOP3.LUT R22, R7, 0x1e6, RZ, 0xfc, !PT ;  /* 0x000001e607167812 */ /* 0x000fe200078efcff */
[----:B------:R-:W-:Y:S01]  /*17b0*/  @!P4 IMAD.MOV R0, RZ, RZ, -R0 ;  /* 0x000000ffff00c224 */ /* 0x000fe200078e0a00 */
[----:B------:R-:W-:Y:S01]  /*17c0*/  ISETP.GT.U32.AND P4, PT, R5, R10, PT ;  /* 0x0000000a0500720c */ /* 0x000fe20003f84070 */
[----:B------:R-:W-:Y:S01]  /*17d0*/  IMAD.MOV R11, RZ, RZ, -R9 ;  /* 0x000000ffff0b7224 */ /* 0x000fe200078e0a09 */
[----:B------:R-:W-:Y:S01]  /*17e0*/  ISETP.GE.AND P1, PT, R23, RZ, PT ;  /* 0x000000ff1700720c */ /* 0x000fe20003f26270 */
[----:B------:R-:W-:Y:S01]  /*17f0*/  IMAD.HI.U32 R9, R2, R14, RZ ;  /* 0x0000000e02097227 */ /* 0x000fe200078e00ff */
[----:B------:R0:W-:Y:S01]  /*1800*/  STL [R1+0x18], R0 ;  /* 0x0000180001007387 */ /* 0x0001e20000100800 */
[----:B------:R-:W-:-:S02]  /*1810*/  LOP3.LUT R23, R7, 0x1d8, RZ, 0xfc, !PT ;  /* 0x000001d807177812 */ /* 0x000fc400078efcff */
[----:B------:R-:W-:Y:S01]  /*1820*/  IMAD R12, R5, R11, R12 ;  /* 0x0000000b050c7224 */ /* 0x000fe200078e020c */
[----:B------:R-:W-:Y:S01]  /*1830*/  IABS R33, R34 ;  /* 0x0000002200217213 */ /* 0x000fe20000000000 */
[----:B------:R-:W-:Y:S01]  /*1840*/  IMAD.MOV R9, RZ, RZ, -R9 ;  /* 0x000000ffff097224 */ /* 0x000fe200078e0a09 */
[----:B------:R-:W-:Y:S01]  /*1850*/  LOP3.LUT R42, R7, 0x1b6, RZ, 0xfc, !PT ;  /* 0x000001b6072a7812 */ /* 0x000fe200078efcff */
[--C-:B------:R-:W-:Y:S01]  /*1860*/  @!P6 IMAD.IADD R18, R18, 0x1, -R5.reuse ;  /* 0x000000011212e824 */ /* 0x100fe200078e0a05 */
[C---:B------:R-:W-:Y:S01]  /*1870*/  ISETP.GT.U32.AND P6, PT, R5.reuse, R12, PT ;  /* 0x0000000c0500720c */ /* 0x040fe20003fc4070 */
[C---:B------:R-:W-:Y:S01]  /*1880*/  IMAD R14, R5.reuse, R9, R14 ;  /* 0x00000009050e7224 */ /* 0x040fe200078e020e */
[----:B------:R-:W-:Y:S01]  /*1890*/  IABS R35, R39 ;  /* 0x0000002700237213 */ /* 0x000fe20000000000 */
[----:B------:R-:W-:Y:S01]  /*18a0*/  @!P4 IMAD.IADD R10, R10, 0x1, -R5 ;  /* 0x000000010a0ac824 */ /* 0x000fe200078e0a05 */
[----:B------:R-:W-:Y:S01]  /*18b0*/  IABS R38, R42 ;  /* 0x0000002a00267213 */ /* 0x000fe20000000000 */
[----:B------:R-:W-:Y:S01]  /*18c0*/  IMAD.HI.U32 R9, R2, R252, RZ ;  /* 0x000000fc02097227 */ /* 0x000fe200078e00ff */
[----:B------:R-:W-:-:S02]  /*18d0*/  ISETP.GT.U32.AND P4, PT, R5, R14, PT ;  /* 0x0000000e0500720c */ /* 0x000fc40003f84070 */
[C---:B------:R-:W-:Y:S01]  /*18e0*/  LOP3.LUT R41, R7.reuse, 0x1b8, RZ, 0xfc, !PT ;  /* 0x000001b807297812 */ /* 0x040fe200078efcff */
[----:B------:R-:W-:Y:S01]  /*18f0*/  IMAD.MOV R9, RZ, RZ, -R9 ;  /* 0x000000ffff097224 */ /* 0x000fe200078e0a09 */
[C---:B------:R-:W-:Y:S01]  /*1900*/  LOP3.LUT R43, R7.reuse, 0x1b4, RZ, 0xfc, !PT ;  /* 0x000001b4072b7812 */ /* 0x040fe200078efcff */
[----:B------:R-:W-:Y:S01]  /*1910*/  IMAD.HI.U32 R11, R2, R13, RZ ;  /* 0x0000000d020b7227 */ /* 0x000fe200078e00ff */
[----:B------:R-:W-:Y:S02]  /*1920*/  IABS R37, R41 ;  /* 0x0000002900257213 */ /* 0x000fe40000000000 */
[----:B------:R-:W-:Y:S01]  /*1930*/  LOP3.LUT R44, R7, 0x1b2, RZ, 0xfc, !PT ;  /* 0x000001b2072c7812 */ /* 0x000fe200078efcff */
[--C-:B------:R-:W-:Y:S01]  /*1940*/  @!P6 IMAD.IADD R12, R12, 0x1, -R5.reuse ;  /* 0x000000010c0ce824 */ /* 0x100fe200078e0a05 */
[----:B------:R-:W-:Y:S01]  /*1950*/  ISETP.GE.AND P6, PT, R17, RZ, PT ;  /* 0x000000ff1100720c */ /* 0x000fe20003fc6270 */
[----:B0-----:R-:W-:Y:S01]  /*1960*/  IMAD.MOV.U32 R0, RZ, RZ, R18 ;  /* 0x000000ffff007224 */ /* 0x001fe200078e0012 */
[----:B------:R-:W-:Y:S01]  /*1970*/  LOP3.LUT R17, R7, 0x1e4, RZ, 0xfc, !PT ;  /* 0x000001e407117812 */ /* 0x000fe200078efcff */
[----:B------:R-:W-:Y:S01]  /*1980*/  IMAD R252, R5, R9, R252 ;  /* 0x0000000905fc7224 */ /* 0x000fe200078e02fc */
[----:B------:R-:W-:Y:S01]  /*1990*/  IABS R9, R22 ;  /* 0x0000001600097213 */ /* 0x000fe20000000000 */
[----:B------:R-:W-:Y:S01]  /*19a0*/  @!P4 IMAD.IADD R14, R14, 0x1, -R5 ;  /* 0x000000010e0ec824 */ /* 0x000fe200078e0a05 */
[----:B------:R-:W-:Y:S01]  /*19b0*/  LOP3.LUT R18, R7, 0x1e0, RZ, 0xfc, !PT ;  /* 0x000001e007127812 */ /* 0x000fe200078efcff */
[----:B------:R-:W-:Y:S01]  /*19c0*/  @!P3 IMAD.MOV R3, RZ, RZ, -R3 ;  /* 0x000000ffff03b224 */ /* 0x000fe200078e0a03 */
[C---:B------:R-:W-:Y:S01]  /*19d0*/  ISETP.GT.U32.AND P3, PT, R5.reuse, R12, PT ;  /* 0x0000000c0500720c */ /* 0x040fe20003f64070 */
[----:B------:R-:W-:Y:S01]  /*19e0*/  IMAD.MOV R20, RZ, RZ, -R11 ;  /* 0x000000ffff147224 */ /* 0x000fe200078e0a0b */
[----:B------:R-:W-:Y:S01]  /*19f0*/  ISETP.GT.U32.AND P4, PT, R5, R14, PT ;  /* 0x0000000e0500720c */ /* 0x000fe20003f84070 */
[----:B------:R-:W-:Y:S01]  /*1a00*/  @!P0 IMAD.MOV R0, RZ, RZ, -R0 ;  /* 0x000000ffff008224 */ /* 0x000fe200078e0a00 */
[----:B------:R-:W-:Y:S01]  /*1a10*/  STL [R1+0x14], R3 ;  /* 0x0000140301007387 */ /* 0x000fe20000100800 */
[----:B------:R-:W-:Y:S01]  /*1a20*/  @!P5 IMAD.IADD R8, R8, 0x1, -R5 ;  /* 0x000000010808d824 */ /* 0x000fe200078e0a05 */
[----:B------:R-:W-:Y:S01]  /*1a30*/  ISETP.GE.AND P5, PT, R15, RZ, PT ;  /* 0x000000ff0f00720c */ /* 0x000fe20003fa6270 */
[C---:B------:R-:W-:Y:S01]  /*1a40*/  IMAD R11, R5.reuse, R20, R13 ;  /* 0x00000014050b7224 */ /* 0x040fe200078e020d */
[----:B------:R0:W-:Y:S01]  /*1a50*/  STL [R1+0x10], R0 ;  /* 0x0000100001007387 */ /* 0x0001e20000100800 */
[----:B------:R-:W-:Y:S01]  /*1a60*/  IMAD.MOV.U32 R13, RZ, RZ, R9 ;  /* 0x000000ffff0d7224 */ /* 0x000fe200078e0009 */
[----:B------:R-:W-:Y:S01]  /*1a70*/  IABS R15, R17 ;  /* 0x00000011000f7213 */ /* 0x000fe20000000000 */
[----:B------:R-:W-:Y:S01]  /*1a80*/  IMAD.MOV.U32 R6, RZ, RZ, R10 ;  /* 0x000000ffff067224 */ /* 0x000fe200078e000a */
[----:B------:R-:W-:Y:S01]  /*1a90*/  ISETP.GT.U32.AND P0, PT, R5, R252, PT ;  /* 0x000000fc0500720c */ /* 0x000fe20003f04070 */
[----:B------:R-:W-:Y:S01]  /*1aa0*/  IMAD.HI.U32 R9, R2, R13, RZ ;  /* 0x0000000d02097227 */ /* 0x000fe200078e00ff */
[----:B------:R-:W-:-:S02]  /*1ab0*/  LOP3.LUT R20, R7, 0x1de, RZ, 0xfc, !PT ;  /* 0x000001de07147812 */ /* 0x000fc400078efcff */
[----:B------:R-:W-:Y:S01]  /*1ac0*/  LOP3.LUT R46, R7, 0x1ae, RZ, 0xfc, !PT ;  /* 0x000001ae072e7812 */ /* 0x000fe200078efcff */
[----:B------:R-:W-:Y:S01]  /*1ad0*/  @!P3 IMAD.IADD R12, R12, 0x1, -R5 ;  /* 0x000000010c0cb824 */ /* 0x000fe200078e0a05 */
[----:B------:R-:W-:Y:S01]  /*1ae0*/  ISETP.GE.AND P3, PT, R21, RZ, PT ;  /* 0x000000ff1500720c */ /* 0x000fe20003f66270 */
[----:B0-----:R-:W-:Y:S01]  /*1af0*/  IMAD.MOV.U32 R0, RZ, RZ, R8 ;  /* 0x000000ffff007224 */ /* 0x001fe200078e0008 */
[C---:B------:R-:W-:Y:S01]  /*1b00*/  LOP3.LUT R21, R7.reuse, 0x1dc, RZ, 0xfc, !PT ;  /* 0x000001dc07157812 */ /* 0x040fe200078efcff */
[----:B------:R-:W-:Y:S01]  /*1b10*/  IMAD.HI.U32 R8, R2, R15, RZ ;  /* 0x0000000f02087227 */ /* 0x000fe200078e00ff */
[----:B------:R-:W-:Y:S02]  /*1b20*/  IABS R40, R46 ;  /* 0x0000002e00287213 */ /* 0x000fe40000000000 */
[----:B------:R-:W-:Y:S01]  /*1b30*/  LOP3.LUT R45, R7, 0x1b0, RZ, 0xfc, !PT ;  /* 0x000001b0072d7812 */ /* 0x000fe200078efcff */
[----:B------:R-:W-:Y:S01]  /*1b40*/  @!P2 IMAD.MOV R0, RZ, RZ, -R0 ;  /* 0x000000ffff00a224 */ /* 0x000fe200078e0a00 */
[----:B------:R-:W-:Y:S01]  /*1b50*/  ISETP.GT.U32.AND P2, PT, R5, R11, PT ;  /* 0x0000000b0500720c */ /* 0x000fe20003f44070 */
[----:B------:R-:W-:Y:S01]  /*1b60*/  IMAD.MOV R10, RZ, RZ, -R9 ;  /* 0x000000ffff0a7224 */ /* 0x000fe200078e0a09 */
[----:B------:R-:W-:Y:S01]  /*1b70*/  LOP3.LUT R47, R7, 0x1aa, RZ, 0xfc, !PT ;  /* 0x000001aa072f7812 */ /* 0x000fe200078efcff */
[----:B------:R-:W-:Y:S01]  /*1b80*/  @!P1 IMAD.MOV R6, RZ, RZ, -R6 ;  /* 0x000000ffff069224 */ /* 0x000fe200078e0a06 */
[----:B------:R-:W-:Y:S01]  /*1b90*/  ISETP.GE.AND P1, PT, R19, RZ, PT ;  /* 0x000000ff1300720c */ /* 0x000fe20003f26270 */
[----:B------:R-:W-:Y:S01]  /*1ba0*/  IMAD.MOV R16, RZ, RZ, -R8 ;  /* 0x000000ffff107224 */ /* 0x000fe200078e0a08 */
[----:B------:R-:W-:Y:S01]  /*1bb0*/  IABS R19, R23 ;  /* 0x0000001700137213 */ /* 0x000fe20000000000 */
[----:B------:R-:W-:Y:S01]  /*1bc0*/  @!P4 IMAD.IADD R14, R14, 0x1, -R5 ;  /* 0x000000010e0ec824 */ /* 0x000fe200078e0a05 */
[----:B------:R-:W-:Y:S01]  /*1bd0*/  STL [R1+0x110c], R6 ;  /* 0x00110c0601007387 */ /* 0x000fe20000100800 */
[----:B------:R-:W-:Y:S01]  /*1be0*/  IMAD R8, R5, R10, R13 ;  /* 0x0000000a05087224 */ /* 0x000fe200078e020d */
[----:B------:R-:W-:Y:S01]  /*1bf0*/  LOP3.LUT R10, R7, 0x1e2, RZ, 0xfc, !PT ;  /* 0x000001e2070a7812 */ /* 0x000fe200078efcff */
[----:B------:R-:W-:Y:S01]  /*1c00*/  IMAD.MOV.U32 R4, RZ, RZ, R12 ;  /* 0x000000ffff047224 */ /* 0x000fe200078e000c */
[----:B------:R0:W-:Y:S01]  /*1c10*/  STL [R1+0xc], R0 ;  /* 0x00000c0001007387 */ /* 0x0001e20000100800 */
[C---:B------:R-:W-:Y:S01]  /*1c20*/  IMAD R13, R5.reuse, R16, R15 ;  /* 0x00000010050d7224 */ /* 0x040fe200078e020f */
[----:B------:R-:W-:Y:S01]  /*1c30*/  IABS R9, R10 ;  /* 0x0000000a00097213 */ /* 0x000fe20000000000 */
[----:B------:R-:W-:Y:S01]  /*1c40*/  @!P5 IMAD.MOV R4, RZ, RZ, -R4 ;  /* 0x000000ffff04d224 */ /* 0x000fe200078e0a04 */
[----:B------:R-:W-:Y:S01]  /*1c50*/  ISETP.GT.U32.AND P5, PT, R5, R8, PT ;  /* 0x000000080500720c */ /* 0x000fe20003fa4070 */
[--C-:B------:R-:W-:Y:S01]  /*1c60*/  @!P2 IMAD.IADD R11, R11, 0x1, -R5.reuse ;  /* 0x000000010b0ba824 */ /* 0x100fe200078e0a05 */
[----:B------:R-:W-:Y:S01]  /*1c70*/  IABS R15, R18 ;  /* 0x00000012000f7213 */ /* 0x000fe20000000000 */
[----:B------:R-:W-:Y:S01]  /*1c80*/  @!P0 IMAD.IADD R252, R252, 0x1, -R5 ;  /* 0x00000001fcfc8824 */ /* 0x000fe200078e0a05 */
[----:B------:R-:W-:Y:S01]  /*1c90*/  IABS R16, R20 ;  /* 0x0000001400107213 */ /* 0x000fe20000000000 */
[----:B------:R2:W-:Y:S01]  /*1ca0*/  STL [R1+0x1110], R4 ;  /* 0x0011100401007387 */ /* 0x0005e20000100800 */
[----:B0-----:R-:W-:Y:S01]  /*1cb0*/  IMAD.MOV.U32 R0, RZ, RZ, R14 ;  /* 0x000000ffff007224 */ /* 0x001fe200078e000e */
[C---:B------:R-:W-:Y:S01]  /*1cc0*/  ISETP.GT.U32.AND P2, PT, R5.reuse, R11, PT ;  /* 0x0000000b0500720c */ /* 0x040fe20003f44070 */
[----:B------:R-:W-:Y:S01]  /*1cd0*/  IMAD.MOV.U32 R14, RZ, RZ, R9 ;  /* 0x000000ffff0e7224 */ /* 0x000fe200078e0009 */
[C---:B------:R-:W-:Y:S01]  /*1ce0*/  ISETP.GT.U32.AND P0, PT, R5.reuse, R252, PT ;  /* 0x000000fc0500720c */ /* 0x040fe20003f04070 */
[----:B------:R-:W-:Y:S01]  /*1cf0*/  @!P6 IMAD.MOV R0, RZ, RZ, -R0 ;  /* 0x000000ffff00e224 */ /* 0x000fe200078e0a00 */
[----:B------:R-:W-:Y:S01]  /*1d00*/  ISETP.GT.U32.AND P6, PT, R5, R13, PT ;  /* 0x0000000d0500720c */ /* 0x000fe20003fc4070 */
[----:B------:R-:W-:Y:S01]  /*1d10*/  IMAD.HI.U32 R9, R2, R14, RZ ;  /* 0x0000000e02097227 */ /* 0x000fe200078e00ff */
[----:B------:R-:W-:-:S02]  /*1d20*/  ISETP.GE.AND P4, PT, R22, RZ, PT ;  /* 0x000000ff1600720c */ /* 0x000fc40003f86270 */
[C---:B------:R-:W-:Y:S01]  /*1d30*/  LOP3.LUT R22, R7.reuse, 0x1da, RZ, 0xfc, !PT ;  /* 0x000001da07167812 */ /* 0x040fe200078efcff */
[----:B------:R-:W-:Y:S01]  /*1d40*/  @!P5 IMAD.IADD R8, R8, 0x1, -R5 ;  /* 0x000000010808d824 */ /* 0x000fe200078e0a05 */
[C---:B------:R-:W-:Y:S01]  /*1d50*/  LOP3.LUT R53, R7.reuse, 0x19e, RZ, 0xfc, !PT ;  /* 0x0000019e07357812 */ /* 0x040fe200078efcff */
[----:B------:R-:W-:Y:S01]  /*1d60*/  IMAD.MOV R9, RZ, RZ, -R9 ;  /* 0x000000ffff097224 */ /* 0x000fe200078e0a09 */
[----:B------:R-:W-:Y:S01]  /*1d70*/  LOP3.LUT R54, R7, 0x19a, RZ, 0xfc, !PT ;  /* 0x0000019a07367812 */ /* 0x000fe200078efcff */
[--C-:B------:R-:W-:Y:S01]  /*1d80*/  @!P2 IMAD.IADD R11, R11, 0x1, -R5.reuse ;  /* 0x000000010b0ba824 */ /* 0x100fe200078e0a05 */
[C---:B------:R-:W-:Y:S01]  /*1d90*/  ISETP.GT.U32.AND P5, PT, R5.reuse, R8, PT ;  /* 0x000000080500720c */ /* 0x040fe20003fa4070 */
[----:B------:R-:W-:Y:S01]  /*1da0*/  IMAD R14, R5, R9, R14 ;  /* 0x00000009050e7224 */ /* 0x000fe200078e020e */
[----:B------:R-:W-:Y:S01]  /*1db0*/  ISETP.GE.AND P2, PT, R10, RZ, PT ;  /* 0x000000ff0a00720c */ /* 0x000fe20003f46270 */
[----:B------:R-:W-:Y:S01]  /*1dc0*/  @!P6 IMAD.IADD R13, R13, 0x1, -R5 ;  /* 0x000000010d0de824 */ /* 0x000fe200078e0a05 */
[----:B------:R-:W-:Y:S01]  /*1dd0*/  IABS R48, R53 ;  /* 0x0000003500307213 */ /* 0x000fe20000000000 */
[C---:B------:R-:W-:Y:S01]  /*1de0*/  IMAD.HI.U32 R10, R2.reuse, R15, RZ ;  /* 0x0000000f020a7227 */ /* 0x040fe200078e00ff */
[----:B------:R-:W-:Y:S01]  /*1df0*/  IABS R50, R54 ;  /* 0x0000003600327213 */ /* 0x000fe20000000000 */
[----:B------:R-:W-:Y:S01]  /*1e00*/  STL [R1+0x1114], R0 ;  /* 0x0011140001007387 */ /* 0x000fe20000100800 */
[----:B------:R-:W-:Y:S01]  /*1e10*/  ISETP.GT.U32.AND P6, PT, R5, R13, PT ;  /* 0x0000000d0500720c */ /* 0x000fe20003fc4070 */
[----:B------:R-:W-:Y:S01]  /*1e20*/  IMAD.MOV R10, RZ, RZ, -R10 ;  /* 0x000000ffff0a7224 */ /* 0x000fe200078e0a0a */
[C---:B------:R-:W-:Y:S01]  /*1e30*/  LOP3.LUT R55, R7.reuse, 0x198, RZ, 0xfc, !PT ;  /* 0x0000019807377812 */ /* 0x040fe200078efcff */
[----:B------:R-:W-:Y:S01]  /*1e40*/  IMAD.HI.U32 R9, R2, R16, RZ ;  /* 0x0000001002097227 */ /* 0x000fe200078e00ff */
[----:B------:R-:W-:-:S02]  /*1e50*/  LOP3.LUT R57, R7, 0x194, RZ, 0xfc, !PT ;  /* 0x0000019407397812 */ /* 0x000fc400078efcff */
[----:B------:R-:W-:Y:S01]  /*1e60*/  IABS R51, R55 ;  /* 0x0000003700337213 */ /* 0x000fe20000000000 */
[----:B------:R-:W-:Y:S01]  /*1e70*/  IMAD R15, R5, R10, R15 ;  /* 0x0000000a050f7224 */ /* 0x000fe200078e020f */
[----:B------:R-:W-:Y:S01]  /*1e80*/  LOP3.LUT R56, R7, 0x196, RZ, 0xfc, !PT ;  /* 0x0000019607387812 */ /* 0x000fe200078efcff */
[--C-:B------:R-:W-:Y:S01]  /*1e90*/  @!P5 IMAD.IADD R8, R8, 0x1, -R5.reuse ;  /* 0x000000010808d824 */ /* 0x100fe200078e0a05 */
[----:B------:R-:W-:Y:S01]  /*1ea0*/  ISETP.GT.U32.AND P5, PT, R5, R14, PT ;  /* 0x0000000e0500720c */ /* 0x000fe20003fa4070 */
[--C-:B------:R-:W-:Y:S01]  /*1eb0*/  @!P0 IMAD.IADD R252, R252, 0x1, -R5.reuse ;  /* 0x00000001fcfc8824 */ /* 0x100fe200078e0a05 */
[----:B------:R-:W-:Y:S01]  /*1ec0*/  ISETP.GE.AND P0, PT, R17, RZ, PT ;  /* 0x000000ff1100720c */ /* 0x000fe20003f06270 */
[----:B------:R-:W-:Y:S01]  /*1ed0*/  @!P6 IMAD.IADD R13, R13, 0x1, -R5 ;  /* 0x000000010d0de824 */ /* 0x000fe200078e0a05 */
[C---:B------:R-:W-:Y:S01]  /*1ee0*/  ISETP.GT.U32.AND P6, PT, R5.reuse, R15, PT ;  /* 0x0000000f0500720c */ /* 0x040fe20003fc4070 */
[----:B------:R-:W-:Y:S01]  /*1ef0*/  IMAD.MOV R9, RZ, RZ, -R9 ;  /* 0x000000ffff097224 */ /* 0x000fe200078e0a09 */
[----:B------:R-:W-:Y:S01]  /*1f00*/  IABS R17, R21 ;  /* 0x0000001500117213 */ /* 0x000fe20000000000 */
[----:B------:R-:W-:Y:S01]  /*1f10*/  @!P1 IMAD.MOV R252, RZ, RZ, -R252 ;  /* 0x000000fffffc9224 */ /* 0x000fe200078e0afc */
[----:B------:R-:W-:Y:S01]  /*1f20*/  ISETP.GE.AND P1, PT, R18, RZ, PT ;  /* 0x000000ff1200720c */ /* 0x000fe20003f26270 */
[----:B------:R-:W-:Y:S01]  /*1f30*/  IMAD R16, R5, R9, R16 ;  /* 0x0000000905107224 */ /* 0x000fe200078e0210 */
[----:B------:R-:W-:Y:S01]  /*1f40*/  IABS R18, R22 ;  /* 0x0000001600127213 */ /* 0x000fe20000000000 */
[----:B------:R-:W-:Y:S01]  /*1f50*/  IMAD.HI.U32 R9, R2, R17, RZ ;  /* 0x0000001102097227 */ /* 0x000fe200078e00ff */
[----:B------:R-:W-:Y:S01]  /*1f60*/  IABS R52, R56 ;  /* 0x0000003800347213 */ /* 0x000fe20000000000 */
[----:B------:R-:W-:Y:S01]  /*1f70*/  STL [R1+0x1118], R252 ;  /* 0x001118fc01007387 */ /* 0x000fe20000100800 */
[----:B------:R-:W-:Y:S01]  /*1f80*/  LOP3.LUT R59, R7, 0x190, RZ, 0xfc, !PT ;  /* 0x00000190073b7812 */ /* 0x000fe200078efcff */
[--C-:B------:R-:W-:Y:S01]  /*1f90*/  @!P5 IMAD.IADD R14, R14, 0x1, -R5.reuse ;  /* 0x000000010e0ed824 */ /* 0x100fe200078e0a05 */
[----:B------:R-:W-:Y:S01]  /*1fa0*/  ISETP.GT.U32.AND P5, PT, R5, R16, PT ;  /* 0x000000100500720c */ /* 0x000fe20003fa4070 */
[----:B------:R-:W-:Y:S01]  /*1fb0*/  @!P6 IMAD.IADD R15, R15, 0x1, -R5 ;  /* 0x000000010f0fe824 */ /* 0x000fe200078e0a05 */
[----:B------:R-:W-:Y:S01]  /*1fc0*/  LOP3.LUT R60, R7, 0x18e, RZ, 0xfc, !PT ;  /* 0x0000018e073c7812 */ /* 0x000fe200078efcff */
[----:B------:R-:W-:Y:S01]  /*1fd0*/  IMAD.MOV R12, RZ, RZ, -R9 ;  /* 0x000000ffff0c7224 */ /* 0x000fe200078e0a09 */
[----:B------:R-:W-:Y:S01]  /*1fe0*/  ISETP.GT.U32.AND P6, PT, R5, R14, PT ;  /* 0x0000000e0500720c */ /* 0x000fe20003fc4070 */
[----:B------:R-:W-:Y:S01]  /*1ff0*/  IMAD.HI.U32 R10, R2, R18, RZ ;  /* 0x00000012020a7227 */ /* 0x000fe200078e00ff */
[----:B------:R-:W-:-:S02]  /*2000*/  LOP3.LUT R61, R7, 0x18c, RZ, 0xfc, !PT ;  /* 0x0000018c073d7812 */ /* 0x000fc400078efcff */
[----:B------:R-:W-:Y:S01]  /*2010*/  LOP3.LUT R62, R7, 0x18a, RZ, 0xfc, !PT ;  /* 0x0000018a073e7812 */ /* 0x000fe200078efcff */
[----:B------:R-:W-:Y:S01]  /*2020*/  IMAD R17, R5, R12, R17 ;  /* 0x0000000c05117224 */ /* 0x000fe200078e0211 */
[C---:B------:R-:W-:Y:S01]  /*2030*/  LOP3.LUT R64, R7.reuse, 0x184, RZ, 0xfc, !PT ;  /* 0x0000018407407812 */ /* 0x040fe200078efcff */
[----:B------:R-:W-:Y:S01]  /*2040*/  IMAD.MOV.U32 R12, RZ, RZ, R8 ;  /* 0x000000ffff0c7224 */ /* 0x000fe200078e0008 */
[----:B------:R-:W-:Y:S01]  /*2050*/  IABS R58, R62 ;  /* 0x0000003e003a7213 */ /* 0x000fe20000000000 */
[----:B------:R-:W-:Y:S01]  /*2060*/  IMAD.HI.U32 R8, R2, R19, RZ ;  /* 0x0000001302087227 */ /* 0x000fe200078e00ff */
[C---:B------:R-:W-:Y:S02]  /*2070*/  LOP3.LUT R65, R7.reuse, 0x180, RZ, 0xfc, !PT ;  /* 0x0000018007417812 */ /* 0x040fe400078efcff */
[----:B------:R-:W-:Y:S01]  /*2080*/  LOP3.LUT R68, R7, 0x17a, RZ, 0xfc, !PT ;  /* 0x0000017a07447812 */ /* 0x000fe200078efcff */
[----:B------:R-:W-:Y:S01]  /*2090*/  @!P6 IMAD.IADD R14, R14, 0x1, -R5 ;  /* 0x000000010e0ee824 */ /* 0x000fe200078e0a05 */
[C---:B------:R-:W-:Y:S01]  /*20a0*/  ISETP.GT.U32.AND P6, PT, R5.reuse, R17, PT ;  /* 0x000000110500720c */ /* 0x040fe20003fc4070 */
[----:B------:R-:W-:Y:S01]  /*20b0*/  IMAD.MOV R8, RZ, RZ, -R8 ;  /* 0x000000ffff087224 */ /* 0x000fe200078e0a08 */
[----:B------:R-:W-:Y:S01]  /*20c0*/  IABS R63, R65 ;  /* 0x00000041003f7213 */ /* 0x000fe20000000000 */
[----:B------:R-:W-:Y:S01]  /*20d0*/  @!P4 IMAD.MOV R12, RZ, RZ, -R12 ;  /* 0x000000ffff0cc224 */ /* 0x000fe200078e0a0c */
[C---:B------:R-:W-:Y:S01]  /*20e0*/  ISETP.GT.U32.AND P4, PT, R5.reuse, R15, PT ;  /* 0x0000000f0500720c */ /* 0x040fe20003f84070 */
[----:B------:R-:W-:Y:S01]  /*20f0*/  IMAD R19, R5, R8, R19 ;  /* 0x0000000805137224 */ /* 0x000fe200078e0213 */
[----:B------:R-:W-:Y:S01]  /*2100*/  IABS R66, R68 ;  /* 0x0000004400427213 */ /* 0x000fe20000000000 */
[----:B------:R-:W-:Y:S01]  /*2110*/  IMAD.MOV R10, RZ, RZ, -R10 ;  /* 0x000000ffff0a7224 */ /* 0x000fe200078e0a0a */
[----:B------:R-:W-:Y:S01]  /*2120*/  LOP3.LUT R67, R7, 0x17c, RZ, 0xfc, !PT ;  /* 0x0000017c07437812 */ /* 0x000fe200078efcff */
[----:B------:R-:W-:Y:S01]  /*2130*/  @!P3 IMAD.MOV R11, RZ, RZ, -R11 ;  /* 0x000000ffff0bb224 */ /* 0x000fe200078e0a0b */
[----:B------:R-:W-:Y:S01]  /*2140*/  ISETP.GE.AND P3, PT, R20, RZ, PT ;  /* 0x000000ff1400720c */ /* 0x000fe20003f66270 */
[----:B------:R-:W-:Y:S01]  /*2150*/  IMAD R18, R5, R10, R18 ;  /* 0x0000000a05127224 */ /* 0x000fe200078e0212 */
[----:B------:R-:W-:Y:S01]  /*2160*/  IABS R20, R24 ;  /* 0x0000001800147213 */ /* 0x000fe20000000000 */
[----:B------:R-:W-:Y:S01]  /*2170*/  @!P6 IMAD.IADD R17, R17, 0x1, -R5 ;  /* 0x000000011111e824 */ /* 0x000fe200078e0a05 */
[----:B------:R-:W-:Y:S01]  /*2180*/  ISETP.GT.U32.AND P6, PT, R5, R19, PT ;  /* 0x000000130500720c */ /* 0x000fe20003fc4070 */
[----:B------:R-:W-:Y:S01]  /*2190*/  @!P0 IMAD.MOV R13, RZ, RZ, -R13 ;  /* 0x000000ffff0d8224 */ /* 0x000fe200078e0a0d */
[----:B------:R-:W-:Y:S01]  /*21a0*/  ISETP.GE.AND P0, PT, R21, RZ, PT ;  /* 0x000000ff1500720c */ /* 0x000fe20003f06270 */
[----:B------:R-:W-:Y:S01]  /*21b0*/  @!P4 IMAD.IADD R15, R15, 0x1, -R5 ;  /* 0x000000010f0fc824 */ /* 0x000fe200078e0a05 */
[----:B------:R-:W-:Y:S01]  /*21c0*/  IABS R21, R26 ;  /* 0x0000001a00157213 */ /* 0x000fe20000000000 */
[----:B------:R-:W-:Y:S01]  /*21d0*/  IMAD.HI.U32 R9, R2, R20, RZ ;  /* 0x0000001402097227 */ /* 0x000fe200078e00ff */
[----:B------:R-:W-:Y:S01]  /*21e0*/  ISETP.GE.AND P4, PT, R22, RZ, PT ;  /* 0x000000ff1600720c */ /* 0x000fe20003f86270 */
[----:B------:R-:W-:Y:S01]  /*21f0*/  STL [R1+0x111c], R11 ;  /* 0x00111c0b01007387 */ /* 0x000fe20000100800 */
[----:B------:R-:W-:Y:S01]  /*2200*/  IABS R22, R27 ;  /* 0x0000001b00167213 */ /* 0x000fe20000000000 */
[----:B------:R-:W-:Y:S01]  /*2210*/  @!P1 IMAD.MOV R15, RZ, RZ, -R15 ;  /* 0x000000ffff0f9224 */ /* 0x000fe200078e0a0f */
[C---:B------:R-:W-:Y:S01]  /*2220*/  ISETP.GT.U32.AND P1, PT, R5.reuse, R17, PT ;  /* 0x000000110500720c */ /* 0x040fe20003f24070 */
[----:B------:R-:W-:Y:S01]  /*2230*/  @!P2 IMAD.MOV R14, RZ, RZ, -R14 ;  /* 0x000000ffff0ea224 */ /* 0x000fe200078e0a0e */
[----:B------:R-:W-:Y:S01]  /*2240*/  ISETP.GT.U32.AND P2, PT, R5, R18, PT ;  /* 0x000000120500720c */ /* 0x000fe20003f44070 */
[----:B------:R-:W-:Y:S01]  /*2250*/  @!P6 IMAD.IADD R19, R19, 0x1, -R5 ;  /* 0x000000011313e824 */ /* 0x000fe200078e0a05 */
[C---:B------:R-:W-:Y:S01]  /*2260*/  LOP3.LUT R71, R7.reuse, 0x176, RZ, 0xfc, !PT ;  /* 0x0000017607477812 */ /* 0x040fe200078efcff */
[----:B------:R-:W-:Y:S01]  /*2270*/  IMAD.MOV R9, RZ, RZ, -R9 ;  /* 0x000000ffff097224 */ /* 0x000fe200078e0a09 */
[----:B------:R-:W-:Y:S01]  /*2280*/  LOP3.LUT R74, R7, 0x172, RZ, 0xfc, !PT ;  /* 0x00000172074a7812 */ /* 0x000fe200078efcff */
[----:B------:R-:W-:Y:S01]  /*2290*/  IMAD.HI.U32 R8, R2, R21, RZ ;  /* 0x0000001502087227 */ /* 0x000fe200078e00ff */
[----:B------:R-:W-:Y:S01]  /*22a0*/  ISETP.GT.U32.AND P6, PT, R5, R19, PT ;  /* 0x000000130500720c */ /* 0x000fe20003fc4070 */
[----:B------:R-:W-:Y:S01]  /*22b0*/  STL [R1+0x1120], R12 ;  /* 0x0011200c01007387 */ /* 0x000fe20000100800 */
[----:B------:R-:W-:Y:S01]  /*22c0*/  IABS R70, R74 ;  /* 0x0000004a00467213 */ /* 0x000fe20000000000 */
[--C-:B------:R-:W-:Y:S01]  /*22d0*/  @!P5 IMAD.IADD R16, R16, 0x1, -R5.reuse ;  /* 0x000000011010d824 */ /* 0x100fe200078e0a05 */
[----:B------:R-:W-:Y:S01]  /*22e0*/  LOP3.LUT R72, R7, 0x174, RZ, 0xfc, !PT ;  /* 0x0000017407487812 */ /* 0x000fe200078efcff */
[----:B------:R-:W-:Y:S01]  /*22f0*/  IMAD R20, R5, R9, R20 ;  /* 0x0000000905147224 */ /* 0x000fe200078e0214 */
[----:B------:R-:W-:Y:S01]  /*2300*/  LOP3.LUT R75, R7, 0x16e, RZ, 0xfc, !PT ;  /* 0x0000016e074b7812 */ /* 0x000fe200078efcff */
[----:B------:R-:W-:Y:S01]  /*2310*/  IMAD.MOV R8, RZ, RZ, -R8 ;  /* 0x000000ffff087224 */ /* 0x000fe200078e0a08 */
[----:B------:R-:W-:Y:S01]  /*2320*/  ISETP.GT.U32.AND P5, PT, R5, R16, PT ;  /* 0x000000100500720c */ /* 0x000fe20003fa4070 */
[----:B------:R-:W-:Y:S01]  /*2330*/  @!P1 IMAD.IADD R17, R17, 0x1, -R5 ;  /* 0x0000000111119824 */ /* 0x000fe200078e0a05 */
[C---:B------:R-:W-:Y:S01]  /*2340*/  ISETP.GT.U32.AND P1, PT, R5.reuse, R20, PT ;  /* 0x000000140500720c */ /* 0x040fe20003f24070 */
[----:B------:R-:W-:Y:S01]  /*2350*/  IMAD R21, R5, R8, R21 ;  /* 0x0000000805157224 */ /* 0x000fe200078e0215 */
[----:B------:R-:W-:Y:S01]  /*2360*/  IABS R69, R72 ;  /* 0x0000004800457213 */ /* 0x000fe20000000000 */
[--C-:B------:R-:W-:Y:S01]  /*2370*/  @!P2 IMAD.IADD R18, R18, 0x1, -R5.reuse ;  /* 0x000000011212a824 */ /* 0x100fe200078e0a05 */
[----:B------:R-:W-:Y:S01]  /*2380*/  LOP3.LUT R76, R7, 0x16c, RZ, 0xfc, !PT ;  /* 0x0000016c074c7812 */ /* 0x000fe200078efcff */
[--C-:B------:R-:W-:Y:S01]  /*2390*/  @!P6 IMAD.IADD R19, R19, 0x1, -R5.reuse ;  /* 0x000000011313e824 */ /* 0x100fe200078e0a05 */
[C---:B------:R-:W-:Y:S01]  /*23a0*/  ISETP.GT.U32.AND P6, PT, R5.reuse, R21, PT ;  /* 0x000000150500720c */ /* 0x040fe20003fc4070 */
[----:B------:R-:W-:Y:S01]  /*23b0*/  IMAD.HI.U32 R10, R2, R25, RZ ;  /* 0x00000019020a7227 */ /* 0x000fe200078e00ff */
[----:B------:R-:W-:Y:S01]  /*23c0*/  ISETP.GT.U32.AND P2, PT, R5, R18, PT ;  /* 0x000000120500720c */ /* 0x000fe20003f44070 */
[----:B------:R-:W-:Y:S01]  /*23d0*/  STL [R1+0x112c], R13 ;  /* 0x00112c0d01007387 */ /* 0x000fe20000100800 */
[----:B------:R-:W-:Y:S01]  /*23e0*/  IABS R73, R76 ;  /* 0x0000004c00497213 */ /* 0x000fe20000000000 */
[--C-:B------:R-:W-:Y:S01]  /*23f0*/  @!P5 IMAD.IADD R16, R16, 0x1, -R5.reuse ;  /* 0x000000011010d824 */ /* 0x100fe200078e0a05 */
[----:B------:R-:W-:Y:S01]  /*2400*/  ISETP.GE.AND P5, PT, R23, RZ, PT ;  /* 0x000000ff1700720c */ /* 0x000fe20003fa6270 */
[--C-:B------:R-:W-:Y:S01]  /*2410*/  @!P1 IMAD.IADD R20, R20, 0x1, -R5.reuse ;  /* 0x0000000114149824 */ /* 0x100fe200078e0a05 */
[----:B------:R-:W-:Y:S01]  /*2420*/  IABS R23, R28 ;  /* 0x0000001c00177213 */ /* 0x000fe20000000000 */
[----:B------:R-:W-:Y:S01]  /*2430*/  IMAD.HI.U32 R8, R2, R22, RZ ;  /* 0x0000001602087227 */ /* 0x000fe200078e00ff */
[----:B------:R-:W-:Y:S01]  /*2440*/  ISETP.GE.AND P1, PT, R26, RZ, PT ;  /* 0x000000ff1a00720c */ /* 0x000fe20003f26270 */
[----:B------:R-:W-:Y:S01]  /*2450*/  STL [R1+0x1130], R14 ;  /* 0x0011300e01007387 */ /* 0x000fe20000100800 */
[----:B------:R-:W-:Y:S01]  /*2460*/  IABS R26, R30 ;  /* 0x0000001e001a7213 */ /* 0x000fe20000000000 */
[--C-:B------:R-:W-:Y:S01]  /*2470*/  @!P6 IMAD.IADD R21, R21, 0x1, -R5.reuse ;  /* 0x000000011515e824 */ /* 0x100fe200078e0a05 */
[----:B------:R-:W-:Y:S01]  /*2480*/  ISETP.GT.U32.AND P6, PT, R5, R20, PT ;  /* 0x000000140500720c */ /* 0x000fe20003fc4070 */
[----:B------:R-:W-:Y:S01]  /*2490*/  IMAD.HI.U32 R9, R2, R23, RZ ;  /* 0x0000001702097227 */ /* 0x000fe200078e00ff */
[C---:B------:R-:W-:Y:S01]  /*24a0*/  LOP3.LUT R78, R7.reuse, 0x166, RZ, 0xfc, !PT ;  /* 0x00000166074e7812 */ /* 0x040fe200078efcff */
[----:B------:R-:W-:Y:S01]  /*24b0*/  STL [R1+0x1134], R15 ;  /* 0x0011340f01007387 */ /* 0x000fe20000100800 */
[C---:B------:R-:W-:Y:S01]  /*24c0*/  LOP3.LUT R79, R7.reuse, 0x164, RZ, 0xfc, !PT ;  /* 0x00000164074f7812 */ /* 0x040fe200078efcff */
[----:B------:R-:W-:Y:S01]  /*24d0*/  @!P2 IMAD.IADD R18, R18, 0x1, -R5 ;  /* 0x000000011212a824 */ /* 0x000fe200078e0a05 */
[----:B------:R-:W-:Y:S01]  /*24e0*/  ISETP.GE.AND P2, PT, R24, RZ, PT ;  /* 0x000000ff1800720c */ /* 0x000fe20003f46270 */
[----:B------:R-:W-:Y:S01]  /*24f0*/  IMAD.MOV R24, RZ, RZ, -R9 ;  /* 0x000000ffff187224 */ /* 0x000fe200078e0a09 */
[C---:B------:R-:W-:Y:S01]  /*2500*/  LOP3.LUT R9, R7.reuse, 0x1cc, RZ, 0xfc, !PT ;  /* 0x000001cc07097812 */ /* 0x040fe200078efcff */
[----:B------:R-:W-:Y:S01]  /*2510*/  IMAD.MOV R10, RZ, RZ, -R10 ;  /* 0x000000ffff0a7224 */ /* 0x000fe200078e0a0a */
[----:B------:R-:W-:Y:S01]  /*2520*/  IABS R77, R79 ;  /* 0x0000004f004d7213 */ /* 0x000fe20000000000 */
[----:B------:R-:W-:Y:S01]  /*2530*/  IMAD.MOV R8, RZ, RZ, -R8 ;  /* 0x000000ffff087224 */ /* 0x000fe200078e0a08 */
[----:B------:R-:W-:Y:S01]  /*2540*/  LOP3.LUT R85, R7, 0x162, RZ, 0xfc, !PT ;  /* 0x0000016207557812 */ /* 0x000fe200078efcff */
[----:B------:R-:W-:Y:S01]  /*2550*/  IMAD R23, R5, R24, R23 ;  /* 0x0000001805177224 */ /* 0x000fe200078e0217 */
[----:B------:R-:W-:Y:S01]  /*2560*/  LOP3.LUT R86, R7, 0x160, RZ, 0xfc, !PT ;  /* 0x0000016007567812 */ /* 0x000fe200078efcff */
[C---:B------:R-:W-:Y:S01]  /*2570*/  IMAD R24, R5.reuse, R10, R25 ;  /* 0x0000000a05187224 */ /* 0x040fe200078e0219 */
[----:B------:R-:W-:Y:S01]  /*2580*/  IABS R25, R9 ;  /* 0x0000000900197213 */ /* 0x000fe20000000000 */
[----:B------:R-:W-:Y:S01]  /*2590*/  IMAD R22, R5, R8, R22 ;  /* 0x0000000805167224 */ /* 0x000fe200078e0216 */
[----:B------:R-:W-:Y:S01]  /*25a0*/  LOP3.LUT R87, R7, 0x15e, RZ, 0xfc, !PT ;  /* 0x0000015e07577812 */ /* 0x000fe200078efcff */
[----:B------:R-:W-:Y:S01]  /*25b0*/  @!P6 IMAD.IADD R20, R20, 0x1, -R5 ;  /* 0x000000011414e824 */ /* 0x000fe200078e0a05 */
[C---:B------:R-:W-:Y:S01]  /*25c0*/  ISETP.GT.U32.AND P6, PT, R5.reuse, R24, PT ;  /* 0x000000180500720c */ /* 0x040fe20003fc4070 */
[----:B------:R-:W-:Y:S01]  /*25d0*/  @!P3 IMAD.MOV R16, RZ, RZ, -R16 ;  /* 0x000000ffff10b224 */ /* 0x000fe200078e0a10 */
[C---:B------:R-:W-:Y:S01]  /*25e0*/  ISETP.GT.U32.AND P3, PT, R5.reuse, R22, PT ;  /* 0x000000160500720c */ /* 0x040fe20003f64070 */
[----:B------:R-:W-:Y:S01]  /*25f0*/  @!P0 IMAD.MOV R17, RZ, RZ, -R17 ;  /* 0x000000ffff118224 */ /* 0x000fe200078e0a11 */
[C---:B------:R-:W-:Y:S01]  /*2600*/  ISETP.GT.U32.AND P0, PT, R5.reuse, R21, PT ;  /* 0x000000150500720c */ /* 0x040fe20003f04070 */
[----:B------:R-:W-:Y:S01]  /*2610*/  @!P4 IMAD.MOV R18, RZ, RZ, -R18 ;  /* 0x000000ffff12c224 */ /* 0x000fe200078e0a12 */
[----:B------:R-:W-:Y:S01]  /*2620*/  ISETP.GT.U32.AND P4, PT, R5, R23, PT ;  /* 0x000000170500720c */ /* 0x000fe20003f84070 */
[----:B------:R-:W-:Y:S01]  /*2630*/  IMAD.HI.U32 R8, R2, R25, RZ ;  /* 0x0000001902087227 */ /* 0x000fe200078e00ff */
[----:B------:R-:W-:Y:S01]  /*2640*/  IABS R81, R87 ;  /* 0x0000005700517213 */ /* 0x000fe20000000000 */
[----:B------:R0:W-:Y:S01]  /*2650*/  STL [R1+0x1138], R16 ;  /* 0x0011381001007387 */ /* 0x0001e20000100800 */
[C---:B------:R-:W-:Y:S01]  /*2660*/  LOP3.LUT R88, R7.reuse, 0x15c, RZ, 0xfc, !PT ;  /* 0x0000015c07587812 */ /* 0x040fe200078efcff */
[----:B------:R-:W-:Y:S01]  /*2670*/  IMAD.MOV R10, RZ, RZ, -R8 ;  /* 0x000000ffff0a7224 */ /* 0x000fe200078e0a08 */
[----:B------:R-:W-:Y:S01]  /*2680*/  LOP3.LUT R89, R7, 0x15a, RZ, 0xfc, !PT ;  /* 0x0000015a07597812 */ /* 0x000fe200078efcff */
[--C-:B------:R-:W-:Y:S01]  /*2690*/  @!P6 IMAD.IADD R24, R24, 0x1, -R5.reuse ;  /* 0x000000011818e824 */ /* 0x100fe200078e0a05 */
[----:B------:R-:W-:Y:S01]  /*26a0*/  IABS R83, R88 ;  /* 0x0000005800537213 */ /* 0x000fe20000000000 */
[--C-:B------:R-:W-:Y:S01]  /*26b0*/  @!P3 IMAD.IADD R22, R22, 0x1, -R5.reuse ;  /* 0x000000011616b824 */ /* 0x100fe200078e0a05 */
[----:B------:R-:W-:Y:S01]  /*26c0*/  ISETP.GE.AND P3, PT, R29, RZ, PT ;  /* 0x000000ff1d00720c */ /* 0x000fe20003f66270 */
[----:B------:R-:W-:Y:S01]  /*26d0*/  @!P0 IMAD.IADD R21, R21, 0x1, -R5 ;  /* 0x0000000115158824 */ /* 0x000fe200078e0a05 */
[----:B------:R-:W-:Y:S01]  /*26e0*/  ISETP.GE.AND P0, PT, R28, RZ, PT ;  /* 0x000000ff1c00720c */ /* 0x000fe20003f06270 */
[----:B------:R-:W-:Y:S01]  /*26f0*/  IMAD R25, R5, R10, R25 ;  /* 0x0000000a05197224 */ /* 0x000fe200078e0219 */
[----:B------:R-:W-:Y:S01]  /*2700*/  LOP3.LUT R10, R7, 0x1c8, RZ, 0xfc, !PT ;  /* 0x000001c8070a7812 */ /* 0x000fe200078efcff */
[----:B------:R-:W-:Y:S01]  /*2710*/  @!P2 IMAD.MOV R20, RZ, RZ, -R20 ;  /* 0x000000ffff14a224 */ /* 0x000fe200078e0a14 */
[----:B------:R-:W-:Y:S01]  /*2720*/  ISETP.GT.U32.AND P2, PT, R5, R24, PT ;  /* 0x000000180500720c */ /* 0x000fe20003f44070 */
[----:B------:R-:W-:Y:S01]  /*2730*/  @!P4 IMAD.IADD R23, R23, 0x1, -R5 ;  /* 0x000000011717c824 */ /* 0x000fe200078e0a05 */
[C---:B------:R-:W-:Y:S01]  /*2740*/  ISETP.GT.U32.AND P4, PT, R5.reuse, R22, PT ;  /* 0x000000160500720c */ /* 0x040fe20003f84070 */
[----:B------:R-:W-:Y:S01]  /*2750*/  @!P1 IMAD.MOV R21, RZ, RZ, -R21 ;  /* 0x000000ffff159224 */ /* 0x000fe200078e0a15 */
[----:B------:R-:W-:Y:S01]  /*2760*/  ISETP.GT.U32.AND P1, PT, R5, R25, PT ;  /* 0x000000190500720c */ /* 0x000fe20003f24070 */
[----:B------:R-:W-:Y:S01]  /*2770*/  @!P5 IMAD.MOV R19, RZ, RZ, -R19 ;  /* 0x000000ffff13d224 */ /* 0x000fe200078e0a13 */
[----:B------:R-:W-:Y:S01]  /*2780*/  ISETP.GE.AND P5, PT, R27, RZ, PT ;  /* 0x000000ff1b00720c */ /* 0x000fe20003fa6270 */
[----:B------:R-:W-:Y:S01]  /*2790*/  IMAD.HI.U32 R8, R2, R26, RZ ;  /* 0x0000001a02087227 */ /* 0x000fe200078e00ff */
[C---:B------:R-:W-:Y:S01]  /*27a0*/  ISETP.GT.U32.AND P6, PT, R5.reuse, R23, PT ;  /* 0x000000170500720c */ /* 0x040fe20003fc4070 */
[----:B------:R-:W-:Y:S01]  /*27b0*/  STL [R1+0x113c], R17 ;  /* 0x00113c1101007387 */ /* 0x000fe20000100800 */
[----:B------:R-:W-:Y:S01]  /*27c0*/  IABS R27, R10 ;  /* 0x0000000a001b7213 */ /* 0x000fe20000000000 */
[----:B------:R-:W-:Y:S01]  /*27d0*/  IMAD.MOV R8, RZ, RZ, -R8 ;  /* 0x000000ffff087224 */ /* 0x000fe200078e0a08 */
[----:B------:R-:W-:Y:S01]  /*27e0*/  IABS R28, R31 ;  /* 0x0000001f001c7213 */ /* 0x000fe20000000000 */
[--C-:B------:R-:W-:Y:S01]  /*27f0*/  @!P2 IMAD.IADD R24, R24, 0x1, -R5.reuse ;  /* 0x000000011818a824 */ /* 0x100fe200078e0a05 */
[----:B------:R-:W-:Y:S01]  /*2800*/  ISETP.GE.AND P2, PT, R30, RZ, PT ;  /* 0x000000ff1e00720c */ /* 0x000fe20003f46270 */
[----:B------:R-:W-:Y:S01]  /*2810*/  IMAD R26, R5, R8, R26 ;  /* 0x00000008051a7224 */ /* 0x000fe200078e021a */
[----:B------:R-:W-:Y:S01]  /*2820*/  LOP3.LUT R30, R7, 0x1c4, RZ, 0xfc, !PT ;  /* 0x000001c4071e7812 */ /* 0x000fe200078efcff */
[--C-:B------:R-:W-:Y:S01]  /*2830*/  @!P4 IMAD.IADD R22, R22, 0x1, -R5.reuse ;  /* 0x000000011616c824 */ /* 0x100fe200078e0a05 */
[----:B------:R-:W-:Y:S01]  /*2840*/  ISETP.GE.AND P4, PT, R9, RZ, PT ;  /* 0x000000ff0900720c */ /* 0x000fe20003f86270 */
[----:B------:R-:W-:Y:S01]  /*2850*/  IMAD.HI.U32 R8, R2, R27, RZ ;  /* 0x0000001b02087227 */ /* 0x000fe200078e00ff */
[----:B------:R-:W-:Y:S01]  /*2860*/  IABS R29, R30 ;  /* 0x0000001e001d7213 */ /* 0x000fe20000000000 */
[----:B------:R-:W-:Y:S01]  /*2870*/  STL [R1+0x1140], R18 ;  /* 0x0011401201007387 */ /* 0x000fe20000100800 */
[----:B------:R-:W-:Y:S01]  /*2880*/  IABS R84, R89 ;  /* 0x0000005900547213 */ /* 0x000fe20000000000 */
[--C-:B------:R-:W-:Y:S01]  /*2890*/  @!P1 IMAD.IADD R25, R25, 0x1, -R5.reuse ;  /* 0x0000000119199824 */ /* 0x100fe200078e0a05 */
[----:B------:R-:W-:Y:S01]  /*28a0*/  ISETP.GE.AND P1, PT, R10, RZ, PT ;  /* 0x000000ff0a00720c */ /* 0x000fe20003f26270 */
[----:B------:R-:W-:Y:S01]  /*28b0*/  @!P6 IMAD.IADD R23, R23, 0x1, -R5 ;  /* 0x000000011717e824 */ /* 0x000fe200078e0a05 */
[----:B------:R-:W-:Y:S01]  /*28c0*/  ISETP.GT.U32.AND P6, PT, R5, R26, PT ;  /* 0x0000001a0500720c */ /* 0x000fe20003fc4070 */
[----:B------:R-:W-:Y:S01]  /*28d0*/  IMAD.MOV R8, RZ, RZ, -R8 ;  /* 0x000000ffff087224 */ /* 0x000fe200078e0a08 */
[----:B------:R-:W-:Y:S01]  /*28e0*/  LOP3.LUT R90, R7, 0x156, RZ, 0xfc, !PT ;  /* 0x00000156075a7812 */ /* 0x000fe200078efcff */
[----:B------:R-:W-:Y:S01]  /*28f0*/  @!P5 IMAD.MOV R22, RZ, RZ, -R22 ;  /* 0x000000ffff16d224 */ /* 0x000fe200078e0a16 */
[C---:B------:R-:W-:Y:S01]  /*2900*/  ISETP.GT.U32.AND P5, PT, R5.reuse, R25, PT ;  /* 0x000000190500720c */ /* 0x040fe20003fa4070 */
[----:B------:R-:W-:Y:S01]  /*2910*/  IMAD R27, R5, R8, R27 ;  /* 0x00000008051b7224 */ /* 0x000fe200078e021b */
[C---:B------:R-:W-:Y:S01]  /*2920*/  LOP3.LUT R95, R7.reuse, 0x146, RZ, 0xfc, !PT ;  /* 0x00000146075f7812 */ /* 0x040fe200078efcff */
[----:B------:R-:W-:Y:S01]  /*2930*/  IMAD.HI.U32 R8, R2, R29, RZ ;  /* 0x0000001d02087227 */ /* 0x000fe200078e00ff */
[C---:B------:R-:W-:Y:S01]  /*2940*/  LOP3.LUT R94, R7.reuse, 0x148, RZ, 0xfc, !PT ;  /* 0x00000148075e7812 */ /* 0x040fe200078efcff */
[----:B------:R-:W-:Y:S01]  /*2950*/  STL [R1+0x1144], R19 ;  /* 0x0011441301007387 */ /* 0x000fe20000100800 */
[----:B------:R-:W-:Y:S01]  /*2960*/  LOP3.LUT R96, R7, 0x144, RZ, 0xfc, !PT ;  /* 0x0000014407607812 */ /* 0x000fe200078efcff */
[----:B------:R-:W-:Y:S01]  /*2970*/  @!P0 IMAD.MOV R23, RZ, RZ, -R23 ;  /* 0x000000ffff178224 */ /* 0x000fe200078e0a17 */
[----:B------:R-:W-:Y:S01]  /*2980*/  ISETP.GT.U32.AND P0, PT, R5, R27, PT ;  /* 0x0000001b0500720c */ /* 0x000fe20003f04070 */
[----:B------:R-:W-:Y:S01]  /*2990*/  IMAD.MOV R8, RZ, RZ, -R8 ;  /* 0x000000ffff087224 */ /* 0x000fe200078e0a08 */
[----:B------:R-:W-:Y:S01]  /*29a0*/  IABS R92, R95 ;  /* 0x0000005f005c7213 */ /* 0x000fe20000000000 */
[--C-:B------:R-:W-:Y:S01]  /*29b0*/  @!P6 IMAD.IADD R26, R26, 0x1, -R5.reuse ;  /* 0x000000011a1ae824 */ /* 0x100fe200078e0a05 */
[----:B------:R-:W-:Y:S01]  /*29c0*/  IABS R91, R94 ;  /* 0x0000005e005b7213 */ /* 0x000fe20000000000 */
[----:B------:R-:W-:Y:S01]  /*29d0*/  @!P5 IMAD.IADD R25, R25, 0x1, -R5 ;  /* 0x000000011919d824 */ /* 0x000fe200078e0a05 */
[----:B------:R-:W-:Y:S01]  /*29e0*/  IABS R93, R96 ;  /* 0x00000060005d7213 */ /* 0x000fe20000000000 */
[C---:B------:R-:W-:Y:S01]  /*29f0*/  IMAD R29, R5.reuse, R8, R29 ;  /* 0x00000008051d7224 */ /* 0x040fe200078e021d */
[----:B------:R-:W-:Y:S01]  /*2a00*/  ISETP.GT.U32.AND P6, PT, R5, R26, PT ;  /* 0x0000001a0500720c */ /* 0x000fe20003fc4070 */
[----:B------:R-:W-:Y:S01]  /*2a10*/  IMAD.HI.U32 R9, R2, R28, RZ ;  /* 0x0000001c02097227 */ /* 0x000fe200078e00ff */
[C---:B------:R-:W-:Y:S01]  /*2a20*/  LOP3.LUT R98, R7.reuse, 0x13e, RZ, 0xfc, !PT ;  /* 0x0000013e07627812 */ /* 0x040fe200078efcff */
[----:B------:R-:W-:Y:S01]  /*2a30*/  STL [R1+0x1148], R20 ;  /* 0x0011481401007387 */ /* 0x000fe20000100800 */
[----:B------:R-:W-:Y:S01]  /*2a40*/  LOP3.LUT R100, R7, 0x13c, RZ, 0xfc, !PT ;  /* 0x0000013c07647812 */ /* 0x000fe200078efcff */
[----:B------:R-:W-:Y:S01]  /*2a50*/  @!P4 IMAD.MOV R25, RZ, RZ, -R25 ;  /* 0x000000ffff19c224 */ /* 0x000fe200078e0a19 */
[----:B------:R-:W-:Y:S01]  /*2a60*/  ISETP.GT.U32.AND P4, PT, R5, R29, PT ;  /* 0x0000001d0500720c */ /* 0x000fe20003f84070 */
[----:B------:R-:W-:Y:S01]  /*2a70*/  IMAD.MOV R9, RZ, RZ, -R9 ;  /* 0x000000ffff097224 */ /* 0x000fe200078e0a09 */
[----:B------:R-:W-:Y:S01]  /*2a80*/  LOP3.LUT R101, R7, 0x13a, RZ, 0xfc, !PT ;  /* 0x0000013a07657812 */ /* 0x000fe200078efcff */
[--C-:B------:R-:W-:Y:S01]  /*2a90*/  @!P0 IMAD.IADD R27, R27, 0x1, -R5.reuse ;  /* 0x000000011b1b8824 */ /* 0x100fe200078e0a05 */
[----:B------:R-:W-:Y:S01]  /*2aa0*/  IABS R97, R100 ;  /* 0x0000006400617213 */ /* 0x000fe20000000000 */
[----:B------:R-:W-:Y:S01]  /*2ab0*/  IMAD R28, R5, R9, R28 ;  /* 0x00000009051c7224 */ /* 0x000fe200078e021c */
[----:B------:R-:W-:Y:S01]  /*2ac0*/  LOP3.LUT R9, R7, 0x1c2, RZ, 0xfc, !PT ;  /* 0x000001c207097812 */ /* 0x000fe200078efcff */
[----:B------:R-:W-:Y:S01]  /*2ad0*/  @!P3 IMAD.MOV R24, RZ, RZ, -R24 ;  /* 0x000000ffff18b224 */ /* 0x000fe200078e0a18 */
[C---:B------:R-:W-:Y:S01]  /*2ae0*/  ISETP.GT.U32.AND P0, PT, R5.reuse, R27, PT ;  /* 0x0000001b0500720c */ /* 0x040fe20003f04070 */
[--C-:B------:R-:W-:Y:S01]  /*2af0*/  @!P6 IMAD.IADD R26, R26, 0x1, -R5.reuse ;  /* 0x000000011a1ae824 */ /* 0x100fe200078e0a05 */
[----:B------:R-:W-:Y:S01]  /*2b00*/  ISETP.GT.U32.AND P5, PT, R5, R28, PT ;  /* 0x0000001c0500720c */ /* 0x000fe20003fa4070 */
[----:B------:R-:W-:Y:S01]  /*2b10*/  IMAD.HI.U32 R10, R2, R33, RZ ;  /* 0x00000021020a7227 */ /* 0x000fe200078e00ff */
[----:B------:R-:W-:Y:S01]  /*2b20*/  ISETP.GE.AND P3, PT, R31, RZ, PT ;  /* 0x000000ff1f00720c */ /* 0x000fe20003f66270 */
[----:B------:R3:W-:Y:S01]  /*2b30*/  STL [R1+0x114c], R21 ;  /* 0x00114c1501007387 */ /* 0x0007e20000100800 */
[----:B------:R-:W-:Y:S01]  /*2b40*/  IABS R31, R32 ;  /* 0x00000020001f7213 */ /* 0x000fe20000000000 */
[----:B------:R-:W-:Y:S01]  /*2b50*/  @!P4 IMAD.IADD R29, R29, 0x1, -R5 ;  /* 0x000000011d1dc824 */ /* 0x000fe200078e0a05 */
[----:B------:R-:W-:Y:S01]  /*2b60*/  ISETP.GE.AND P6, PT, R30, RZ, PT ;  /* 0x000000ff1e00720c */ /* 0x000fe20003fc6270 */
[----:B------:R-:W-:Y:S01]  /*2b70*/  @!P2 IMAD.MOV R26, RZ, RZ, -R26 ;  /* 0x000000ffff1aa224 */ /* 0x000fe200078e0a1a */
[----:B------:R-:W-:Y:S01]  /*2b80*/  IABS R30, R9 ;  /* 0x00000009001e7213 */ /* 0x000fe20000000000 */
[----:B------:R-:W-:Y:S01]  /*2b90*/  IMAD.MOV R10, RZ, RZ, -R10 ;  /* 0x000000ffff0a7224 */ /* 0x000fe200078e0a0a */
[----:B------:R-:W-:Y:S01]  /*2ba0*/  ISETP.GE.AND P2, PT, R9, RZ, PT ;  /* 0x000000ff0900720c */ /* 0x000fe20003f46270 */
[----:B------:R-:W-:Y:S01]  /*2bb0*/  IMAD.HI.U32 R9, R2, R31, RZ ;  /* 0x0000001f02097227 */ /* 0x000fe200078e00ff */
[----:B------:R-:W-:-:S02]  /*2bc0*/  ISETP.GT.U32.AND P4, PT, R5, R29, PT ;  /* 0x0000001d0500720c */ /* 0x000fc40003f84070 */
[----:B------:R-:W-:Y:S01]  /*2bd0*/  IABS R99, R101 ;  /* 0x0000006500637213 */ /* 0x000fe20000000000 */
[----:B------:R-:W-:Y:S01]  /*2be0*/  @!P0 IMAD.IADD R27, R27, 0x1, -R5 ;  /* 0x000000011b1b8824 */ /* 0x000fe200078e0a05 */
[----:B------:R-:W-:Y:S01]  /*2bf0*/  ISETP.GE.AND P0, PT, R32, RZ, PT ;  /* 0x000000ff2000720c */ /* 0x000fe20003f06270 */
[----:B------:R-:W-:Y:S01]  /*2c00*/  IMAD.MOV R32, RZ, RZ, -R9 ;  /* 0x000000ffff207224 */ /* 0x000fe200078e0a09 */
[C---:B------:R-:W-:Y:S01]  /*2c10*/  LOP3.LUT R104, R7.reuse, 0x136, RZ, 0xfc, !PT ;  /* 0x0000013607687812 */ /* 0x040fe200078efcff */
[----:B------:R-:W-:Y:S01]  /*2c20*/  @!P5 IMAD.IADD R28, R28, 0x1, -R5 ;  /* 0x000000011c1cd824 */ /* 0x000fe200078e0a05 */
[----:B------:R-:W-:Y:S01]  /*2c30*/  LOP3.LUT R105, R7, 0x134, RZ, 0xfc, !PT ;  /* 0x0000013407697812 */ /* 0x000fe200078efcff */
[----:B------:R-:W-:Y:S01]  /*2c40*/  IMAD R31, R5, R32, R31 ;  /* 0x00000020051f7224 */ /* 0x000fe200078e021f */
[----:B------:R-:W-:Y:S01]  /*2c50*/  LOP3.LUT R106, R7, 0x132, RZ, 0xfc, !PT ;  /* 0x00000132076a7812 */ /* 0x000fe200078efcff */
[----:B------:R-:W-:Y:S01]  /*2c60*/  IMAD.HI.U32 R8, R2, R30, RZ ;  /* 0x0000001e02087227 */ /* 0x000fe200078e00ff */
[----:B------:R-:W-:-:S02]  /*2c70*/  ISETP.GT.U32.AND P5, PT, R5, R28, PT ;  /* 0x0000001c0500720c */ /* 0x000fc40003fa4070 */
[----:B------:R-:W-:Y:S01]  /*2c80*/  IABS R102, R106 ;  /* 0x0000006a00667213 */ /* 0x000fe20000000000 */
[----:B------:R-:W-:Y:S01]  /*2c90*/  @!P4 IMAD.IADD R29, R29, 0x1, -R5 ;  /* 0x000000011d1dc824 */ /* 0x000fe200078e0a05 */
[----:B------:R-:W-:Y:S01]  /*2ca0*/  ISETP.GT.U32.AND P4, PT, R5, R31, PT ;  /* 0x0000001f0500720c */ /* 0x000fe20003f84070 */
[----:B------:R-:W-:Y:S01]  /*2cb0*/  IMAD.MOV R8, RZ, RZ, -R8 ;  /* 0x000000ffff087224 */ /* 0x000fe200078e0a08 */
[----:B------:R-:W-:Y:S01]  /*2cc0*/  LOP3.LUT R107, R7, 0x130, RZ, 0xfc, !PT ;  /* 0x00000130076b7812 */ /* 0x000fe200078efcff */
[----:B------:R-:W-:Y:S01]  /*2cd0*/  IMAD R32, R5, R10, R33 ;  /* 0x0000000a05207224 */ /* 0x000fe200078e0221 */
[----:B------:R-:W-:Y:S01]  /*2ce0*/  LOP3.LUT R108, R7, 0x12a, RZ, 0xfc, !PT ;  /* 0x0000012a076c7812 */ /* 0x000fe200078efcff */
[----:B------:R-:W-:Y:S01]  /*2cf0*/  IMAD R30, R5, R8, R30 ;  /* 0x00000008051e7224 */ /* 0x000fe200078e021e */
[----:B------:R-:W-:Y:S01]  /*2d00*/  LOP3.LUT R8, R7, 0x1bc, RZ, 0xfc, !PT ;  /* 0x000001bc07087812 */ /* 0x000fe200078efcff */
[----:B------:R-:W-:Y:S01]  /*2d10*/  @!P1 IMAD.MOV R27, RZ, RZ, -R27 ;  /* 0x000000ffff1b9224 */ /* 0x000fe200078e0a1b */
[----:B------:R-:W-:Y:S01]  /*2d20*/  IABS R103, R107 ;  /* 0x0000006b00677213 */ /* 0x000fe20000000000 */
[----:B------:R-:W-:Y:S01]  /*2d30*/  @!P5 IMAD.IADD R28, R28, 0x1, -R5 ;  /* 0x000000011c1cd824 */ /* 0x000fe200078e0a05 */
[----:B------:R-:W-:Y:S01]  /*2d40*/  ISETP.GE.AND P5, PT, R34, RZ, PT ;  /* 0x000000ff2200720c */ /* 0x000fe20003fa6270 */
[----:B------:R-:W-:Y:S01]  /*2d50*/  @!P6 IMAD.MOV R29, RZ, RZ, -R29 ;  /* 0x000000ffff1de224 */ /* 0x000fe200078e0a1d */
[----:B------:R-:W-:Y:S01]  /*2d60*/  IABS R34, R8 ;  /* 0x0000000800227213 */ /* 0x000fe20000000000 */
[----:B------:R-:W-:Y:S01]  /*2d70*/  @!P4 IMAD.IADD R31, R31, 0x1, -R5 ;  /* 0x000000011f1fc824 */ /* 0x000fe200078e0a05 */
[C---:B------:R-:W-:Y:S01]  /*2d80*/  ISETP.GT.U32.AND P1, PT, R5.reuse, R30, PT ;  /* 0x0000001e0500720c */ /* 0x040fe20003f24070 */
[----:B------:R-:W-:Y:S01]  /*2d90*/  @!P3 IMAD.MOV R28, RZ, RZ, -R28 ;  /* 0x000000ffff1cb224 */ /* 0x000fe200078e0a1c */
[----:B------:R-:W-:Y:S01]  /*2da0*/  ISETP.GE.AND P3, PT, R8, RZ, PT ;  /* 0x000000ff0800720c */ /* 0x000fe20003f66270 */
[----:B------:R-:W-:Y:S01]  /*2db0*/  IMAD.HI.U32 R8, R2, R34, RZ ;  /* 0x0000002202087227 */ /* 0x000fe200078e00ff */
[----:B------:R-:W-:-:S02]  /*2dc0*/  ISETP.GT.U32.AND P4, PT, R5, R31, PT ;  /* 0x0000001f0500720c */ /* 0x000fc40003f84070 */
[----:B------:R-:W-:Y:S01]  /*2dd0*/  ISETP.GT.U32.AND P6, PT, R5, R32, PT ;  /* 0x000000200500720c */ /* 0x000fe20003fc4070 */
[C---:B------:R-:W-:Y:S01]  /*2de0*/  IMAD.HI.U32 R9, R2.reuse, R35, RZ ;  /* 0x0000002302097227 */ /* 0x040fe200078e00ff */
[C---:B------:R-:W-:Y:S02]  /*2df0*/  LOP3.LUT R112, R7.reuse, 0x128, RZ, 0xfc, !PT ;  /* 0x0000012807707812 */ /* 0x040fe400078efcff */
[C---:B------:R-:W-:Y:S01]  /*2e00*/  LOP3.LUT R113, R7.reuse, 0x126, RZ, 0xfc, !PT ;  /* 0x0000012607717812 */ /* 0x040fe200078efcff */
[----:B------:R-:W-:Y:S01]  /*2e10*/  IMAD.HI.U32 R33, R2, R38, RZ ;  /* 0x0000002602217227 */ /* 0x000fe200078e00ff */
[C---:B------:R-:W-:Y:S02]  /*2e20*/  LOP3.LUT R114, R7.reuse, 0x124, RZ, 0xfc, !PT ;  /* 0x0000012407727812 */ /* 0x040fe400078efcff */
[C---:B------:R-:W-:Y:S01]  /*2e30*/  LOP3.LUT R116, R7.reuse, 0x120, RZ, 0xfc, !PT ;  /* 0x0000012007747812 */ /* 0x040fe200078efcff */
[----:B------:R-:W-:Y:S01]  /*2e40*/  IMAD.MOV R8, RZ, RZ, -R8 ;  /* 0x000000ffff087224 */ /* 0x000fe200078e0a08 */
[----:B------:R-:W-:Y:S01]  /*2e50*/  IABS R109, R114 ;  /* 0x00000072006d7213 */ /* 0x000fe20000000000 */
[----:B------:R-:W-:Y:S01]  /*2e60*/  IMAD.MOV R36, RZ, RZ, -R9 ;  /* 0x000000ffff247224 */ /* 0x000fe200078e0a09 */
[----:B------:R-:W-:Y:S01]  /*2e70*/  IABS R111, R116 ;  /* 0x00000074006f7213 */ /* 0x000fe20000000000 */
[----:B------:R-:W-:Y:S01]  /*2e80*/  IMAD.MOV R9, RZ, RZ, -R33 ;  /* 0x000000ffff097224 */ /* 0x000fe200078e0a21 */
[----:B------:R-:W-:Y:S01]  /*2e90*/  LOP3.LUT R115, R7, 0x122, RZ, 0xfc, !PT ;  /* 0x0000012207737812 */ /* 0x000fe200078efcff */
[----:B------:R-:W-:Y:S01]  /*2ea0*/  IMAD R33, R5, R8, R34 ;  /* 0x0000000805217224 */ /* 0x000fe200078e0222 */
[----:B------:R-:W-:Y:S01]  /*2eb0*/  LOP3.LUT R117, R7, 0x11e, RZ, 0xfc, !PT ;  /* 0x0000011e07757812 */ /* 0x000fe200078efcff */
[----:B------:R-:W-:Y:S01]  /*2ec0*/  @!P1 IMAD.IADD R30, R30, 0x1, -R5 ;  /* 0x000000011e1e9824 */ /* 0x000fe200078e0a05 */
[----:B------:R-:W-:Y:S01]  /*2ed0*/  IABS R110, R115 ;  /* 0x00000073006e7213 */ /* 0x000fe20000000000 */
[----:B------:R-:W-:Y:S01]  /*2ee0*/  IMAD R34, R5, R36, R35 ;  /* 0x0000002405227224 */ /* 0x000fe200078e0223 */
[----:B------:R-:W-:Y:S01]  /*2ef0*/  LOP3.LUT R123, R7, 0x110, RZ, 0xfc, !PT ;  /* 0x00000110077b7812 */ /* 0x000fe200078efcff */
[--C-:B------:R-:W-:Y:S01]  /*2f00*/  @!P4 IMAD.IADD R31, R31, 0x1, -R5.reuse ;  /* 0x000000011f1fc824 */ /* 0x100fe200078e0a05 */
[C---:B------:R-:W-:Y:S01]  /*2f10*/  ISETP.GT.U32.AND P1, PT, R5.reuse, R30, PT ;  /* 0x0000001e0500720c */ /* 0x040fe20003f24070 */
[----:B------:R-:W-:Y:S01]  /*2f20*/  @!P6 IMAD.IADD R32, R32, 0x1, -R5 ;  /* 0x000000012020e824 */ /* 0x000fe200078e0a05 */
[C---:B------:R-:W-:Y:S01]  /*2f30*/  ISETP.GT.U32.AND P4, PT, R5.reuse, R33, PT ;  /* 0x000000210500720c */ /* 0x040fe20003f84070 */
[----:B------:R-:W-:Y:S01]  /*2f40*/  IMAD.HI.U32 R10, R2, R37, RZ ;  /* 0x00000025020a7227 */ /* 0x000fe200078e00ff */
[----:B------:R-:W-:-:S02]  /*2f50*/  ISETP.GT.U32.AND P6, PT, R5, R34, PT ;  /* 0x000000220500720c */ /* 0x000fc40003fc4070 */
[----:B------:R-:W-:Y:S01]  /*2f60*/  IABS R119, R123 ;  /* 0x0000007b00777213 */ /* 0x000fe20000000000 */
[----:B------:R-:W-:Y:S01]  /*2f70*/  IMAD.MOV R10, RZ, RZ, -R10 ;  /* 0x000000ffff0a7224 */ /* 0x000fe200078e0a0a */
[----:B------:R-:W-:Y:S01]  /*2f80*/  LOP3.LUT R122, R7, 0x112, RZ, 0xfc, !PT ;  /* 0x00000112077a7812 */ /* 0x000fe200078efcff */
[C---:B------:R-:W-:Y:S01]  /*2f90*/  IMAD R36, R5.reuse, R9, R38 ;  /* 0x0000000905247224 */ /* 0x040fe200078e0226 */
[----:B------:R-:W-:Y:S01]  /*2fa0*/  IABS R38, R44 ;  /* 0x0000002c00267213 */ /* 0x000fe20000000000 */
[----:B------:R-:W-:Y:S01]  /*2fb0*/  IMAD R35, R5, R10, R37 ;  /* 0x0000000a05237224 */ /* 0x000fe200078e0225 */
[----:B------:R-:W-:Y:S01]  /*2fc0*/  IABS R37, R43 ;  /* 0x0000002b00257213 */ /* 0x000fe20000000000 */
[--C-:B------:R-:W-:Y:S01]  /*2fd0*/  @!P1 IMAD.IADD R30, R30, 0x1, -R5.reuse ;  /* 0x000000011e1e9824 */ /* 0x100fe200078e0a05 */
[----:B------:R-:W-:Y:S01]  /*2fe0*/  ISETP.GE.AND P1, PT, R39, RZ, PT ;  /* 0x000000ff2700720c */ /* 0x000fe20003f26270 */
[--C-:B------:R-:W-:Y:S01]  /*2ff0*/  @!P4 IMAD.IADD R33, R33, 0x1, -R5.reuse ;  /* 0x000000012121c824 */ /* 0x100fe200078e0a05 */
[C---:B------:R-:W-:Y:S01]  /*3000*/  ISETP.GT.U32.AND P4, PT, R5.reuse, R32, PT ;  /* 0x000000200500720c */ /* 0x040fe20003f84070 */
[----:B------:R-:W-:Y:S01]  /*3010*/  @!P6 IMAD.IADD R34, R34, 0x1, -R5 ;  /* 0x000000012222e824 */ /* 0x000fe200078e0a05 */
[----:B------:R-:W-:Y:S01]  /*3020*/  IABS R39, R45 ;  /* 0x0000002d00277213 */ /* 0x000fe20000000000 */
[----:B------:R-:W-:Y:S01]  /*3030*/  @!P2 IMAD.MOV R30, RZ, RZ, -R30 ;  /* 0x000000ffff1ea224 */ /* 0x000fe200078e0a1e */
[C---:B------:R-:W-:Y:S01]  /*3040*/  ISETP.GT.U32.AND P2, PT, R5.reuse, R33, PT ;  /* 0x000000210500720c */ /* 0x040fe20003f44070 */
[----:B------:R-:W-:Y:S01]  /*3050*/  IMAD.HI.U32 R8, R2, R37, RZ ;  /* 0x0000002502087227 */ /* 0x000fe200078e00ff */
[----:B------:R-:W-:-:S02]  /*3060*/  ISETP.GT.U32.AND P6, PT, R5, R34, PT ;  /* 0x000000220500720c */ /* 0x000fc40003fc4070 */
[----:B------:R-:W-:Y:S01]  /*3070*/  IABS R118, R122 ;  /* 0x0000007a00767213 */ /* 0x000fe20000000000 */
[----:B------:R-:W-:Y:S01]  /*3080*/  IMAD.HI.U32 R9, R2, R38, RZ ;  /* 0x0000002602097227 */ /* 0x000fe200078e00ff */
[C---:B------:R-:W-:Y:S02]  /*3090*/  LOP3.LUT R124, R7.reuse, 0x10e, RZ, 0xfc, !PT ;  /* 0x0000010e077c7812 */ /* 0x040fe400078efcff */
[C---:B------:R-:W-:Y:S01]  /*30a0*/  LOP3.LUT R125, R7.reuse, 0x10c, RZ, 0xfc, !PT ;  /* 0x0000010c077d7812 */ /* 0x040fe200078efcff */
[----:B------:R-:W-:Y:S01]  /*30b0*/  IMAD.MOV R8, RZ, RZ, -R8 ;  /* 0x000000ffff087224 */ /* 0x000fe200078e0a08 */
[----:B------:R-:W-:Y:S01]  /*30c0*/  IABS R120, R124 ;  /* 0x0000007c00787213 */ /* 0x000fe20000000000 */
[----:B------:R-:W-:Y:S01]  /*30d0*/  IMAD.MOV R10, RZ, RZ, -R9 ;  /* 0x000000ffff0a7224 */ /* 0x000fe200078e0a09 */
[----:B------:R-:W-:Y:S01]  /*30e0*/  LOP3.LUT R126, R7, 0x10a, RZ, 0xfc, !PT ;  /* 0x0000010a077e7812 */ /* 0x000fe200078efcff */
[----:B------:R-:W-:Y:S01]  /*30f0*/  @!P0 IMAD.MOV R31, RZ, RZ, -R31 ;  /* 0x000000ffff1f8224 */ /* 0x000fe200078e0a1f */
[C---:B------:R-:W-:Y:S01]  /*3100*/  ISETP.GT.U32.AND P0, PT, R5.reuse, R35, PT ;  /* 0x000000230500720c */ /* 0x040fe20003f04070 */
[----:B------:R-:W-:Y:S01]  /*3110*/  @!P4 IMAD.IADD R32, R32, 0x1, -R5 ;  /* 0x000000012020c824 */ /* 0x000fe200078e0a05 */
[C---:B------:R-:W-:Y:S01]  /*3120*/  ISETP.GT.U32.AND P4, PT, R5.reuse, R36, PT ;  /* 0x000000240500720c */ /* 0x040fe20003f84070 */
[C---:B------:R-:W-:Y:S01]  /*3130*/  IMAD R37, R5.reuse, R8, R37 ;  /* 0x0000000805257224 */ /* 0x040fe200078e0225 */
[----:B------:R-:W-:Y:S01]  /*3140*/  IABS R121, R125 ;  /* 0x0000007d00797213 */ /* 0x000fe20000000000 */
[----:B------:R-:W-:Y:S01]  /*3150*/  IMAD R38, R5, R10, R38 ;  /* 0x0000000a05267224 */ /* 0x000fe200078e0226 */
[----:B------:R-:W-:Y:S01]  /*3160*/  LOP3.LUT R10, R7, 0x1ac, RZ, 0xfc, !PT ;  /* 0x000001ac070a7812 */ /* 0x000fe200078efcff */
[--C-:B------:R-:W-:Y:S01]  /*3170*/  @!P2 IMAD.IADD R33, R33, 0x1, -R5.reuse ;  /* 0x000000012121a824 */ /* 0x100fe200078e0a05 */
[C---:B------:R-:W-:Y:S01]  /*3180*/  ISETP.GT.U32.AND P2, PT, R5.reuse, R37, PT ;  /* 0x000000250500720c */ /* 0x040fe20003f44070 */
[----:B------:R-:W-:Y:S01]  /*3190*/  @!P6 IMAD.IADD R34, R34, 0x1, -R5 ;  /* 0x000000012222e824 */ /* 0x000fe200078e0a05 */
[----:B------:R-:W-:Y:S01]  /*31a0*/  ISETP.GT.U32.AND P6, PT, R5, R38, PT ;  /* 0x000000260500720c */ /* 0x000fe20003fc4070 */
[----:B------:R-:W-:Y:S01]  /*31b0*/  IMAD.HI.U32 R9, R2, R40, RZ ;  /* 0x0000002802097227 */ /* 0x000fe200078e00ff */
[----:B------:R-:W-:-:S02]  /*31c0*/  LOP3.LUT R127, R7, 0x106, RZ, 0xfc, !PT ;  /* 0x00000106077f7812 */ /* 0x000fc400078efcff */
[----:B------:R-:W-:Y:S01]  /*31d0*/  LOP3.LUT R130, R7, 0x102, RZ, 0xfc, !PT ;  /* 0x0000010207827812 */ /* 0x000fe200078efcff */
[--C-:B------:R-:W-:Y:S01]  /*31e0*/  @!P0 IMAD.IADD R35, R35, 0x1, -R5.reuse ;  /* 0x0000000123238824 */ /* 0x100fe200078e0a05 */
[----:B------:R-:W-:Y:S01]  /*31f0*/  ISETP.GE.AND P0, PT, R41, RZ, PT ;  /* 0x000000ff2900720c */ /* 0x000fe20003f06270 */
[--C-:B------:R-:W-:Y:S01]  /*3200*/  @!P4 IMAD.IADD R36, R36, 0x1, -R5.reuse ;  /* 0x000000012424c824 */ /* 0x100fe200078e0a05 */
[----:B------:R-:W-:Y:S01]  /*3210*/  IABS R41, R10 ;  /* 0x0000000a00297213 */ /* 0x000fe20000000000 */
[----:B------:R-:W-:Y:S01]  /*3220*/  @!P5 IMAD.MOV R32, RZ, RZ, -R32 ;  /* 0x000000ffff20d224 */ /* 0x000fe200078e0a20 */
[----:B------:R-:W-:Y:S01]  /*3230*/  ISETP.GE.AND P4, PT, R42, RZ, PT ;  /* 0x000000ff2a00720c */ /* 0x000fe20003f86270 */
[--C-:B------:R-:W-:Y:S01]  /*3240*/  @!P2 IMAD.IADD R37, R37, 0x1, -R5.reuse ;  /* 0x000000012525a824 */ /* 0x100fe200078e0a05 */
[C---:B------:R-:W-:Y:S01]  /*3250*/  ISETP.GT.U32.AND P2, PT, R5.reuse, R35, PT ;  /* 0x000000230500720c */ /* 0x040fe20003f44070 */
[----:B------:R-:W-:Y:S01]  /*3260*/  @!P6 IMAD.IADD R38, R38, 0x1, -R5 ;  /* 0x000000012626e824 */ /* 0x000fe200078e0a05 */
[C---:B------:R-:W-:Y:S01]  /*3270*/  ISETP.GT.U32.AND P6, PT, R5.reuse, R36, PT ;  /* 0x000000240500720c */ /* 0x040fe20003fc4070 */
[----:B------:R-:W-:Y:S01]  /*3280*/  IMAD.MOV R9, RZ, RZ, -R9 ;  /* 0x000000ffff097224 */ /* 0x000fe200078e0a09 */
[----:B------:R-:W-:Y:S01]  /*3290*/  ISETP.GT.U32.AND P5, PT, R5, R37, PT ;  /* 0x000000250500720c */ /* 0x000fe20003fa4070 */
[----:B------:R-:W-:Y:S01]  /*32a0*/  IMAD.HI.U32 R8, R2, R39, RZ ;  /* 0x0000002702087227 */ /* 0x000fe200078e00ff */
[----:B------:R-:W-:-:S02]  /*32b0*/  IABS R42, R47 ;  /* 0x0000002f002a7213 */ /* 0x000fc40000000000 */
[----:B------:R-:W-:Y:S01]  /*32c0*/  LOP3.LUT R129, R7, 0x104, RZ, 0xfc, !PT ;  /* 0x0000010407817812 */ /* 0x000fe200078efcff */
[----:B------:R-:W-:Y:S01]  /*32d0*/  IMAD R40, R5, R9, R40 ;  /* 0x0000000905287224 */ /* 0x000fe200078e0228 */
[C---:B------:R-:W-:Y:S01]  /*32e0*/  LOP3.LUT R131, R7.reuse, 0xfe, RZ, 0xfc, !PT ;  /* 0x000000fe07837812 */ /* 0x040fe200078efcff */
[----:B------:R-:W-:Y:S01]  /*32f0*/  IMAD.MOV R8, RZ, RZ, -R8 ;  /* 0x000000ffff087224 */ /* 0x000fe200078e0a08 */
[----:B------:R-:W-:Y:S01]  /*3300*/  LOP3.LUT R135, R7, 0xf8, RZ, 0xfc, !PT ;  /* 0x000000f807877812 */ /* 0x000fe200078efcff */
[----:B------:R-:W-:Y:S01]  /*3310*/  @!P3 IMAD.MOV R33, RZ, RZ, -R33 ;  /* 0x000000ffff21b224 */ /* 0x000fe200078e0a21 */
[----:B------:R-:W-:Y:S01]  /*3320*/  ISETP.GT.U32.AND P3, PT, R5, R38, PT ;  /* 0x000000260500720c */ /* 0x000fe20003f64070 */
[--C-:B------:R-:W-:Y:S01]  /*3330*/  @!P2 IMAD.IADD R35, R35, 0x1, -R5.reuse ;  /* 0x000000012323a824 */ /* 0x100fe200078e0a05 */
[----:B------:R-:W-:Y:S01]  /*3340*/  ISETP.GE.AND P2, PT, R43, RZ, PT ;  /* 0x000000ff2b00720c */ /* 0x000fe20003f46270 */
[----:B------:R-:W-:Y:S01]  /*3350*/  @!P6 IMAD.IADD R36, R36, 0x1, -R5 ;  /* 0x000000012424e824 */ /* 0x000fe200078e0a05 */
[C---:B------:R-:W-:Y:S01]  /*3360*/  ISETP.GT.U32.AND P6, PT, R5.reuse, R40, PT ;  /* 0x000000280500720c */ /* 0x040fe20003fc4070 */
[----:B------:R-:W-:Y:S01]  /*3370*/  IMAD R39, R5, R8, R39 ;  /* 0x0000000805277224 */ /* 0x000fe200078e0227 */
[----:B------:R-:W-:Y:S01]  /*3380*/  IABS R128, R131 ;  /* 0x0000008300807213 */ /* 0x000fe20000000000 */
[----:B------:R-:W-:Y:S01]  /*3390*/  IMAD.HI.U32 R8, R2, R41, RZ ;  /* 0x0000002902087227 */ /* 0x000fe200078e00ff */
[----:B------:R-:W-:-:S02]  /*33a0*/  LOP3.LUT R136, R7, 0xf6, RZ, 0xfc, !PT ;  /* 0x000000f607887812 */ /* 0x000fc400078efcff */
[----:B------:R-:W-:Y:S01]  /*33b0*/  LOP3.LUT R138, R7, 0xf2, RZ, 0xfc, !PT ;  /* 0x000000f2078a7812 */ /* 0x000fe200078efcff */
[----:B------:R-:W-:Y:S01]  /*33c0*/  @!P5 IMAD.IADD R37, R37, 0x1, -R5 ;  /* 0x000000012525d824 */ /* 0x000fe200078e0a05 */
[----:B------:R-:W-:Y:S01]  /*33d0*/  ISETP.GE.AND P5, PT, R44, RZ, PT ;  /* 0x000000ff2c00720c */ /* 0x000fe20003fa6270 */
[----:B------:R-:W-:Y:S01]  /*33e0*/  IMAD.HI.U32 R9, R2, R42, RZ ;  /* 0x0000002a02097227 */ /* 0x000fe200078e00ff */
[----:B------:R-:W-:Y:S02]  /*33f0*/  IABS R132, R136 ;  /* 0x0000008800847213 */ /* 0x000fe40000000000 */
[----:B------:R-:W-:Y:S01]  /*3400*/  IABS R134, R138 ;  /* 0x0000008a00867213 */ /* 0x000fe20000000000 */
[----:B------:R-:W-:Y:S01]  /*3410*/  IMAD.MOV R8, RZ, RZ, -R8 ;  /* 0x000000ffff087224 */ /* 0x000fe200078e0a08 */
[----:B------:R-:W-:Y:S01]  /*3420*/  LOP3.LUT R137, R7, 0xf4, RZ, 0xfc, !PT ;  /* 0x000000f407897812 */ /* 0x000fe200078efcff */
[----:B------:R-:W-:Y:S01]  /*3430*/  @!P1 IMAD.MOV R34, RZ, RZ, -R34 ;  /* 0x000000ffff229224 */ /* 0x000fe200078e0a22 */
[C---:B------:R-:W-:Y:S01]  /*3440*/  ISETP.GT.U32.AND P1, PT, R5.reuse, R39, PT ;  /* 0x000000270500720c */ /* 0x040fe20003f24070 */
[----:B------:R-:W-:Y:S01]  /*3450*/  IMAD.MOV R9, RZ, RZ, -R9 ;  /* 0x000000ffff097224 */ /* 0x000fe200078e0a09 */
[----:B------:R-:W-:Y:S01]  /*3460*/  IABS R133, R137 ;  /* 0x0000008900857213 */ /* 0x000fe20000000000 */
[----:B------:R-:W-:Y:S01]  /*3470*/  IMAD R41, R5, R8, R41 ;  /* 0x0000000805297224 */ /* 0x000fe200078e0229 */
[----:B------:R-:W-:Y:S01]  /*3480*/  LOP3.LUT R8, R7, 0x1a8, RZ, 0xfc, !PT ;  /* 0x000001a807087812 */ /* 0x000fe200078efcff */
[--C-:B------:R-:W-:Y:S01]  /*3490*/  @!P3 IMAD.IADD R38, R38, 0x1, -R5.reuse ;  /* 0x000000012626b824 */ /* 0x100fe200078e0a05 */
[----:B------:R-:W-:Y:S01]  /*34a0*/  ISETP.GE.AND P3, PT, R45, RZ, PT ;  /* 0x000000ff2d00720c */ /* 0x000fe20003f66270 */
[----:B------:R-:W-:Y:S01]  /*34b0*/  @!P6 IMAD.IADD R40, R40, 0x1, -R5 ;  /* 0x000000012828e824 */ /* 0x000fe200078e0a05 */
[----:B------:R-:W-:Y:S01]  /*34c0*/  IABS R43, R8 ;  /* 0x00000008002b7213 */ /* 0x000fe20000000000 */
[----:B------:R-:W-:Y:S01]  /*34d0*/  IMAD R42, R5, R9, R42 ;  /* 0x00000009052a7224 */ /* 0x000fe200078e022a */
[----:B------:R-:W-:Y:S01]  /*34e0*/  LOP3.LUT R9, R7, 0x1a6, RZ, 0xfc, !PT ;  /* 0x000001a607097812 */ /* 0x000fe200078efcff */
[----:B------:R-:W-:Y:S01]  /*34f0*/  @!P2 IMAD.MOV R37, RZ, RZ, -R37 ;  /* 0x000000ffff25a224 */ /* 0x000fe200078e0a25 */
[C---:B------:R-:W-:Y:S01]  /*3500*/  ISETP.GT.U32.AND P2, PT, R5.reuse, R41, PT ;  /* 0x000000290500720c */ /* 0x040fe20003f44070 */
[----:B------:R-:W-:Y:S01]  /*3510*/  @!P4 IMAD.MOV R36, RZ, RZ, -R36 ;  /* 0x000000ffff24c224 */ /* 0x000fe200078e0a24 */
[C---:B------:R-:W-:Y:S01]  /*3520*/  ISETP.GT.U32.AND P4, PT, R5.reuse, R40, PT ;  /* 0x000000280500720c */ /* 0x040fe20003f84070 */
[----:B------:R-:W-:Y:S01]  /*3530*/  @!P5 IMAD.MOV R38, RZ, RZ, -R38 ;  /* 0x000000ffff26d224 */ /* 0x000fe200078e0a26 */
[----:B------:R-:W-:Y:S01]  /*3540*/  ISETP.GT.U32.AND P5, PT, R5, R42, PT ;  /* 0x0000002a0500720c */ /* 0x000fe20003fa4070 */
[----:B------:R-:W-:Y:S01]  /*3550*/  @!P1 IMAD.IADD R39, R39, 0x1, -R5 ;  /* 0x0000000127279824 */ /* 0x000fe200078e0a05 */
[----:B------:R-:W-:Y:S01]  /*3560*/  IABS R44, R9 ;  /* 0x00000009002c7213 */ /* 0x000fe20000000000 */
[----:B------:R-:W-:Y:S01]  /*3570*/  @!P0 IMAD.MOV R35, RZ, RZ, -R35 ;  /* 0x000000ffff238224 */ /* 0x000fe200078e0a23 */
[----:B------:R-:W-:-:S02]  /*3580*/  ISETP.GE.AND P6, PT, R10, RZ, PT ;  /* 0x000000ff0a00720c */ /* 0x000fc40003fc6270 */
[----:B------:R-:W-:Y:S02]  /*3590*/  ISETP.GT.U32.AND P0, PT, R5, R39, PT ;  /* 0x000000270500720c */ /* 0x000fe40003f04070 */
[----:B------:R-:W-:Y:S01]  /*35a0*/  ISETP.GE.AND P1, PT, R46, RZ, PT ;  /* 0x000000ff2e00720c */ /* 0x000fe20003f26270 */
[--C-:B------:R-:W-:Y:S01]  /*35b0*/  @!P2 IMAD.IADD R41, R41, 0x1, -R5.reuse ;  /* 0x000000012929a824 */ /* 0x100fe200078e0a05 */
[----:B------:R-:W-:Y:S01]  /*35c0*/  ISETP.GE.AND P2, PT, R9, RZ, PT ;  /* 0x000000ff0900720c */ /* 0x000fe20003f46270 */
[--C-:B------:R-:W-:Y:S01]  /*35d0*/  @!P4 IMAD.IADD R40, R40, 0x1, -R5.reuse ;  /* 0x000000012828c824 */ /* 0x100fe200078e0a05 */
[----:B------:R-:W-:Y:S01]  /*35e0*/  ISETP.GE.AND P4, PT, R8, RZ, PT ;  /* 0x000000ff0800720c */ /* 0x000fe20003f86270 */
[----:B------:R-:W-:Y:S01]  /*35f0*/  @!P5 IMAD.IADD R42, R42, 0x1, -R5 ;  /* 0x000000012a2ad824 */ /* 0x000fe200078e0a05 */
[----:B------:R-:W-:Y:S01]  /*3600*/  ISETP.GT.U32.AND P5, PT, R5, R41, PT ;  /* 0x000000290500720c */ /* 0x000fe20003fa4070 */
[----:B------:R-:W-:Y:S01]  /*3610*/  IMAD.HI.U32 R8, R2, R43, RZ ;  /* 0x0000002b02087227 */ /* 0x000fe200078e00ff */
[----:B------:R-:W-:-:S02]  /*3620*/  LOP3.LUT R10, R7, 0x1a4, RZ, 0xfc, !PT ;  /* 0x000001a4070a7812 */ /* 0x000fc400078efcff */
[----:B------:R-:W-:Y:S01]  /*3630*/  LOP3.LUT R140, R7, 0xf0, RZ, 0xfc, !PT ;  /* 0x000000f0078c7812 */ /* 0x000fe200078efcff */
[----:B------:R-:W-:Y:S01]  /*3640*/  IMAD.MOV R8, RZ, RZ, -R8 ;  /* 0x000000ffff087224 */ /* 0x000fe200078e0a08 */
[----:B------:R-:W-:Y:S01]  /*3650*/  IABS R45, R10 ;  /* 0x0000000a002d7213 */ /* 0x000fe20000000000 */
[----:B------:R-:W-:Y:S01]  /*3660*/  @!P0 IMAD.IADD R39, R39, 0x1, -R5 ;  /* 0x0000000127278824 */ /* 0x000fe200078e0a05 */
[----:B------:R-:W-:Y:S01]  /*3670*/  ISETP.GE.AND P0, PT, R47, RZ, PT ;  /* 0x000000ff2f00720c */ /* 0x000fe20003f06270 */
[----:B------:R-:W-:Y:S01]  /*3680*/  IMAD R43, R5, R8, R43 ;  /* 0x00000008052b7224 */ /* 0x000fe200078e022b */
[C---:B------:R-:W-:Y:S01]  /*3690*/  LOP3.LUT R8, R7.reuse, 0x1a2, RZ, 0xfc, !PT ;  /* 0x000001a207087812 */ /* 0x040fe200078efcff */
[----:B------:R-:W-:Y:S01]  /*36a0*/  IMAD.HI.U32 R9, R2, R44, RZ ;  /* 0x0000002c02097227 */ /* 0x000fe200078e00ff */
[----:B------:R-:W-:Y:S02]  /*36b0*/  LOP3.LUT R141, R7, 0xee, RZ, 0xfc, !PT ;  /* 0x000000ee078d7812 */ /* 0x000fe400078efcff */
[----:B------:R-:W-:Y:S01]  /*36c0*/  IABS R46, R8 ;  /* 0x00000008002e7213 */ /* 0x000fe20000000000 */
[----:B------:R-:W-:Y:S01]  /*36d0*/  @!P3 IMAD.MOV R39, RZ, RZ, -R39 ;  /* 0x000000ffff27b224 */ /* 0x000fe200078e0a27 */
[----:B------:R-:W-:Y:S01]  /*36e0*/  ISETP.GT.U32.AND P3, PT, R5, R42, PT ;  /* 0x0000002a0500720c */ /* 0x000fe20003f64070 */
[----:B------:R-:W-:Y:S01]  /*36f0*/  @!P5 IMAD.IADD R41, R41, 0x1, -R5 ;  /* 0x000000012929d824 */ /* 0x000fe200078e0a05 */
[----:B------:R-:W-:Y:S01]  /*3700*/  ISETP.GT.U32.AND P5, PT, R5, R43, PT ;  /* 0x0000002b0500720c */ /* 0x000fe20003fa4070 */
[----:B------:R-:W-:Y:S01]  /*3710*/  IMAD.MOV R9, RZ, RZ, -R9 ;  /* 0x000000ffff097224 */ /* 0x000fe200078e0a09 */
[C---:B------:R-:W-:Y:S01]  /*3720*/  LOP3.LUT R142, R7.reuse, 0xec, RZ, 0xfc, !PT ;  /* 0x000000ec078e7812 */ /* 0x040fe200078efcff */
[----:B------:R-:W-:Y:S01]  /*3730*/  @!P6 IMAD.MOV R41, RZ, RZ, -R41 ;  /* 0x000000ffff29e224 */ /* 0x000fe200078e0a29 */
[----:B------:R-:W-:Y:S01]  /*3740*/  LOP3.LUT R143, R7, 0xea, RZ, 0xfc, !PT ;  /* 0x000000ea078f7812 */ /* 0x000fe200078efcff */
[----:B------:R-:W-:Y:S01]  /*3750*/  IMAD R44, R5, R9, R44 ;  /* 0x00000009052c7224 */ /* 0x000fe200078e022c */
[----:B------:R-:W-:Y:S01]  /*3760*/  LOP3.LUT R9, R7, 0x1a0, RZ, 0xfc, !PT ;  /* 0x000001a007097812 */ /* 0x000fe200078efcff */
[----:B------:R-:W-:Y:S01]  /*3770*/  @!P1 IMAD.MOV R40, RZ, RZ, -R40 ;  /* 0x000000ffff289224 */ /* 0x000fe200078e0a28 */
[----:B------:R-:W-:-:S02]  /*3780*/  ISETP.GE.AND P1, PT, R10, RZ, PT ;  /* 0x000000ff0a00720c */ /* 0x000fc40003f26270 */
[----:B------:R-:W-:Y:S01]  /*3790*/  ISETP.GT.U32.AND P6, PT, R5, R44, PT ;  /* 0x0000002c0500720c */ /* 0x000fe20003fc4070 */
[--C-:B------:R-:W-:Y:S01]  /*37a0*/  @!P3 IMAD.IADD R42, R42, 0x1, -R5.reuse ;  /* 0x000000012a2ab824 */ /* 0x100fe200078e0a05 */
[----:B------:R-:W-:Y:S01]  /*37b0*/  ISETP.GE.AND P3, PT, R8, RZ, PT ;  /* 0x000000ff0800720c */ /* 0x000fe20003f66270 */
[----:B------:R-:W-:Y:S01]  /*37c0*/  @!P5 IMAD.IADD R43, R43, 0x1, -R5 ;  /* 0x000000012b2bd824 */ /* 0x000fe200078e0a05 */
[----:B------:R-:W-:Y:S01]  /*37d0*/  IABS R47, R9 ;  /* 0x00000009002f7213 */ /* 0x000fe20000000000 */
[C---:B------:R-:W-:Y:S01]  /*37e0*/  IMAD.HI.U32 R8, R2.reuse, R45, RZ ;  /* 0x0000002d02087227 */ /* 0x040fe200078e00ff */
[----:B------:R-:W-:Y:S02]  /*37f0*/  LOP3.LUT R144, R7, 0xe8, RZ, 0xfc, !PT ;  /* 0x000000e807907812 */ /* 0x000fe400078efcff */
[----:B------:R-:W-:Y:S01]  /*3800*/  ISETP.GT.U32.AND P5, PT, R5, R43, PT ;  /* 0x0000002b0500720c */ /* 0x000fe20003fa4070 */
[----:B------:R-:W-:Y:S01]  /*3810*/  IMAD.MOV R10, RZ, RZ, -R8 ;  /* 0x000000ffff0a7224 */ /* 0x000fe200078e0a08 */
[----:B------:R-:W-:Y:S01]  /*3820*/  IABS R139, R144 ;  /* 0x00000090008b7213 */ /* 0x000fe20000000000 */
[----:B------:R-:W-:Y:S01]  /*3830*/  IMAD.HI.U32 R8, R2, R46, RZ ;  /* 0x0000002e02087227 */ /* 0x000fe200078e00ff */
[----:B------:R-:W-:-:S02]  /*3840*/  LOP3.LUT R145, R7, 0xe6, RZ, 0xfc, !PT ;  /* 0x000000e607917812 */ /* 0x000fc400078efcff */
[C---:B------:R-:W-:Y:S01]  /*3850*/  LOP3.LUT R146, R7.reuse, 0xe0, RZ, 0xfc, !PT ;  /* 0x000000e007927812 */ /* 0x040fe200078efcff */
[----:B------:R-:W-:Y:S01]  /*3860*/  @!P6 IMAD.IADD R44, R44, 0x1, -R5 ;  /* 0x000000012c2ce824 */ /* 0x000fe200078e0a05 */
[C---:B------:R-:W-:Y:S01]  /*3870*/  LOP3.LUT R148, R7.reuse, 0xda, RZ, 0xfc, !PT ;  /* 0x000000da07947812 */ /* 0x040fe200078efcff */
[----:B------:R-:W-:Y:S01]  /*3880*/  IMAD.MOV R8, RZ, RZ, -R8 ;  /* 0x000000ffff087224 */ /* 0x000fe200078e0a08 */
[----:B------:R-:W-:Y:S01]  /*3890*/  LOP3.LUT R149, R7, 0xd8, RZ, 0xfc, !PT ;  /* 0x000000d807957812 */ /* 0x000fe200078efcff */
[C---:B------:R-:W-:Y:S01]  /*38a0*/  IMAD R45, R5.reuse, R10, R45 ;  /* 0x0000000a052d7224 */ /* 0x040fe200078e022d */
[C---:B------:R-:W-:Y:S01]  /*38b0*/  ISETP.GT.U32.AND P6, PT, R5.reuse, R44, PT ;  /* 0x0000002c0500720c */ /* 0x040fe20003fc4070 */
[----:B------:R-:W-:Y:S01]  /*38c0*/  IMAD R46, R5, R8, R46 ;  /* 0x00000008052e7224 */ /* 0x000fe200078e022e */
[----:B------:R-:W-:Y:S01]  /*38d0*/  LOP3.LUT R10, R7, 0x19c, RZ, 0xfc, !PT ;  /* 0x0000019c070a7812 */ /* 0x000fe200078efcff */
[----:B------:R-:W-:Y:S01]  /*38e0*/  IMAD.HI.U32 R8, R2, R47, RZ ;  /* 0x0000002f02087227 */ /* 0x000fe200078e00ff */
[----:B------:R-:W-:-:S02]  /*38f0*/  IABS R147, R149 ;  /* 0x0000009500937213 */ /* 0x000fc40000000000 */
[----:B------:R-:W-:Y:S01]  /*3900*/  IABS R49, R10 ;  /* 0x0000000a00317213 */ /* 0x000fe20000000000 */
[----:B------:R-:W-:Y:S01]  /*3910*/  @!P0 IMAD.MOV R42, RZ, RZ, -R42 ;  /* 0x000000ffff2a8224 */ /* 0x000fe200078e0a2a */
[----:B------:R-:W-:Y:S01]  /*3920*/  ISETP.GE.AND P0, PT, R9, RZ, PT ;  /* 0x000000ff0900720c */ /* 0x000fe20003f06270 */
[----:B------:R-:W-:Y:S01]  /*3930*/  @!P5 IMAD.IADD R43, R43, 0x1, -R5 ;  /* 0x000000012b2bd824 */ /* 0x000fe200078e0a05 */
[----:B------:R-:W-:Y:S01]  /*3940*/  ISETP.GT.U32.AND P5, PT, R5, R45, PT ;  /* 0x0000002d0500720c */ /* 0x000fe20003fa4070 */
[----:B------:R-:W-:Y:S01]  /*3950*/  IMAD.HI.U32 R9, R2, R48, RZ ;  /* 0x0000003002097227 */ /* 0x000fe200078e00ff */
[C---:B------:R-:W-:Y:S02]  /*3960*/  LOP3.LUT R157, R7.reuse, 0xd0, RZ, 0xfc, !PT ;  /* 0x000000d0079d7812 */ /* 0x040fe400078efcff */
[----:B------:R-:W-:Y:S01]  /*3970*/  LOP3.LUT R154, R7, 0xd4, RZ, 0xfc, !PT ;  /* 0x000000d4079a7812 */ /* 0x000fe200078efcff */
[----:B------:R-:W-:Y:S01]  /*3980*/  IMAD.MOV R8, RZ, RZ, -R8 ;  /* 0x000000ffff087224 */ /* 0x000fe200078e0a08 */
[----:B------:R-:W-:Y:S01]  /*3990*/  IABS R152, R157 ;  /* 0x0000009d00987213 */ /* 0x000fe20000000000 */
[----:B------:R-:W-:Y:S01]  /*39a0*/  IMAD.MOV R9, RZ, RZ, -R9 ;  /* 0x000000ffff097224 */ /* 0x000fe200078e0a09 */
[----:B------:R-:W-:Y:S01]  /*39b0*/  IABS R150, R154 ;  /* 0x0000009a00967213 */ /* 0x000fe20000000000 */
[----:B------:R-:W-:Y:S01]  /*39c0*/  IMAD R47, R5, R8, R47 ;  /* 0x00000008052f7224 */ /* 0x000fe200078e022f */
[----:B------:R-:W-:Y:S01]  /*39d0*/  LOP3.LUT R156, R7, 0xd2, RZ, 0xfc, !PT ;  /* 0x000000d2079c7812 */ /* 0x000fe200078efcff */
[----:B------:R-:W-:Y:S01]  /*39e0*/  IMAD R48, R5, R9, R48 ;  /* 0x0000000905307224 */ /* 0x000fe200078e0230 */
[----:B------:R-:W-:Y:S01]  /*39f0*/  LOP3.LUT R158, R7, 0xce, RZ, 0xfc, !PT ;  /* 0x000000ce079e7812 */ /* 0x000fe200078efcff */
[--C-:B------:R-:W-:Y:S01]  /*3a00*/  @!P6 IMAD.IADD R44, R44, 0x1, -R5.reuse ;  /* 0x000000012c2ce824 */ /* 0x100fe200078e0a05 */
[----:B------:R-:W-:Y:S01]  /*3a10*/  ISETP.GT.U32.AND P6, PT, R5, R47, PT ;  /* 0x0000002f0500720c */ /* 0x000fe20003fc4070 */
[----:B------:R-:W-:Y:S01]  /*3a20*/  @!P5 IMAD.IADD R45, R45, 0x1, -R5 ;  /* 0x000000012d2dd824 */ /* 0x000fe200078e0a05 */
[----:B------:R-:W-:Y:S01]  /*3a30*/  ISETP.GT.U32.AND P5, PT, R5, R48, PT ;  /* 0x000000300500720c */ /* 0x000fe20003fa4070 */
[----:B------:R-:W-:Y:S01]  /*3a40*/  IMAD.HI.U32 R8, R2, R49, RZ ;  /* 0x0000003102087227 */ /* 0x000fe200078e00ff */
[----:B------:R-:W-:-:S02]  /*3a50*/  IABS R151, R156 ;  /* 0x0000009c00977213 */ /* 0x000fc40000000000 */
[----:B------:R-:W-:Y:S01]  /*3a60*/  LOP3.LUT R159, R7, 0xcc, RZ, 0xfc, !PT ;  /* 0x000000cc079f7812 */ /* 0x000fe200078efcff */
[----:B------:R-:W-:Y:S01]  /*3a70*/  @!P4 IMAD.MOV R43, RZ, RZ, -R43 ;  /* 0x000000ffff2bc224 */ /* 0x000fe200078e0a2b */
[----:B------:R-:W-:Y:S01]  /*3a80*/  ISETP.GT.U32.AND P4, PT, R5, R46, PT ;  /* 0x0000002e0500720c */ /* 0x000fe20003f84070 */
[----:B------:R-:W-:Y:S01]  /*3a90*/  IMAD.MOV R8, RZ, RZ, -R8 ;  /* 0x000000ffff087224 */ /* 0x000fe200078e0a08 */
[C---:B------:R-:W-:Y:S01]  /*3aa0*/  LOP3.LUT R160, R7.reuse, 0xca, RZ, 0xfc, !PT ;  /* 0x000000ca07a07812 */ /* 0x040fe200078efcff */
[----:B------:R-:W-:Y:S01]  /*3ab0*/  @!P2 IMAD.MOV R44, RZ, RZ, -R44 ;  /* 0x000000ffff2ca224 */ /* 0x000fe200078e0a2c */
[----:B------:R-:W-:Y:S01]  /*3ac0*/  LOP3.LUT R161, R7, 0xc8, RZ, 0xfc, !PT ;  /* 0x000000c807a17812 */ /* 0x000fe200078efcff */
[--C-:B------:R-:W-:Y:S01]  /*3ad0*/  @!P6 IMAD.IADD R47, R47, 0x1, -R5.reuse ;  /* 0x000000012f2fe824 */ /* 0x100fe200078e0a05 */
[----:B------:R-:W-:Y:S01]  /*3ae0*/  LOP3.LUT R162, R7, 0xc6, RZ, 0xfc, !PT ;  /* 0x000000c607a27812 */ /* 0x000fe200078efcff */
[----:B------:R-:W-:Y:S01]  /*3af0*/  @!P5 IMAD.IADD R48, R48, 0x1, -R5 ;  /* 0x000000013030d824 */ /* 0x000fe200078e0a05 */
[----:B------:R-:W-:Y:S01]  /*3b00*/  IABS R155, R161 ;  /* 0x000000a1009b7213 */ /* 0x000fe20000000000 */
[C---:B------:R-:W-:Y:S01]  /*3b10*/  IMAD R49, R5.reuse, R8, R49 ;  /* 0x0000000805317224 */ /* 0x040fe200078e0231 */
[C---:B------:R-:W-:Y:S01]  /*3b20*/  ISETP.GT.U32.AND P5, PT, R5.reuse, R47, PT ;  /* 0x0000002f0500720c */ /* 0x040fe20003fa4070 */
[----:B------:R-:W-:Y:S01]  /*3b30*/  IMAD.HI.U32 R8, R2, R50, RZ ;  /* 0x0000003202087227 */ /* 0x000fe200078e00ff */
[----:B------:R-:W-:-:S02]  /*3b40*/  ISETP.GT.U32.AND P2, PT, R5, R48, PT ;  /* 0x000000300500720c */ /* 0x000fc40003f44070 */
[C---:B------:R-:W-:Y:S01]  /*3b50*/  LOP3.LUT R163, R7.reuse, 0xc4, RZ, 0xfc, !PT ;  /* 0x000000c407a37812 */ /* 0x040fe200078efcff */
[----:B------:R-:W-:Y:S01]  /*3b60*/  IMAD.MOV R8, RZ, RZ, -R8 ;  /* 0x000000ffff087224 */ /* 0x000fe200078e0a08 */
[----:B------:R-:W-:Y:S01]  /*3b70*/  LOP3.LUT R169, R7, 0xb6, RZ, 0xfc, !PT ;  /* 0x000000b607a97812 */ /* 0x000fe200078efcff */
[--C-:B------:R-:W-:Y:S01]  /*3b80*/  @!P4 IMAD.IADD R46, R46, 0x1, -R5.reuse ;  /* 0x000000012e2ec824 */ /* 0x100fe200078e0a05 */
[C---:B------:R-:W-:Y:S01]  /*3b90*/  ISETP.GT.U32.AND P4, PT, R5.reuse, R45, PT ;  /* 0x0000002d0500720c */ /* 0x040fe20003f84070 */
[C---:B------:R-:W-:Y:S01]  /*3ba0*/  IMAD R50, R5.reuse, R8, R50 ;  /* 0x0000000805327224 */ /* 0x040fe200078e0232 */
[----:B------:R-:W-:Y:S01]  /*3bb0*/  IABS R164, R169 ;  /* 0x000000a900a47213 */ /* 0x000fe20000000000 */
[----:B------:R-:W-:Y:S01]  /*3bc0*/  IMAD.HI.U32 R8, R2, R51, RZ ;  /* 0x0000003302087227 */ /* 0x000fe200078e00ff */
[----:B------:R-:W-:Y:S02]  /*3bd0*/  ISETP.GT.U32.AND P6, PT, R5, R46, PT ;  /* 0x0000002e0500720c */ /* 0x000fe40003fc4070 */
[----:B------:R-:W-:Y:S01]  /*3be0*/  LOP3.LUT R170, R7, 0xb4, RZ, 0xfc, !PT ;  /* 0x000000b407aa7812 */ /* 0x000fe200078efcff */
[--C-:B------:R-:W-:Y:S01]  /*3bf0*/  @!P5 IMAD.IADD R47, R47, 0x1, -R5.reuse ;  /* 0x000000012f2fd824 */ /* 0x100fe200078e0a05 */
[C---:B------:R-:W-:Y:S01]  /*3c00*/  ISETP.GT.U32.AND P5, PT, R5.reuse, R50, PT ;  /* 0x000000320500720c */ /* 0x040fe20003fa4070 */
[----:B------:R-:W-:Y:S01]  /*3c10*/  IMAD.MOV R8, RZ, RZ, -R8 ;  /* 0x000000ffff087224 */ /* 0x000fe200078e0a08 */
[----:B------:R-:W-:Y:S01]  /*3c20*/  IABS R165, R170 ;  /* 0x000000aa00a57213 */ /* 0x000fe20000000000 */
[----:B------:R-:W-:Y:S01]  /*3c30*/  @!P2 IMAD.IADD R48, R48, 0x1, -R5 ;  /* 0x000000013030a824 */ /* 0x000fe200078e0a05 */
[----:B------:R-:W-:Y:S01]  /*3c40*/  ISETP.GE.AND P2, PT, R10, RZ, PT ;  /* 0x000000ff0a00720c */ /* 0x000fe20003f46270 */
[----:B------:R-:W-:Y:S01]  /*3c50*/  IMAD R51, R5, R8, R51 ;  /* 0x0000000805337224 */ /* 0x000fe200078e0233 */
[----:B------:R-:W-:Y:S01]  /*3c60*/  LOP3.LUT R10, R7, 0x192, RZ, 0xfc, !PT ;  /* 0x00000192070a7812 */ /* 0x000fe200078efcff */
[--C-:B------:R-:W-:Y:S01]  /*3c70*/  @!P4 IMAD.IADD R45, R45, 0x1, -R5.reuse ;  /* 0x000000012d2dc824 */ /* 0x100fe200078e0a05 */
[----:B------:R-:W-:Y:S01]  /*3c80*/  ISETP.GT.U32.AND P4, PT, R5, R49, PT ;  /* 0x000000310500720c */ /* 0x000fe20003f84070 */
[----:B------:R-:W-:Y:S01]  /*3c90*/  @!P6 IMAD.IADD R46, R46, 0x1, -R5 ;  /* 0x000000012e2ee824 */ /* 0x000fe200078e0a05 */
[----:B------:R-:W-:Y:S01]  /*3ca0*/  ISETP.GE.AND P6, PT, R53, RZ, PT ;  /* 0x000000ff3500720c */ /* 0x000fe20003fc6270 */
[----:B------:R-:W-:Y:S01]  /*3cb0*/  IMAD.HI.U32 R9, R2, R52, RZ ;  /* 0x0000003402097227 */ /* 0x000fe200078e00ff */
[----:B------:R-:W-:-:S02]  /*3cc0*/  IABS R53, R57 ;  /* 0x0000003900357213 */ /* 0x000fc40000000000 */
[C---:B------:R-:W-:Y:S01]  /*3cd0*/  LOP3.LUT R168, R7.reuse, 0xb8, RZ, 0xfc, !PT ;  /* 0x000000b807a87812 */ /* 0x040fe200078efcff */
[--C-:B------:R-:W-:Y:S01]  /*3ce0*/  @!P5 IMAD.IADD R50, R50, 0x1, -R5.reuse ;  /* 0x000000013232d824 */ /* 0x100fe200078e0a05 */
[C---:B------:R-:W-:Y:S01]  /*3cf0*/  LOP3.LUT R171, R7.reuse, 0xb2, RZ, 0xfc, !PT ;  /* 0x000000b207ab7812 */ /* 0x040fe200078efcff */
[----:B------:R-:W-:Y:S01]  /*3d00*/  IMAD.HI.U32 R8, R2, R53, RZ ;  /* 0x0000003502087227 */ /* 0x000fe200078e00ff */
[----:B------:R-:W-:Y:S02]  /*3d10*/  LOP3.LUT R173, R7, 0xae, RZ, 0xfc, !PT ;  /* 0x000000ae07ad7812 */ /* 0x000fe400078efcff */
[----:B------:R-:W-:Y:S01]  /*3d20*/  ISETP.GT.U32.AND P5, PT, R5, R50, PT ;  /* 0x000000320500720c */ /* 0x000fe20003fa4070 */
[----:B------:R-:W-:Y:S01]  /*3d30*/  IMAD.MOV R8, RZ, RZ, -R8 ;  /* 0x000000ffff087224 */ /* 0x000fe200078e0a08 */
[----:B------:R-:W-:Y:S01]  /*3d40*/  IABS R166, R171 ;  /* 0x000000ab00a67213 */ /* 0x000fe20000000000 */
[----:B------:R-:W-:Y:S01]  /*3d50*/  @!P4 IMAD.IADD R49, R49, 0x1, -R5 ;  /* 0x000000013131c824 */ /* 0x000fe200078e0a05 */
[----:B------:R-:W-:Y:S01]  /*3d60*/  ISETP.GE.AND P4, PT, R54, RZ, PT ;  /* 0x000000ff3600720c */ /* 0x000fe20003f86270 */
[----:B------:R-:W-:Y:S01]  /*3d70*/  IMAD R53, R5, R8, R53 ;  /* 0x0000000805357224 */ /* 0x000fe200078e0235 */
[----:B------:R-:W-:Y:S01]  /*3d80*/  IABS R54, R10 ;  /* 0x0000000a00367213 */ /* 0x000fe20000000000 */
[----:B------:R-:W-:Y:S01]  /*3d90*/  IMAD.MOV R9, RZ, RZ, -R9 ;  /* 0x000000ffff097224 */ /* 0x000fe200078e0a09 */
[----:B------:R-:W-:Y:S01]  /*3da0*/  LOP3.LUT R172, R7, 0xb0, RZ, 0xfc, !PT ;  /* 0x000000b007ac7812 */ /* 0x000fe200078efcff */
[----:B------:R-:W-:Y:S01]  /*3db0*/  @!P0 IMAD.MOV R47, RZ, RZ, -R47 ;  /* 0x000000ffff2f8224 */ /* 0x000fe200078e0a2f */
[----:B------:R-:W-:Y:S01]  /*3dc0*/  ISETP.GE.AND P0, PT, R55, RZ, PT ;  /* 0x000000ff3700720c */ /* 0x000fe20003f06270 */
[C---:B------:R-:W-:Y:S01]  /*3dd0*/  IMAD R52, R5.reuse, R9, R52 ;  /* 0x0000000905347224 */ /* 0x040fe200078e0234 */
[----:B------:R-:W-:Y:S01]  /*3de0*/  IABS R55, R59 ;  /* 0x0000003b00377213 */ /* 0x000fe20000000000 */
[----:B------:R-:W-:Y:S01]  /*3df0*/  @!P5 IMAD.IADD R50, R50, 0x1, -R5 ;  /* 0x000000013232d824 */ /* 0x000fe200078e0a05 */
[----:B------:R-:W-:Y:S01]  /*3e00*/  ISETP.GT.U32.AND P5, PT, R5, R53, PT ;  /* 0x000000350500720c */ /* 0x000fe20003fa4070 */
[----:B------:R-:W-:Y:S01]  /*3e10*/  IMAD.HI.U32 R8, R2, R54, RZ ;  /* 0x0000003602087227 */ /* 0x000fe200078e00ff */
[----:B------:R-:W-:-:S02]  /*3e20*/  IABS R167, R172 ;  /* 0x000000ac00a77213 */ /* 0x000fc40000000000 */
[----:B------:R-:W-:Y:S01]  /*3e30*/  LOP3.LUT R174, R7, 0xaa, RZ, 0xfc, !PT ;  /* 0x000000aa07ae7812 */ /* 0x000fe200078efcff */
[----:B------:R-:W-:Y:S01]  /*3e40*/  @!P1 IMAD.MOV R45, RZ, RZ, -R45 ;  /* 0x000000ffff2d9224 */ /* 0x000fe200078e0a2d */
[C---:B------:R-:W-:Y:S01]  /*3e50*/  ISETP.GT.U32.AND P1, PT, R5.reuse, R49, PT ;  /* 0x000000310500720c */ /* 0x040fe20003f24070 */
[----:B------:R-:W-:Y:S01]  /*3e60*/  @!P6 IMAD.MOV R48, RZ, RZ, -R48 ;  /* 0x000000ffff30e224 */ /* 0x000fe200078e0a30 */
[C---:B------:R-:W-:Y:S01]  /*3e70*/  ISETP.GT.U32.AND P6, PT, R5.reuse, R52, PT ;  /* 0x000000340500720c */ /* 0x040fe20003fc4070 */
[----:B------:R-:W-:Y:S01]  /*3e80*/  @!P3 IMAD.MOV R46, RZ, RZ, -R46 ;  /* 0x000000ffff2eb224 */ /* 0x000fe200078e0a2e */
[----:B------:R-:W-:Y:S01]  /*3e90*/  ISETP.GT.U32.AND P3, PT, R5, R51, PT ;  /* 0x000000330500720c */ /* 0x000fe20003f64070 */
[----:B------:R-:W-:Y:S01]  /*3ea0*/  IMAD.MOV R9, RZ, RZ, -R8 ;  /* 0x000000ffff097224 */ /* 0x000fe200078e0a08 */
[----:B------:R-:W-:Y:S01]  /*3eb0*/  LOP3.LUT R175, R7, 0xa8, RZ, 0xfc, !PT ;  /* 0x000000a807af7812 */ /* 0x000fe200078efcff */
[----:B------:R-:W-:Y:S01]  /*3ec0*/  @!P5 IMAD.IADD R53, R53, 0x1, -R5 ;  /* 0x000000013535d824 */ /* 0x000fe200078e0a05 */
[C---:B------:R-:W-:Y:S01]  /*3ed0*/  LOP3.LUT R176, R7.reuse, 0xa6, RZ, 0xfc, !PT ;  /* 0x000000a607b07812 */ /* 0x040fe200078efcff */
[----:B------:R-:W-:Y:S01]  /*3ee0*/  IMAD.HI.U32 R8, R2, R55, RZ ;  /* 0x0000003702087227 */ /* 0x000fe200078e00ff */
[----:B------:R-:W-:-:S02]  /*3ef0*/  LOP3.LUT R177, R7, 0xa2, RZ, 0xfc, !PT ;  /* 0x000000a207b17812 */ /* 0x000fc400078efcff */
[----:B------:R-:W-:Y:S01]  /*3f00*/  ISETP.GT.U32.AND P5, PT, R5, R53, PT ;  /* 0x000000350500720c */ /* 0x000fe20003fa4070 */
[----:B------:R-:W-:Y:S01]  /*3f10*/  IMAD.MOV R8, RZ, RZ, -R8 ;  /* 0x000000ffff087224 */ /* 0x000fe200078e0a08 */
[----:B------:R-:W-:Y:S01]  /*3f20*/  LOP3.LUT R179, R7, 0x9c, RZ, 0xfc, !PT ;  /* 0x0000009c07b37812 */ /* 0x000fe200078efcff */
[----:B------:R-:W-:Y:S01]  /*3f30*/  @!P1 IMAD.IADD R49, R49, 0x1, -R5 ;  /* 0x0000000131319824 */ /* 0x000fe200078e0a05 */
[----:B------:R-:W-:Y:S01]  /*3f40*/  ISETP.GE.AND P1, PT, R56, RZ, PT ;  /* 0x000000ff3800720c */ /* 0x000fe20003f26270 */
[----:B------:R-:W-:Y:S01]  /*3f50*/  IMAD R55, R5, R8, R55 ;  /* 0x0000000805377224 */ /* 0x000fe200078e0237 */
[----:B------:R-:W-:Y:S01]  /*3f60*/  IABS R56, R60 ;  /* 0x0000003c00387213 */ /* 0x000fe20000000000 */
[--C-:B------:R-:W-:Y:S01]  /*3f70*/  @!P6 IMAD.IADD R52, R52, 0x1, -R5.reuse ;  /* 0x000000013434e824 */ /* 0x100fe200078e0a05 */
[----:B------:R-:W-:Y:S01]  /*3f80*/  LOP3.LUT R180, R7, 0x9a, RZ, 0xfc, !PT ;  /* 0x0000009a07b47812 */ /* 0x000fe200078efcff */
[----:B------:R-:W-:Y:S01]  /*3f90*/  @!P3 IMAD.IADD R51, R51, 0x1, -R5 ;  /* 0x000000013333b824 */ /* 0x000fe200078e0a05 */
[----:B------:R-:W-:Y:S01]  /*3fa0*/  ISETP.GE.AND P3, PT, R57, RZ, PT ;  /* 0x000000ff3900720c */ /* 0x000fe20003f66270 */
[----:B------:R-:W-:Y:S01]  /*3fb0*/  @!P2 IMAD.MOV R49, RZ, RZ, -R49 ;  /* 0x000000ffff31a224 */ /* 0x000fe200078e0a31 */
[----:B------:R-:W-:Y:S01]  /*3fc0*/  ISETP.GT.U32.AND P2, PT, R5, R52, PT ;  /* 0x000000340500720c */ /* 0x000fe20003f44070 */
[----:B------:R-:W-:Y:S01]  /*3fd0*/  @!P5 IMAD.IADD R53, R53, 0x1, -R5 ;  /* 0x000000013535d824 */ /* 0x000fe200078e0a05 */
[C---:B------:R-:W-:Y:S01]  /*3fe0*/  ISETP.GT.U32.AND P5, PT, R5.reuse, R55, PT ;  /* 0x000000370500720c */ /* 0x040fe20003fa4070 */
[----:B------:R-:W-:Y:S01]  /*3ff0*/  IMAD.HI.U32 R8, R2, R56, RZ ;  /* 0x0000003802087227 */ /* 0x000fe200078e00ff */
[----:B------:R-:W-:-:S02]  /*4000*/  ISETP.GT.U32.AND P6, PT, R5, R51, PT ;  /* 0x000000330500720c */ /* 0x000fc40003fc4070 */
[----:B------:R-:W-:Y:S01]  /*4010*/  IABS R57, R61 ;  /* 0x0000003d00397213 */ /* 0x000fe20000000000 */
[----:B------:R-:W-:Y:S01]  /*4020*/  IMAD R54, R5, R9, R54 ;  /* 0x0000000905367224 */ /* 0x000fe200078e0236 */
[----:B------:R-:W-:Y:S01]  /*4030*/  IABS R178, R180 ;  /* 0x000000b400b27213 */ /* 0x000fe20000000000 */
[----:B------:R-:W-:Y:S01]  /*4040*/  IMAD.MOV R8, RZ, RZ, -R8 ;  /* 0x000000ffff087224 */ /* 0x000fe200078e0a08 */
[C---:B------:R-:W-:Y:S01]  /*4050*/  LOP3.LUT R182, R7.reuse, 0x94, RZ, 0xfc, !PT ;  /* 0x0000009407b67812 */ /* 0x040fe200078efcff */
[----:B------:R-:W-:Y:S01]  /*4060*/  IMAD.HI.U32 R9, R2, R57, RZ ;  /* 0x0000003902097227 */ /* 0x000fe200078e00ff */
[----:B------:R-:W-:Y:S02]  /*4070*/  LOP3.LUT R187, R7, 0x90, RZ, 0xfc, !PT ;  /* 0x0000009007bb7812 */ /* 0x000fe400078efcff */
[----:B------:R-:W-:Y:S01]  /*4080*/  IABS R181, R182 ;  /* 0x000000b600b57213 */ /* 0x000fe20000000000 */
[--C-:B------:R-:W-:Y:S01]  /*4090*/  @!P5 IMAD.IADD R55, R55, 0x1, -R5.reuse ;  /* 0x000000013737d824 */ /* 0x100fe200078e0a05 */
[----:B------:R-:W-:Y:S01]  /*40a0*/  IABS R183, R187 ;  /* 0x000000bb00b77213 */ /* 0x000fe20000000000 */
[--C-:B------:R-:W-:Y:S01]  /*40b0*/  @!P2 IMAD.IADD R52, R52, 0x1, -R5.reuse ;  /* 0x000000013434a824 */ /* 0x100fe200078e0a05 */
[----:B------:R-:W-:Y:S01]  /*40c0*/  ISETP.GE.AND P2, PT, R10, RZ, PT ;  /* 0x000000ff0a00720c */ /* 0x000fe20003f46270 */
[----:B------:R-:W-:Y:S01]  /*40d0*/  @!P4 IMAD.MOV R50, RZ, RZ, -R50 ;  /* 0x000000ffff32c224 */ /* 0x000fe200078e0a32 */
[----:B------:R-:W-:Y:S01]  /*40e0*/  ISETP.GT.U32.AND P4, PT, R5, R55, PT ;  /* 0x000000370500720c */ /* 0x000fe20003f84070 */
[----:B------:R-:W-:Y:S01]  /*40f0*/  @!P6 IMAD.IADD R51, R51, 0x1, -R5 ;  /* 0x000000013333e824 */ /* 0x000fe200078e0a05 */
[----:B------:R-:W-:Y:S01]  /*4100*/  ISETP.GT.U32.AND P6, PT, R5, R54, PT ;  /* 0x000000360500720c */ /* 0x000fe20003fc4070 */
[----:B------:R-:W-:Y:S01]  /*4110*/  IMAD.MOV R10, RZ, RZ, -R9 ;  /* 0x000000ffff0a7224 */ /* 0x000fe200078e0a09 */
[----:B------:R-:W-:Y:S01]  /*4120*/  LOP3.LUT R9, R7, 0x188, RZ, 0xfc, !PT ;  /* 0x0000018807097812 */ /* 0x000fe200078efcff */
[----:B------:R-:W-:Y:S01]  /*4130*/  IMAD R56, R5, R8, R56 ;  /* 0x0000000805387224 */ /* 0x000fe200078e0238 */
[C---:B------:R-:W-:Y:S01]  /*4140*/  LOP3.LUT R188, R7.reuse, 0x8e, RZ, 0xfc, !PT ;  /* 0x0000008e07bc7812 */ /* 0x040fe200078efcff */
[----:B------:R-:W-:Y:S01]  /*4150*/  IMAD.HI.U32 R8, R2, R58, RZ ;  /* 0x0000003a02087227 */ /* 0x000fe200078e00ff */
[----:B------:R-:W-:-:S02]  /*4160*/  LOP3.LUT R189, R7, 0x8c, RZ, 0xfc, !PT ;  /* 0x0000008c07bd7812 */ /* 0x000fc400078efcff */
[----:B------:R-:W-:Y:S01]  /*4170*/  IABS R185, R188 ;  /* 0x000000bc00b97213 */ /* 0x000fe20000000000 */
[----:B------:R-:W-:Y:S01]  /*4180*/  IMAD R57, R5, R10, R57 ;  /* 0x0000000a05397224 */ /* 0x000fe200078e0239 */
[----:B------:R-:W-:Y:S01]  /*4190*/  LOP3.LUT R10, R7, 0x186, RZ, 0xfc, !PT ;  /* 0x00000186070a7812 */ /* 0x000fe200078efcff */
[----:B------:R-:W-:Y:S01]  /*41a0*/  @!P0 IMAD.MOV R51, RZ, RZ, -R51 ;  /* 0x000000ffff338224 */ /* 0x000fe200078e0a33 */
[C---:B------:R-:W-:Y:S01]  /*41b0*/  ISETP.GT.U32.AND P0, PT, R5.reuse, R56, PT ;  /* 0x000000380500720c */ /* 0x040fe20003f04070 */
[----:B------:R-:W-:Y:S01]  /*41c0*/  IMAD.MOV R8, RZ, RZ, -R8 ;  /* 0x000000ffff087224 */ /* 0x000fe200078e0a08 */
[----:B------:R-:W-:Y:S01]  /*41d0*/  IABS R186, R189 ;  /* 0x000000bd00ba7213 */ /* 0x000fe20000000000 */
[----:B------:R-:W-:Y:S01]  /*41e0*/  @!P3 IMAD.MOV R53, RZ, RZ, -R53 ;  /* 0x000000ffff35b224 */ /* 0x000fe200078e0a35 */
[C---:B------:R-:W-:Y:S01]  /*41f0*/  ISETP.GT.U32.AND P3, PT, R5.reuse, R57, PT ;  /* 0x000000390500720c */ /* 0x040fe20003f64070 */
[----:B------:R-:W-:Y:S01]  /*4200*/  IMAD R58, R5, R8, R58 ;  /* 0x00000008053a7224 */ /* 0x000fe200078e023a */
[----:B------:R-:W-:Y:S01]  /*4210*/  LOP3.LUT R190, R7, 0x88, RZ, 0xfc, !PT ;  /* 0x0000008807be7812 */ /* 0x000fe200078efcff */
[--C-:B------:R-:W-:Y:S01]  /*4220*/  @!P4 IMAD.IADD R55, R55, 0x1, -R5.reuse ;  /* 0x000000013737c824 */ /* 0x100fe200078e0a05 */
[----:B------:R-:W-:Y:S01]  /*4230*/  LOP3.LUT R191, R7, 0x86, RZ, 0xfc, !PT ;  /* 0x0000008607bf7812 */ /* 0x000fe200078efcff */
[--C-:B------:R-:W-:Y:S01]  /*4240*/  @!P6 IMAD.IADD R54, R54, 0x1, -R5.reuse ;  /* 0x000000013636e824 */ /* 0x100fe200078e0a05 */
[----:B------:R-:W-:Y:S01]  /*4250*/  ISETP.GT.U32.AND P4, PT, R5, R58, PT ;  /* 0x0000003a0500720c */ /* 0x000fe20003f84070 */
[----:B------:R-:W-:Y:S01]  /*4260*/  @!P1 IMAD.MOV R52, RZ, RZ, -R52 ;  /* 0x000000ffff349224 */ /* 0x000fe200078e0a34 */
[----:B------:R-:W-:Y:S01]  /*4270*/  ISETP.GE.AND P6, PT, R59, RZ, PT ;  /* 0x000000ff3b00720c */ /* 0x000fe20003fc6270 */
[----:B------:R-:W-:Y:S01]  /*4280*/  @!P0 IMAD.IADD R56, R56, 0x1, -R5 ;  /* 0x0000000138388824 */ /* 0x000fe200078e0a05 */
[----:B------:R-:W-:-:S02]  /*4290*/  IABS R59, R9 ;  /* 0x00000009003b7213 */ /* 0x000fc40000000000 */
[----:B------:R-:W-:Y:S01]  /*42a0*/  ISETP.GT.U32.AND P5, PT, R5, R54, PT ;  /* 0x000000360500720c */ /* 0x000fe20003fa4070 */
[--C-:B------:R-:W-:Y:S01]  /*42b0*/  @!P3 IMAD.IADD R57, R57, 0x1, -R5.reuse ;  /* 0x000000013939b824 */ /* 0x100fe200078e0a05 */
[----:B------:R-:W-:Y:S01]  /*42c0*/  ISETP.GT.U32.AND P3, PT, R5, R56, PT ;  /* 0x000000380500720c */ /* 0x000fe20003f64070 */
[----:B------:R-:W-:Y:S01]  /*42d0*/  IMAD.HI.U32 R8, R2, R59, RZ ;  /* 0x0000003b02087227 */ /* 0x000fe200078e00ff */
[----:B------:R-:W-:Y:S02]  /*42e0*/  ISETP.GE.AND P1, PT, R60, RZ, PT ;  /* 0x000000ff3c00720c */ /* 0x000fe40003f26270 */
[----:B------:R-:W-:Y:S01]  /*42f0*/  IABS R60, R10 ;  /* 0x0000000a003c7213 */ /* 0x000fe20000000000 */
[----:B------:R-:W-:Y:S01]  /*4300*/  @!P4 IMAD.IADD R58, R58, 0x1, -R5 ;  /* 0x000000013a3ac824 */ /* 0x000fe200078e0a05 */
[----:B------:R-:W-:Y:S01]  /*4310*/  ISETP.GE.AND P0, PT, R62, RZ, PT ;  /* 0x000000ff3e00720c */ /* 0x000fe20003f06270 */
[----:B------:R-:W-:Y:S01]  /*4320*/  IMAD.MOV R8, RZ, RZ, -R8 ;  /* 0x000000ffff087224 */ /* 0x000fe200078e0a08 */
[----:B------:R-:W-:Y:S01]  /*4330*/  LOP3.LUT R193, R7, 0x7e, RZ, 0xfc, !PT ;  /* 0x0000007e07c17812 */ /* 0x000fe200078efcff */
[----:B------:R-:W-:Y:S01]  /*4340*/  @!P6 IMAD.MOV R55, RZ, RZ, -R55 ;  /* 0x000000ffff37e224 */ /* 0x000fe200078e0a37 */
[C---:B------:R-:W-:Y:S01]  /*4350*/  ISETP.GT.U32.AND P4, PT, R5.reuse, R58, PT ;  /* 0x0000003a0500720c */ /* 0x040fe20003f84070 */
[----:B------:R-:W-:Y:S01]  /*4360*/  IMAD R59, R5, R8, R59 ;  /* 0x00000008053b7224 */ /* 0x000fe200078e023b */
[----:B------:R-:W-:Y:S01]  /*4370*/  ISETP.GE.AND P6, PT, R9, RZ, PT ;  /* 0x000000ff0900720c */ /* 0x000fe20003fc6270 */
[----:B------:R-:W-:Y:S01]  /*4380*/  IMAD.HI.U32 R8, R2, R60, RZ ;  /* 0x0000003c02087227 */ /* 0x000fe200078e00ff */
[----:B------:R-:W-:-:S02]  /*4390*/  IABS R192, R193 ;  /* 0x000000c100c07213 */ /* 0x000fc40000000000 */
[----:B------:R-:W-:Y:S01]  /*43a0*/  LOP3.LUT R201, R7, 0x7c, RZ, 0xfc, !PT ;  /* 0x0000007c07c97812 */ /* 0x000fe200078efcff */
[--C-:B------:R-:W-:Y:S01]  /*43b0*/  @!P5 IMAD.IADD R54, R54, 0x1, -R5.reuse ;  /* 0x000000013636d824 */ /* 0x100fe200078e0a05 */
[----:B------:R-:W-:Y:S01]  /*43c0*/  ISETP.GE.AND P5, PT, R61, RZ, PT ;  /* 0x000000ff3d00720c */ /* 0x000fe20003fa6270 */
[--C-:B------:R-:W-:Y:S01]  /*43d0*/  @!P3 IMAD.IADD R56, R56, 0x1, -R5.reuse ;  /* 0x000000013838b824 */ /* 0x100fe200078e0a05 */
[C---:B------:R-:W-:Y:S01]  /*43e0*/  ISETP.GT.U32.AND P3, PT, R5.reuse, R59, PT ;  /* 0x0000003b0500720c */ /* 0x040fe20003f64070 */
[----:B------:R-:W-:Y:S01]  /*43f0*/  IMAD.MOV R8, RZ, RZ, -R8 ;  /* 0x000000ffff087224 */ /* 0x000fe200078e0a08 */
[----:B------:R-:W-:Y:S01]  /*4400*/  IABS R61, R64 ;  /* 0x00000040003d7213 */ /* 0x000fe20000000000 */
[----:B------:R-:W-:Y:S01]  /*4410*/  @!P2 IMAD.MOV R54, RZ, RZ, -R54 ;  /* 0x000000ffff36a224 */ /* 0x000fe200078e0a36 */
[C---:B------:R-:W-:Y:S01]  /*4420*/  ISETP.GT.U32.AND P2, PT, R5.reuse, R57, PT ;  /* 0x000000390500720c */ /* 0x040fe20003f44070 */
[----:B------:R-:W-:Y:S01]  /*4430*/  IMAD R60, R5, R8, R60 ;  /* 0x00000008053c7224 */ /* 0x000fe200078e023c */
[C---:B------:R-:W-:Y:S01]  /*4440*/  LOP3.LUT R202, R7.reuse, 0x7a, RZ, 0xfc, !PT ;  /* 0x0000007a07ca7812 */ /* 0x040fe200078efcff */
[----:B------:R-:W-:Y:S01]  /*4450*/  @!P4 IMAD.IADD R58, R58, 0x1, -R5 ;  /* 0x000000013a3ac824 */ /* 0x000fe200078e0a05 */
[----:B------:R-:W-:Y:S01]  /*4460*/  LOP3.LUT R203, R7, 0x78, RZ, 0xfc, !PT ;  /* 0x0000007807cb7812 */ /* 0x000fe200078efcff */
[----:B------:R-:W-:Y:S01]  /*4470*/  @!P1 IMAD.MOV R56, RZ, RZ, -R56 ;  /* 0x000000ffff389224 */ /* 0x000fe200078e0a38 */
[----:B------:R-:W-:Y:S01]  /*4480*/  ISETP.GT.U32.AND P4, PT, R5, R60, PT ;  /* 0x0000003c0500720c */ /* 0x000fe20003f84070 */
[----:B------:R-:W-:Y:S01]  /*4490*/  IMAD.HI.U32 R8, R2, R61, RZ ;  /* 0x0000003d02087227 */ /* 0x000fe200078e00ff */
[----:B------:R-:W-:-:S02]  /*44a0*/  IABS R194, R202 ;  /* 0x000000ca00c27213 */ /* 0x000fc40000000000 */
[----:B------:R-:W-:Y:S01]  /*44b0*/  IABS R196, R203 ;  /* 0x000000cb00c47213 */ /* 0x000fe20000000000 */
[--C-:B------:R-:W-:Y:S01]  /*44c0*/  @!P3 IMAD.IADD R59, R59, 0x1, -R5.reuse ;  /* 0x000000013b3bb824 */ /* 0x100fe200078e0a05 */
[----:B------:R-:W-:Y:S01]  /*44d0*/  ISETP.GE.AND P3, PT, R64, RZ, PT ;  /* 0x000000ff4000720c */ /* 0x000fe20003f66270 */
[--C-:B------:R-:W-:Y:S01]  /*44e0*/  @!P2 IMAD.IADD R57, R57, 0x1, -R5.reuse ;  /* 0x000000013939a824 */ /* 0x100fe200078e0a05 */
[----:B------:R-:W-:Y:S01]  /*44f0*/  ISETP.GE.AND P2, PT, R10, RZ, PT ;  /* 0x000000ff0a00720c */ /* 0x000fe20003f46270 */
[----:B------:R-:W-:Y:S01]  /*4500*/  IMAD.MOV R8, RZ, RZ, -R8 ;  /* 0x000000ffff087224 */ /* 0x000fe200078e0a08 */
[----:B------:R-:W-:Y:S01]  /*4510*/  ISETP.GT.U32.AND P1, PT, R5, R59, PT ;  /* 0x0000003b0500720c */ /* 0x000fe20003f24070 */
[----:B------:R-:W-:Y:S01]  /*4520*/  IMAD.HI.U32 R9, R2, R63, RZ ;  /* 0x0000003f02097227 */ /* 0x000fe200078e00ff */
[C---:B------:R-:W-:Y:S02]  /*4530*/  LOP3.LUT R10, R7.reuse, 0x182, RZ, 0xfc, !PT ;  /* 0x00000182070a7812 */ /* 0x040fe400078efcff */
[----:B------:R-:W-:Y:S01]  /*4540*/  LOP3.LUT R204, R7, 0x76, RZ, 0xfc, !PT ;  /* 0x0000007607cc7812 */ /* 0x000fe200078efcff */
[----:B------:R-:W-:Y:S01]  /*4550*/  @!P4 IMAD.IADD R60, R60, 0x1, -R5 ;  /* 0x000000013c3cc824 */ /* 0x000fe200078e0a05 */
[----:B------:R-:W-:Y:S01]  /*4560*/  IABS R62, R10 ;  /* 0x0000000a003e7213 */ /* 0x000fe20000000000 */
[----:B------:R-:W-:Y:S01]  /*4570*/  @!P0 IMAD.MOV R58, RZ, RZ, -R58 ;  /* 0x000000ffff3a8224 */ /* 0x000fe200078e0a3a */
[----:B------:R-:W-:Y:S01]  /*4580*/  ISETP.GE.AND P0, PT, R10, RZ, PT ;  /* 0x000000ff0a00720c */ /* 0x000fe20003f06270 */
[C---:B------:R-:W-:Y:S01]  /*4590*/  IMAD R61, R5.reuse, R8, R61 ;  /* 0x00000008053d7224 */ /* 0x040fe200078e023d */
[----:B------:R-:W-:Y:S01]  /*45a0*/  ISETP.GT.U32.AND P4, PT, R5, R60, PT ;  /* 0x0000003c0500720c */ /* 0x000fe20003f84070 */
[----:B------:R-:W-:Y:S01]  /*45b0*/  IMAD.MOV R10, RZ, RZ, -R9 ;  /* 0x000000ffff0a7224 */ /* 0x000fe200078e0a09 */
[C---:B------:R-:W-:Y:S01]  /*45c0*/  LOP3.LUT R9, R7.reuse, 0x17e, RZ, 0xfc, !PT ;  /* 0x0000017e07097812 */ /* 0x040fe200078efcff */
[----:B------:R-:W-:Y:S01]  /*45d0*/  IMAD.HI.U32 R8, R2, R62, RZ ;  /* 0x0000003e02087227 */ /* 0x000fe200078e00ff */
[----:B------:R-:W-:-:S02]  /*45e0*/  LOP3.LUT R200, R7, 0x74, RZ, 0xfc, !PT ;  /* 0x0000007407c87812 */ /* 0x000fc400078efcff */
[----:B------:R-:W-:Y:S01]  /*45f0*/  IABS R64, R9 ;  /* 0x0000000900407213 */ /* 0x000fe20000000000 */
[----:B------:R-:W-:Y:S01]  /*4600*/  @!P1 IMAD.IADD R59, R59, 0x1, -R5 ;  /* 0x000000013b3b9824 */ /* 0x000fe200078e0a05 */
[----:B------:R-:W-:Y:S01]  /*4610*/  ISETP.GE.AND P1, PT, R65, RZ, PT ;  /* 0x000000ff4100720c */ /* 0x000fe20003f26270 */
[C---:B------:R-:W-:Y:S01]  /*4620*/  IMAD R63, R5.reuse, R10, R63 ;  /* 0x0000000a053f7224 */ /* 0x040fe200078e023f */
[----:B------:R-:W-:Y:S01]  /*4630*/  IABS R65, R67 ;  /* 0x0000004300417213 */ /* 0x000fe20000000000 */
[----:B------:R-:W-:Y:S01]  /*4640*/  IMAD.MOV R8, RZ, RZ, -R8 ;  /* 0x000000ffff087224 */ /* 0x000fe200078e0a08 */
[----:B------:R-:W-:Y:S01]  /*4650*/  IABS R197, R204 ;  /* 0x000000cc00c57213 */ /* 0x000fe20000000000 */
[----:B------:R-:W-:Y:S01]  /*4660*/  @!P6 IMAD.MOV R59, RZ, RZ, -R59 ;  /* 0x000000ffff3be224 */ /* 0x000fe200078e0a3b */
[C---:B------:R-:W-:Y:S01]  /*4670*/  ISETP.GT.U32.AND P6, PT, R5.reuse, R63, PT ;  /* 0x0000003f0500720c */ /* 0x040fe20003fc4070 */
[----:B------:R-:W-:Y:S01]  /*4680*/  IMAD R62, R5, R8, R62 ;  /* 0x00000008053e7224 */ /* 0x000fe200078e023e */
[----:B------:R-:W-:Y:S01]  /*4690*/  IABS R198, R200 ;  /* 0x000000c800c67213 */ /* 0x000fe20000000000 */
[----:B------:R-:W-:Y:S01]  /*46a0*/  @!P4 IMAD.IADD R60, R60, 0x1, -R5 ;  /* 0x000000013c3cc824 */ /* 0x000fe200078e0a05 */
[----:B------:R-:W-:Y:S01]  /*46b0*/  LOP3.LUT R205, R7, 0x72, RZ, 0xfc, !PT ;  /* 0x0000007207cd7812 */ /* 0x000fe200078efcff */
[----:B------:R-:W-:Y:S01]  /*46c0*/  @!P5 IMAD.MOV R57, RZ, RZ, -R57 ;  /* 0x000000ffff39d224 */ /* 0x000fe200078e0a39 */
[C---:B------:R-:W-:Y:S01]  /*46d0*/  ISETP.GT.U32.AND P4, PT, R5.reuse, R62, PT ;  /* 0x0000003e0500720c */ /* 0x040fe20003f84070 */
[----:B------:R-:W-:Y:S01]  /*46e0*/  @!P2 IMAD.MOV R60, RZ, RZ, -R60 ;  /* 0x000000ffff3ca224 */ /* 0x000fe200078e0a3c */
[----:B------:R-:W-:Y:S01]  /*46f0*/  ISETP.GT.U32.AND P5, PT, R5, R61, PT ;  /* 0x0000003d0500720c */ /* 0x000fe20003fa4070 */
[----:B------:R-:W-:Y:S01]  /*4700*/  IMAD.HI.U32 R8, R2, R64, RZ ;  /* 0x0000004002087227 */ /* 0x000fe200078e00ff */
[----:B------:R-:W-:-:S02]  /*4710*/  ISETP.GE.AND P2, PT, R9, RZ, PT ;  /* 0x000000ff0900720c */ /* 0x000fc40003f46270 */
[----:B------:R-:W-:Y:S01]  /*4720*/  LOP3.LUT R206, R7, 0x70, RZ, 0xfc, !PT ;  /* 0x0000007007ce7812 */ /* 0x000fe200078efcff */
[--C-:B------:R-:W-:Y:S01]  /*4730*/  @!P6 IMAD.IADD R63, R63, 0x1, -R5.reuse ;  /* 0x000000013f3fe824 */ /* 0x100fe200078e0a05 */
[----:B------:R-:W-:Y:S01]  /*4740*/  LOP3.LUT R211, R7, 0x60, RZ, 0xfc, !PT ;  /* 0x0000006007d37812 */ /* 0x000fe200078efcff */
[----:B------:R-:W-:Y:S01]  /*4750*/  IMAD.HI.U32 R9, R2, R66, RZ ;  /* 0x0000004202097227 */ /* 0x000fe200078e00ff */
[----:B------:R-:W-:Y:S02]  /*4760*/  IABS R199, R206 ;  /* 0x000000ce00c77213 */ /* 0x000fe40000000000 */
[----:B------:R-:W-:Y:S01]  /*4770*/  ISETP.GT.U32.AND P6, PT, R5, R63, PT ;  /* 0x0000003f0500720c */ /* 0x000fe20003fc4070 */
[--C-:B------:R-:W-:Y:S01]  /*4780*/  @!P4 IMAD.IADD R62, R62, 0x1, -R5.reuse ;  /* 0x000000013e3ec824 */ /* 0x100fe200078e0a05 */
[----:B------:R-:W-:Y:S01]  /*4790*/  IABS R207, R211 ;  /* 0x000000d300cf7213 */ /* 0x000fe20000000000 */
[----:B------:R-:W-:Y:S01]  /*47a0*/  @!P5 IMAD.IADD R61, R61, 0x1, -R5 ;  /* 0x000000013d3dd824 */ /* 0x000fe200078e0a05 */
[----:B------:R-:W-:Y:S01]  /*47b0*/  LOP3.LUT R210, R7, 0x62, RZ, 0xfc, !PT ;  /* 0x0000006207d27812 */ /* 0x000fe200078efcff */
[----:B------:R-:W-:Y:S01]  /*47c0*/  IMAD.MOV R9, RZ, RZ, -R9 ;  /* 0x000000ffff097224 */ /* 0x000fe200078e0a09 */
[C---:B------:R-:W-:Y:S01]  /*47d0*/  ISETP.GT.U32.AND P4, PT, R5.reuse, R62, PT ;  /* 0x0000003e0500720c */ /* 0x040fe20003f84070 */
[----:B------:R-:W-:Y:S01]  /*47e0*/  IMAD.MOV R10, RZ, RZ, -R8 ;  /* 0x000000ffff0a7224 */ /* 0x000fe200078e0a08 */
[C---:B------:R-:W-:Y:S01]  /*47f0*/  ISETP.GT.U32.AND P5, PT, R5.reuse, R61, PT ;  /* 0x0000003d0500720c */ /* 0x040fe20003fa4070 */
[----:B------:R-:W-:Y:S01]  /*4800*/  IMAD R66, R5, R9, R66 ;  /* 0x0000000905427224 */ /* 0x000fe200078e0242 */
[----:B------:R-:W-:Y:S01]  /*4810*/  LOP3.LUT R212, R7, 0x5e, RZ, 0xfc, !PT ;  /* 0x0000005e07d47812 */ /* 0x000fe200078efcff */
[----:B------:R-:W-:Y:S01]  /*4820*/  IMAD R64, R5, R10, R64 ;  /* 0x0000000a05407224 */ /* 0x000fe200078e0240 */
[----:B------:R-:W-:Y:S01]  /*4830*/  LOP3.LUT R215, R7, 0x56, RZ, 0xfc, !PT ;  /* 0x0000005607d77812 */ /* 0x000fe200078efcff */
[----:B------:R-:W-:Y:S01]  /*4840*/  @!P6 IMAD.IADD R63, R63, 0x1, -R5 ;  /* 0x000000013f3fe824 */ /* 0x000fe200078e0a05 */
[----:B------:R-:W-:Y:S01]  /*4850*/  IABS R209, R212 ;  /* 0x000000d400d17213 */ /* 0x000fe20000000000 */
[----:B------:R-:W-:Y:S01]  /*4860*/  IMAD.HI.U32 R8, R2, R65, RZ ;  /* 0x0000004102087227 */ /* 0x000fe200078e00ff */
[----:B------:R-:W-:-:S02]  /*4870*/  LOP3.LUT R216, R7, 0x54, RZ, 0xfc, !PT ;  /* 0x0000005407d87812 */ /* 0x000fc400078efcff */
[----:B------:R-:W-:Y:S01]  /*4880*/  LOP3.LUT R214, R7, 0x58, RZ, 0xfc, !PT ;  /* 0x0000005807d67812 */ /* 0x000fe200078efcff */
[----:B------:R-:W-:Y:S01]  /*4890*/  @!P1 IMAD.MOV R63, RZ, RZ, -R63 ;  /* 0x000000ffff3f9224 */ /* 0x000fe200078e0a3f */
[C---:B------:R-:W-:Y:S01]  /*48a0*/  ISETP.GT.U32.AND P1, PT, R5.reuse, R66, PT ;  /* 0x000000420500720c */ /* 0x040fe20003f24070 */
[--C-:B------:R-:W-:Y:S01]  /*48b0*/  @!P4 IMAD.IADD R62, R62, 0x1, -R5.reuse ;  /* 0x000000013e3ec824 */ /* 0x100fe200078e0a05 */
[----:B------:R-:W-:Y:S01]  /*48c0*/  ISETP.GT.U32.AND P4, PT, R5, R64, PT ;  /* 0x000000400500720c */ /* 0x000fe20003f84070 */
[----:B------:R-:W-:Y:S01]  /*48d0*/  @!P5 IMAD.IADD R61, R61, 0x1, -R5 ;  /* 0x000000013d3dd824 */ /* 0x000fe200078e0a05 */
[----:B------:R-:W-:Y:S01]  /*48e0*/  ISETP.GE.AND P5, PT, R67, RZ, PT ;  /* 0x000000ff4300720c */ /* 0x000fe20003fa6270 */
[----:B------:R-:W-:Y:S01]  /*48f0*/  IMAD.MOV R8, RZ, RZ, -R8 ;  /* 0x000000ffff087224 */ /* 0x000fe200078e0a08 */
[----:B------:R-:W-:Y:S01]  /*4900*/  IABS R213, R216 ;  /* 0x000000d800d57213 */ /* 0x000fe20000000000 */
[----:B------:R-:W-:Y:S01]  /*4910*/  @!P3 IMAD.MOV R61, RZ, RZ, -R61 ;  /* 0x000000ffff3db224 */ /* 0x000fe200078e0a3d */
[----:B------:R-:W-:Y:S01]  /*4920*/  ISETP.GE.AND P3, PT, R68, RZ, PT ;  /* 0x000000ff4400720c */ /* 0x000fe20003f66270 */
[----:B------:R-:W-:Y:S01]  /*4930*/  IMAD R65, R5, R8, R65 ;  /* 0x0000000805417224 */ /* 0x000fe200078e0241 */
[----:B------:R-:W-:Y:S01]  /*4940*/  IABS R68, R71 ;  /* 0x0000004700447213 */ /* 0x000fe20000000000 */
[----:B------:R-:W-:Y:S01]  /*4950*/  @!P0 IMAD.MOV R62, RZ, RZ, -R62 ;  /* 0x000000ffff3e8224 */ /* 0x000fe200078e0a3e */
[----:B------:R-:W-:Y:S01]  /*4960*/  LOP3.LUT R8, R7, 0x178, RZ, 0xfc, !PT ;  /* 0x0000017807087812 */ /* 0x000fe200078efcff */
[--C-:B------:R-:W-:Y:S01]  /*4970*/  @!P1 IMAD.IADD R66, R66, 0x1, -R5.reuse ;  /* 0x0000000142429824 */ /* 0x100fe200078e0a05 */
[C---:B------:R-:W-:Y:S01]  /*4980*/  ISETP.GT.U32.AND P0, PT, R5.reuse, R65, PT ;  /* 0x000000410500720c */ /* 0x040fe20003f04070 */
[----:B------:R-:W-:Y:S01]  /*4990*/  @!P4 IMAD.IADD R64, R64, 0x1, -R5 ;  /* 0x000000014040c824 */ /* 0x000fe200078e0a05 */
[----:B------:R-:W-:Y:S01]  /*49a0*/  IABS R67, R8 ;  /* 0x0000000800437213 */ /* 0x000fe20000000000 */
[----:B------:R-:W-:Y:S01]  /*49b0*/  IMAD.HI.U32 R9, R2, R68, RZ ;  /* 0x0000004402097227 */ /* 0x000fe200078e00ff */
[----:B------:R-:W-:-:S02]  /*49c0*/  ISETP.GT.U32.AND P1, PT, R5, R66, PT ;  /* 0x000000420500720c */ /* 0x000fc40003f24070 */
[----:B------:R-:W-:Y:S01]  /*49d0*/  ISETP.GT.U32.AND P4, PT, R5, R64, PT ;  /* 0x000000400500720c */ /* 0x000fe20003f84070 */
[----:B------:R-:W-:Y:S01]  /*49e0*/  IMAD.MOV R9, RZ, RZ, -R9 ;  /* 0x000000ffff097224 */ /* 0x000fe200078e0a09 */
[----:B------:R-:W-:Y:S01]  /*49f0*/  ISETP.GE.AND P6, PT, R8, RZ, PT ;  /* 0x000000ff0800720c */ /* 0x000fe20003fc6270 */
[C---:B------:R-:W-:Y:S01]  /*4a00*/  IMAD.HI.U32 R8, R2.reuse, R67, RZ ;  /* 0x0000004302087227 */ /* 0x040fe200078e00ff */
[C---:B------:R-:W-:Y:S02]  /*4a10*/  LOP3.LUT R220, R7.reuse, 0x50, RZ, 0xfc, !PT ;  /* 0x0000005007dc7812 */ /* 0x040fe400078efcff */
[----:B------:R-:W-:Y:S01]  /*4a20*/  LOP3.LUT R219, R7, 0x4e, RZ, 0xfc, !PT ;  /* 0x0000004e07db7812 */ /* 0x000fe200078efcff */
[----:B------:R-:W-:Y:S01]  /*4a30*/  IMAD R68, R5, R9, R68 ;  /* 0x0000000905447224 */ /* 0x000fe200078e0244 */
[C---:B------:R-:W-:Y:S01]  /*4a40*/  LOP3.LUT R221, R7.reuse, 0x4c, RZ, 0xfc, !PT ;  /* 0x0000004c07dd7812 */ /* 0x040fe200078efcff */
[----:B------:R-:W-:Y:S01]  /*4a50*/  IMAD.HI.U32 R9, R2, R70, RZ ;  /* 0x0000004602097227 */ /* 0x000fe200078e00ff */
[----:B------:R-:W-:-:S02]  /*4a60*/  LOP3.LUT R222, R7, 0x4a, RZ, 0xfc, !PT ;  /* 0x0000004a07de7812 */ /* 0x000fc400078efcff */
[----:B------:R-:W-:Y:S01]  /*4a70*/  IABS R217, R221 ;  /* 0x000000dd00d97213 */ /* 0x000fe20000000000 */
[----:B------:R-:W-:Y:S01]  /*4a80*/  @!P0 IMAD.IADD R65, R65, 0x1, -R5 ;  /* 0x0000000141418824 */ /* 0x000fe200078e0a05 */
[----:B------:R-:W-:Y:S01]  /*4a90*/  IABS R218, R222 ;  /* 0x000000de00da7213 */ /* 0x000fe20000000000 */
[----:B------:R-:W-:Y:S01]  /*4aa0*/  IMAD.MOV R9, RZ, RZ, -R9 ;  /* 0x000000ffff097224 */ /* 0x000fe200078e0a09 */
[----:B------:R-:W-:Y:S01]  /*4ab0*/  LOP3.LUT R223, R7, 0x42, RZ, 0xfc, !PT ;  /* 0x0000004207df7812 */ /* 0x000fe200078efcff */
[--C-:B------:R-:W-:Y:S01]  /*4ac0*/  @!P1 IMAD.IADD R66, R66, 0x1, -R5.reuse ;  /* 0x0000000142429824 */ /* 0x100fe200078e0a05 */
[C---:B------:R-:W-:Y:S01]  /*4ad0*/  ISETP.GT.U32.AND P0, PT, R5.reuse, R65, PT ;  /* 0x000000410500720c */ /* 0x040fe20003f04070 */
[----:B------:R-:W-:Y:S01]  /*4ae0*/  IMAD R70, R5, R9, R70 ;  /* 0x0000000905467224 */ /* 0x000fe200078e0246 */
[C---:B------:R-:W-:Y:S01]  /*4af0*/  LOP3.LUT R227, R7.reuse, 0x3e, RZ, 0xfc, !PT ;  /* 0x0000003e07e37812 */ /* 0x040fe200078efcff */
[----:B------:R-:W-:Y:S01]  /*4b00*/  IMAD.MOV R10, RZ, RZ, -R8 ;  /* 0x000000ffff0a7224 */ /* 0x000fe200078e0a08 */
[----:B------:R-:W-:Y:S01]  /*4b10*/  LOP3.LUT R226, R7, 0x3c, RZ, 0xfc, !PT ;  /* 0x0000003c07e27812 */ /* 0x000fe200078efcff */
[----:B------:R-:W-:Y:S01]  /*4b20*/  @!P4 IMAD.IADD R64, R64, 0x1, -R5 ;  /* 0x000000014040c824 */ /* 0x000fe200078e0a05 */
[----:B------:R-:W-:Y:S01]  /*4b30*/  ISETP.GE.AND P4, PT, R71, RZ, PT ;  /* 0x000000ff4700720c */ /* 0x000fe20003f86270 */
[----:B------:R-:W-:Y:S01]  /*4b40*/  @!P3 IMAD.MOV R66, RZ, RZ, -R66 ;  /* 0x000000ffff42b224 */ /* 0x000fe200078e0a42 */
[C---:B------:R-:W-:Y:S01]  /*4b50*/  ISETP.GT.U32.AND P3, PT, R5.reuse, R70, PT ;  /* 0x000000460500720c */ /* 0x040fe20003f64070 */
[----:B------:R-:W-:Y:S01]  /*4b60*/  IMAD R67, R5, R10, R67 ;  /* 0x0000000a05437224 */ /* 0x000fe200078e0243 */
[----:B------:R-:W-:Y:S01]  /*4b70*/  LOP3.LUT R10, R7, 0x170, RZ, 0xfc, !PT ;  /* 0x00000170070a7812 */ /* 0x000fe200078efcff */
[----:B------:R-:W-:Y:S01]  /*4b80*/  @!P2 IMAD.MOV R64, RZ, RZ, -R64 ;  /* 0x000000ffff40a224 */ /* 0x000fe200078e0a40 */
[----:B------:R-:W-:Y:S01]  /*4b90*/  ISETP.GT.U32.AND P2, PT, R5, R68, PT ;  /* 0x000000440500720c */ /* 0x000fe20003f44070 */
[----:B------:R-:W-:Y:S01]  /*4ba0*/  IMAD.HI.U32 R8, R2, R69, RZ ;  /* 0x0000004502087227 */ /* 0x000fe200078e00ff */
[----:B------:R-:W-:-:S02]  /*4bb0*/  IABS R71, R10 ;  /* 0x0000000a00477213 */ /* 0x000fc40000000000 */
[----:B------:R-:W-:Y:S01]  /*4bc0*/  IABS R224, R227 ;  /* 0x000000e300e07213 */ /* 0x000fe20000000000 */
[----:B------:R-:W-:Y:S01]  /*4bd0*/  IMAD.MOV R8, RZ, RZ, -R8 ;  /* 0x000000ffff087224 */ /* 0x000fe200078e0a08 */
[----:B------:R-:W-:Y:S01]  /*4be0*/  IABS R225, R226 ;  /* 0x000000e200e17213 */ /* 0x000fe20000000000 */
[----:B------:R-:W-:Y:S01]  /*4bf0*/  @!P0 IMAD.IADD R65, R65, 0x1, -R5 ;  /* 0x0000000141418824 */ /* 0x000fe200078e0a05 */
[C---:B------:R-:W-:Y:S01]  /*4c00*/  ISETP.GT.U32.AND P0, PT, R5.reuse, R67, PT ;  /* 0x000000430500720c */ /* 0x040fe20003f04070 */
[----:B------:R-:W-:Y:S01]  /*4c10*/  IMAD R69, R5, R8, R69 ;  /* 0x0000000805457224 */ /* 0x000fe200078e0245 */
[C---:B------:R-:W-:Y:S01]  /*4c20*/  LOP3.LUT R230, R7.reuse, 0x38, RZ, 0xfc, !PT ;  /* 0x0000003807e67812 */ /* 0x040fe200078efcff */
[----:B------:R-:W-:Y:S01]  /*4c30*/  IMAD.HI.U32 R8, R2, R71, RZ ;  /* 0x0000004702087227 */ /* 0x000fe200078e00ff */
[----:B------:R-:W-:Y:S02]  /*4c40*/  LOP3.LUT R228, R7, 0x36, RZ, 0xfc, !PT ;  /* 0x0000003607e47812 */ /* 0x000fe400078efcff */
[C---:B------:R-:W-:Y:S01]  /*4c50*/  ISETP.GT.U32.AND P1, PT, R5.reuse, R69, PT ;  /* 0x000000450500720c */ /* 0x040fe20003f24070 */
[----:B------:R-:W-:Y:S01]  /*4c60*/  @!P5 IMAD.MOV R65, RZ, RZ, -R65 ;  /* 0x000000ffff41d224 */ /* 0x000fe200078e0a41 */
[----:B------:R-:W-:Y:S01]  /*4c70*/  ISETP.GE.AND P5, PT, R72, RZ, PT ;  /* 0x000000ff4800720c */ /* 0x000fe20003fa6270 */
[--C-:B------:R-:W-:Y:S01]  /*4c80*/  @!P3 IMAD.IADD R70, R70, 0x1, -R5.reuse ;  /* 0x000000014646b824 */ /* 0x100fe200078e0a05 */
[----:B------:R-:W-:Y:S01]  /*4c90*/  IABS R72, R75 ;  /* 0x0000004b00487213 */ /* 0x000fe20000000000 */
[--C-:B------:R-:W-:Y:S01]  /*4ca0*/  @!P2 IMAD.IADD R68, R68, 0x1, -R5.reuse ;  /* 0x000000014444a824 */ /* 0x100fe200078e0a05 */
[----:B------:R-:W-:Y:S01]  /*4cb0*/  IABS R231, R228 ;  /* 0x000000e400e77213 */ /* 0x000fe20000000000 */
[----:B------:R-:W-:Y:S01]  /*4cc0*/  IMAD.MOV R8, RZ, RZ, -R8 ;  /* 0x000000ffff087224 */ /* 0x000fe200078e0a08 */
[----:B------:R-:W-:Y:S01]  /*4cd0*/  ISETP.GT.U32.AND P3, PT, R5, R70, PT ;  /* 0x000000460500720c */ /* 0x000fe20003f64070 */
[----:B------:R-:W-:Y:S01]  /*4ce0*/  @!P0 IMAD.IADD R67, R67, 0x1, -R5 ;  /* 0x0000000143438824 */ /* 0x000fe200078e0a05 */
[C---:B------:R-:W-:Y:S01]  /*4cf0*/  ISETP.GT.U32.AND P2, PT, R5.reuse, R68, PT ;  /* 0x000000440500720c */ /* 0x040fe20003f44070 */
[----:B------:R-:W-:Y:S01]  /*4d00*/  IMAD R71, R5, R8, R71 ;  /* 0x0000000805477224 */ /* 0x000fe200078e0247 */
[----:B------:R-:W-:Y:S01]  /*4d10*/  LOP3.LUT R234, R7, 0x30, RZ, 0xfc, !PT ;  /* 0x0000003007ea7812 */ /* 0x000fe200078efcff */
[----:B------:R-:W-:Y:S01]  /*4d20*/  IMAD.HI.U32 R8, R2, R72, RZ ;  /* 0x0000004802087227 */ /* 0x000fe200078e00ff */
[----:B------:R-:W-:-:S02]  /*4d30*/  ISETP.GT.U32.AND P0, PT, R5, R67, PT ;  /* 0x000000430500720c */ /* 0x000fc40003f04070 */
[C---:B------:R-:W-:Y:S01]  /*4d40*/  LOP3.LUT R245, R7.reuse, 0x24, RZ, 0xfc, !PT ;  /* 0x0000002407f57812 */ /* 0x040fe200078efcff */
[----:B------:R-:W-:Y:S01]  /*4d50*/  IMAD.MOV R8, RZ, RZ, -R8 ;  /* 0x000000ffff087224 */ /* 0x000fe200078e0a08 */
[----:B------:R-:W-:Y:S01]  /*4d60*/  LOP3.LUT R239, R7, 0x20, RZ, 0xfc, !PT ;  /* 0x0000002007ef7812 */ /* 0x000fe200078efcff */
[--C-:B------:R-:W-:Y:S01]  /*4d70*/  @!P1 IMAD.IADD R69, R69, 0x1, -R5.reuse ;  /* 0x0000000145459824 */ /* 0x100fe200078e0a05 */
[----:B------:R-:W-:Y:S01]  /*4d80*/  LOP3.LUT R251, R7, 0x1e, RZ, 0xfc, !PT ;  /* 0x0000001e07fb7812 */ /* 0x000fe200078efcff */
[----:B------:R-:W-:Y:S01]  /*4d90*/  IMAD R72, R5, R8, R72 ;  /* 0x0000000805487224 */ /* 0x000fe200078e0248 */
[----:B------:R-:W-:Y:S01]  /*4da0*/  LOP3.LUT R8, R7, 0x16a, RZ, 0xfc, !PT ;  /* 0x0000016a07087812 */ /* 0x000fe200078efcff */
[--C-:B------:R-:W-:Y:S01]  /*4db0*/  @!P3 IMAD.IADD R70, R70, 0x1, -R5.reuse ;  /* 0x000000014646b824 */ /* 0x100fe200078e0a05 */
[C---:B------:R-:W-:Y:S01]  /*4dc0*/  ISETP.GT.U32.AND P1, PT, R5.reuse, R69, PT ;  /* 0x000000450500720c */ /* 0x040fe20003f24070 */
[--C-:B------:R-:W-:Y:S01]  /*4dd0*/  @!P2 IMAD.IADD R68, R68, 0x1, -R5.reuse ;  /* 0x000000014444a824 */ /* 0x100fe200078e0a05 */
[----:B------:R-:W-:Y:S01]  /*4de0*/  ISETP.GT.U32.AND P3, PT, R5, R72, PT ;  /* 0x000000480500720c */ /* 0x000fe20003f64070 */
[----:B------:R-:W-:Y:S01]  /*4df0*/  @!P0 IMAD.IADD R67, R67, 0x1, -R5 ;  /* 0x0000000143438824 */ /* 0x000fe200078e0a05 */
[----:B------:R-:W-:Y:S01]  /*4e00*/  ISETP.GT.U32.AND P2, PT, R5, R71, PT ;  /* 0x000000470500720c */ /* 0x000fe20003f44070 */
[----:B------:R-:W-:Y:S01]  /*4e10*/  IMAD.HI.U32 R9, R2, R73, RZ ;  /* 0x0000004902097227 */ /* 0x000fe200078e00ff */
[----:B------:R-:W-:-:S02]  /*4e20*/  ISETP.GE.AND P0, PT, R74, RZ, PT ;  /* 0x000000ff4a00720c */ /* 0x000fc40003f06270 */
[----:B------:R-:W-:Y:S01]  /*4e30*/  IABS R74, R8 ;  /* 0x00000008004a7213 */ /* 0x000fe20000000000 */
[----:B------:R-:W-:Y:S01]  /*4e40*/  @!P6 IMAD.MOV R67, RZ, RZ, -R67 ;  /* 0x000000ffff43e224 */ /* 0x000fe200078e0a43 */
[----:B------:R-:W-:Y:S01]  /*4e50*/  ISETP.GE.AND P6, PT, R10, RZ, PT ;  /* 0x000000ff0a00720c */ /* 0x000fe20003fc6270 */
[----:B------:R-:W-:Y:S01]  /*4e60*/  IMAD.MOV R10, RZ, RZ, -R9 ;  /* 0x000000ffff0a7224 */ /* 0x000fe200078e0a09 */
[----:B------:R-:W-:Y:S01]  /*4e70*/  LOP3.LUT R9, R7, 0x168, RZ, 0xfc, !PT ;  /* 0x0000016807097812 */ /* 0x000fe200078efcff */
[--C-:B------:R-:W-:Y:S01]  /*4e80*/  @!P1 IMAD.IADD R69, R69, 0x1, -R5.reuse ;  /* 0x0000000145459824 */ /* 0x100fe200078e0a05 */
[----:B------:R-:W-:Y:S01]  /*4e90*/  ISETP.GE.AND P1, PT, R76, RZ, PT ;  /* 0x000000ff4c00720c */ /* 0x000fe20003f26270 */
[--C-:B------:R-:W-:Y:S01]  /*4ea0*/  @!P3 IMAD.IADD R72, R72, 0x1, -R5.reuse ;  /* 0x000000014848b824 */ /* 0x100fe200078e0a05 */
[----:B------:R-:W-:Y:S01]  /*4eb0*/  IABS R76, R78 ;  /* 0x0000004e004c7213 */ /* 0x000fe20000000000 */
[----:B------:R-:W-:Y:S01]  /*4ec0*/  @!P2 IMAD.IADD R71, R71, 0x1, -R5 ;  /* 0x000000014747a824 */ /* 0x000fe200078e0a05 */
[----:B------:R-:W-:Y:S01]  /*4ed0*/  IABS R240, R251 ;  /* 0x000000fb00f07213 */ /* 0x000fe20000000000 */
[----:B------:R-:W-:Y:S01]  /*4ee0*/  @!P5 IMAD.MOV R69, RZ, RZ, -R69 ;  /* 0x000000ffff45d224 */ /* 0x000fe200078e0a45 */
[----:B------:R-:W-:Y:S01]  /*4ef0*/  ISETP.GE.AND P5, PT, R8, RZ, PT ;  /* 0x000000ff0800720c */ /* 0x000fe20003fa6270 */
[----:B------:R-:W-:Y:S01]  /*4f00*/  @!P4 IMAD.MOV R68, RZ, RZ, -R68 ;  /* 0x000000ffff44c224 */ /* 0x000fe200078e0a44 */
[----:B------:R-:W-:Y:S01]  /*4f10*/  ISETP.GT.U32.AND P3, PT, R5, R72, PT ;  /* 0x000000480500720c */ /* 0x000fe20003f64070 */
[----:B------:R-:W-:Y:S01]  /*4f20*/  IMAD.HI.U32 R8, R2, R74, RZ ;  /* 0x0000004a02087227 */ /* 0x000fe200078e00ff */
[----:B------:R-:W-:-:S02]  /*4f30*/  ISETP.GE.AND P4, PT, R75, RZ, PT ;  /* 0x000000ff4b00720c */ /* 0x000fc40003f86270 */
[----:B------:R-:W-:Y:S01]  /*4f40*/  ISETP.GT.U32.AND P2, PT, R5, R71, PT ;  /* 0x000000470500720c */ /* 0x000fe20003f44070 */
[----:B------:R-:W-:Y:S01]  /*4f50*/  @!P0 IMAD.MOV R70, RZ, RZ, -R70 ;  /* 0x000000ffff468224 */ /* 0x000fe200078e0a46 */
[----:B------:R-:W-:Y:S01]  /*4f60*/  IABS R75, R9 ;  /* 0x00000009004b7213 */ /* 0x000fe20000000000 */
[----:B------:R-:W-:Y:S01]  /*4f70*/  IMAD.MOV R8, RZ, RZ, -R8 ;  /* 0x000000ffff087224 */ /* 0x000fe200078e0a08 */
[----:B------:R-:W-:Y:S01]  /*4f80*/  ISETP.GE.AND P0, PT, R9, RZ, PT ;  /* 0x000000ff0900720c */ /* 0x000fe20003f06270 */
[----:B------:R-:W-:Y:S01]  /*4f90*/  IMAD R73, R5, R10, R73 ;  /* 0x0000000a05497224 */ /* 0x000fe200078e0249 */
[C---:B--2---:R-:W-:Y:S01]  /*4fa0*/  LOP3.LUT R4, R7.reuse, 0x1c, RZ, 0xfc, !PT ;  /* 0x0000001c07047812 */ /* 0x044fe200078efcff */
[----:B------:R-:W-:Y:S01]  /*4fb0*/  IMAD.HI.U32 R9, R2, R75, RZ ;  /* 0x0000004b02097227 */ /* 0x000fe200078e00ff */
[----:B------:R-:W-:Y:S02]  /*4fc0*/  LOP3.LUT R6, R7, 0x1a, RZ, 0xfc, !PT ;  /* 0x0000001a07067812 */ /* 0x000fe400078efcff */
[----:B------:R-:W-:Y:S01]  /*4fd0*/  IABS R241, R4 ;  /* 0x0000000400f17213 */ /* 0x000fe20000000000 */
[----:B------:R-:W-:Y:S01]  /*4fe0*/  IMAD R74, R5, R8, R74 ;  /* 0x00000008054a7224 */ /* 0x000fe200078e024a */
[C---:B------:R-:W-:Y:S01]  /*4ff0*/  LOP3.LUT R3, R7.reuse, 0x18, RZ, 0xfc, !PT ;  /* 0x0000001807037812 */ /* 0x040fe200078efcff */
[----:B------:R-:W-:Y:S01]  /*5000*/  IMAD.MOV R10, RZ, RZ, -R9 ;  /* 0x000000ffff0a7224 */ /* 0x000fe200078e0a09 */
[----:B0-----:R-:W-:Y:S01]  /*5010*/  LOP3.LUT R16, R7, 0x16, RZ, 0xfc, !PT ;  /* 0x0000001607107812 */ /* 0x001fe200078efcff */
[--C-:B------:R-:W-:Y:S01]  /*5020*/  @!P3 IMAD.IADD R72, R72, 0x1, -R5.reuse ;  /* 0x000000014848b824 */ /* 0x100fe200078e0a05 */
[----:B------:R-:W-:Y:S01]  /*5030*/  ISETP.GT.U32.AND P3, PT, R5, R74, PT ;  /* 0x0000004a0500720c */ /* 0x000fe20003f64070 */
[----:B------:R-:W-:Y:S01]  /*5040*/  @!P2 IMAD.IADD R71, R71, 0x1, -R5 ;  /* 0x000000014747a824 */ /* 0x000fe200078e0a05 */
[C---:B------:R-:W-:Y:S01]  /*5050*/  ISETP.GT.U32.AND P2, PT, R5.reuse, R73, PT ;  /* 0x000000490500720c */ /* 0x040fe20003f44070 */
[----:B------:R-:W-:Y:S01]  /*5060*/  IMAD R75, R5, R10, R75 ;  /* 0x0000000a054b7224 */ /* 0x000fe200078e024b */
[C---:B------:R-:W-:Y:S01]  /*5070*/  LOP3.LUT R15, R7.reuse, 0x14, RZ, 0xfc, !PT ;  /* 0x00000014070f7812 */ /* 0x040fe200078efcff */
[----:B------:R-:W-:Y:S01]  /*5080*/  @!P6 IMAD.MOV R71, RZ, RZ, -R71 ;  /* 0x000000ffff47e224 */ /* 0x000fe200078e0a47 */
[----:B------:R-:W-:Y:S01]  /*5090*/  LOP3.LUT R14, R7, 0x12, RZ, 0xfc, !PT ;  /* 0x00000012070e7812 */ /* 0x000fe200078efcff */
[----:B------:R-:W-:Y:S01]  /*50a0*/  IMAD.HI.U32 R8, R2, R76, RZ ;  /* 0x0000004c02087227 */ /* 0x000fe200078e00ff */
[----:B------:R-:W-:-:S02]  /*50b0*/  ISETP.GT.U32.AND P6, PT, R5, R75, PT ;  /* 0x0000004b0500720c */ /* 0x000fc40003fc4070 */
[----:B------:R-:W-:Y:S01]  /*50c0*/  IABS R246, R15 ;  /* 0x0000000f00f67213 */ /* 0x000fe20000000000 */
[----:B------:R-:W-:Y:S01]  /*50d0*/  IMAD.MOV R8, RZ, RZ, -R8 ;  /* 0x000000ffff087224 */ /* 0x000fe200078e0a08 */
[C---:B------:R-:W-:Y:S01]  /*50e0*/  LOP3.LUT R13, R7.reuse, 0x10, RZ, 0xfc, !PT ;  /* 0x00000010070d7812 */ /* 0x040fe200078efcff */
[--C-:B------:R-:W-:Y:S01]  /*50f0*/  @!P3 IMAD.IADD R74, R74, 0x1, -R5.reuse ;  /* 0x000000014a4ab824 */ /* 0x100fe200078e0a05 */
[----:B------:R-:W-:Y:S01]  /*5100*/  LOP3.LUT R12, R7, 0xe, RZ, 0xfc, !PT ;  /* 0x0000000e070c7812 */ /* 0x000fe200078efcff */
[--C-:B------:R-:W-:Y:S01]  /*5110*/  @!P2 IMAD.IADD R73, R73, 0x1, -R5.reuse ;  /* 0x000000014949a824 */ /* 0x100fe200078e0a05 */
[----:B------:R-:W-:Y:S01]  /*5120*/  IABS R248, R13 ;  /* 0x0000000d00f87213 */ /* 0x000fe20000000000 */
[----:B------:R-:W-:Y:S01]  /*5130*/  IMAD.HI.U32 R9, R2, R77, RZ ;  /* 0x0000004d02097227 */ /* 0x000fe200078e00ff */
[C---:B------:R-:W-:Y:S02]  /*5140*/  ISETP.GT.U32.AND P3, PT, R5.reuse, R74, PT ;  /* 0x0000004a0500720c */ /* 0x040fe40003f64070 */
[----:B------:R-:W-:Y:S01]  /*5150*/  ISETP.GT.U32.AND P2, PT, R5, R73, PT ;  /* 0x000000490500720c */ /* 0x000fe20003f44070 */
[----:B------:R-:W-:Y:S01]  /*5160*/  @!P6 IMAD.IADD R75, R75, 0x1, -R5 ;  /* 0x000000014b4be824 */ /* 0x000fe200078e0a05 */
[----:B------:R-:W-:Y:S01]  /*5170*/  IABS R249, R12 ;  /* 0x0000000c00f97213 */ /* 0x000fe20000000000 */
[----:B------:R-:W-:Y:S01]  /*5180*/  @!P4 IMAD.MOV R72, RZ, RZ, -R72 ;  /* 0x000000ffff48c224 */ /* 0x000fe200078e0a48 */
[----:B------:R-:W-:Y:S01]  /*5190*/  ISETP.GE.AND P4, PT, R78, RZ, PT ;  /* 0x000000ff4e00720c */ /* 0x000fe20003f86270 */
[C---:B------:R-:W-:Y:S01]  /*51a0*/  IMAD R76, R5.reuse, R8, R76 ;  /* 0x00000008054c7224 */ /* 0x040fe200078e024c */
[----:B------:R-:W-:Y:S01]  /*51b0*/  ISETP.GT.U32.AND P6, PT, R5, R75, PT ;  /* 0x0000004b0500720c */ /* 0x000fe20003fc4070 */
[----:B------:R-:W-:Y:S01]  /*51c0*/  IMAD.MOV R10, RZ, RZ, -R9 ;  /* 0x000000ffff0a7224 */ /* 0x000fe200078e0a09 */
[----:B------:R-:W-:Y:S01]  /*51d0*/  IABS R78, R85 ;  /* 0x00000055004e7213 */ /* 0x000fe20000000000 */
[----:B------:R-:W-:Y:S01]  /*51e0*/  IMAD.HI.U32 R9, R2, R81, RZ ;  /* 0x0000005102097227 */ /* 0x000fe200078e00ff */
[----:B------:R-:W-:-:S02]  /*51f0*/  LOP3.LUT R252, R7, 0xc, RZ, 0xfc, !PT ;  /* 0x0000000c07fc7812 */ /* 0x000fc400078efcff */
[----:B------:R-:W-:Y:S01]  /*5200*/  LOP3.LUT R11, R7, 0xa, RZ, 0xfc, !PT ;  /* 0x0000000a070b7812 */ /* 0x000fe200078efcff */
[--C-:B------:R-:W-:Y:S01]  /*5210*/  @!P3 IMAD.IADD R74, R74, 0x1, -R5.reuse ;  /* 0x000000014a4ab824 */ /* 0x100fe200078e0a05 */
[----:B------:R-:W-:Y:S01]  /*5220*/  ISETP.GT.U32.AND P3, PT, R5, R76, PT ;  /* 0x0000004c0500720c */ /* 0x000fe20003f64070 */
[----:B------:R-:W-:Y:S01]  /*5230*/  @!P2 IMAD.IADD R73, R73, 0x1, -R5 ;  /* 0x000000014949a824 */ /* 0x000fe200078e0a05 */
[----:B------:R-:W-:Y:S01]  /*5240*/  ISETP.GE.AND P2, PT, R79, RZ, PT ;  /* 0x000000ff4f00720c */ /* 0x000fe20003f46270 */
[----:B------:R-:W-:Y:S01]  /*5250*/  IMAD R77, R5, R10, R77 ;  /* 0x0000000a054d7224 */ /* 0x000fe200078e024d */
[----:B------:R-:W-:Y:S01]  /*5260*/  IABS R79, R86 ;  /* 0x00000056004f7213 */ /* 0x000fe20000000000 */
[----:B------:R-:W-:Y:S01]  /*5270*/  IMAD.HI.U32 R8, R2, R78, RZ ;  /* 0x0000004e02087227 */ /* 0x000fe200078e00ff */
[----:B------:R-:W-:Y:S02]  /*5280*/  IABS R250, R252 ;  /* 0x000000fc00fa7213 */ /* 0x000fe40000000000 */
[----:B------:R-:W-:Y:S01]  /*5290*/  LOP3.LUT R0, R7, 0x4, RZ, 0xfc, !PT ;  /* 0x0000000407007812 */ /* 0x000fe200078efcff */
[----:B------:R-:W-:-:S02]  /*52a0*/  IMAD.MOV R10, RZ, RZ, -R8 ;  /* 0x000000ffff0a7224 */ /* 0x000fc400078e0a08 */
[----:B------:R-:W-:Y:S01]  /*52b0*/  @!P6 IMAD.IADD R75, R75, 0x1, -R5 ;  /* 0x000000014b4be824 */ /* 0x000fe200078e0a05 */
[----:B------:R-:W-:Y:S01]  /*52c0*/  ISETP.GT.U32.AND P6, PT, R5, R77, PT ;  /* 0x0000004d0500720c */ /* 0x000fe20003fc4070 */
[----:B------:R-:W-:-:S04]  /*52d0*/  IMAD.HI.U32 R8, R2, R79, RZ ;  /* 0x0000004f02087227 */ /* 0x000fc800078e00ff */
[C---:B------:R-:W-:Y:S02]  /*52e0*/  IMAD R78, R5.reuse, R10, R78 ;  /* 0x0000000a054e7224 */ /* 0x040fe400078e024e */
[----:B------:R-:W-:Y:S02]  /*52f0*/  IMAD.MOV R80, RZ, RZ, -R8 ;  /* 0x000000ffff507224 */ /* 0x000fe400078e0a08 */
[----:B------:R-:W-:Y:S01]  /*5300*/  @!P3 IMAD.IADD R76, R76, 0x1, -R5 ;  /* 0x000000014c4cb824 */ /* 0x000fe200078e0a05 */
[C---:B------:R-:W-:Y:S01]  /*5310*/  ISETP.GT.U32.AND P3, PT, R5.reuse, R78, PT ;  /* 0x0000004e0500720c */ /* 0x040fe20003f64070 */
[----:B------:R-:W-:Y:S02]  /*5320*/  IMAD R79, R5, R80, R79 ;  /* 0x00000050054f7224 */ /* 0x000fe400078e024f */
[----:B------:R-:W-:Y:S02]  /*5330*/  IMAD.MOV R82, RZ, RZ, -R9 ;  /* 0x000000ffff527224 */ /* 0x000fe400078e0a09 */
[----:B------:R-:W-:Y:S01]  /*5340*/  @!P6 IMAD.IADD R77, R77, 0x1, -R5 ;  /* 0x000000014d4de824 */ /* 0x000fe200078e0a05 */
[C---:B------:R-:W-:Y:S01]  /*5350*/  ISETP.GT.U32.AND P6, PT, R5.reuse, R79, PT ;  /* 0x0000004f0500720c */ /* 0x040fe20003fc4070 */
[----:B------:R-:W-:-:S02]  /*5360*/  IMAD R80, R5, R82, R81 ;  /* 0x0000005205507224 */ /* 0x000fc400078e0251 */
[----:B------:R-:W-:Y:S02]  /*5370*/  @!P0 IMAD.MOV R75, RZ, RZ, -R75 ;  /* 0x000000ffff4b8224 */ /* 0x000fe400078e0a4b */
[----:B------:R-:W-:Y:S01]  /*5380*/  IMAD.HI.U32 R10, R2, R83, RZ ;  /* 0x00000053020a7227 */ /* 0x000fe200078e00ff */
[----:B------:R-:W-:-:S03]  /*5390*/  ISETP.GT.U32.AND P0, PT, R5, R80, PT ;  /* 0x000000500500720c */ /* 0x000fc60003f04070 */
[----:B------:R-:W-:Y:S01]  /*53a0*/  @!P3 IMAD.IADD R78, R78, 0x1, -R5 ;  /* 0x000000014e4eb824 */ /* 0x000fe200078e0a05 */
[----:B------:R-:W-:Y:S01]  /*53b0*/  ISETP.GT.U32.AND P3, PT, R5, R76, PT ;  /* 0x0000004c0500720c */ /* 0x000fe20003f64070 */
[----:B------:R-:W-:-:S04]  /*53c0*/  IMAD.HI.U32 R8, R2, R84, RZ ;  /* 0x0000005402087227 */ /* 0x000fc800078e00ff */
[----:B------:R-:W-:Y:S01]  /*53d0*/  @!P6 IMAD.IADD R79, R79, 0x1, -R5 ;  /* 0x000000014f4fe824 */ /* 0x000fe200078e0a05 */
[C---:B------:R-:W-:Y:S01]  /*53e0*/  ISETP.GT.U32.AND P6, PT, R5.reuse, R78, PT ;  /* 0x0000004e0500720c */ /* 0x040fe20003fc4070 */
[----:B------:R-:W-:Y:S01]  /*53f0*/  @!P1 IMAD.MOV R73, RZ, RZ, -R73 ;  /* 0x000000ffff499224 */ /* 0x000fe200078e0a49 */
[C---:B------:R-:W-:Y:S01]  /*5400*/  ISETP.GT.U32.AND P1, PT, R5.reuse, R77, PT ;  /* 0x0000004d0500720c */ /* 0x040fe20003f24070 */
[----:B------:R-:W-:Y:S02]  /*5410*/  IMAD.MOV R10, RZ, RZ, -R10 ;  /* 0x000000ffff0a7224 */ /* 0x000fe400078e0a0a */
[----:B------:R-:W-:Y:S02]  /*5420*/  IMAD.MOV R8, RZ, RZ, -R8 ;  /* 0x000000ffff087224 */ /* 0x000fe400078e0a08 */
[----:B------:R-:W-:Y:S01]  /*5430*/  IMAD R81, R5, R10, R83 ;  /* 0x0000000a05517224 */ /* 0x000fe200078e0253 */
[----:B------:R-:W-:Y:S01]  /*5440*/  LOP3.LUT R10, R7, 0x158, RZ, 0xfc, !PT ;  /* 0x00000158070a7812 */ /* 0x000fe200078efcff */
[C---:B------:R-:W-:Y:S01]  /*5450*/  IMAD R82, R5.reuse, R8, R84 ;  /* 0x0000000805527224 */ /* 0x040fe200078e0254 */
[----:B------:R-:W-:Y:S01]  /*5460*/  IABS R84, R90 ;  /* 0x0000005a00547213 */ /* 0x000fe20000000000 */
[----:B------:R-:W-:Y:S01]  /*5470*/  @!P5 IMAD.MOV R74, RZ, RZ, -R74 ;  /* 0x000000ffff4ad224 */ /* 0x000fe200078e0a4a */
[C---:B------:R-:W-:Y:S01]  /*5480*/  ISETP.GT.U32.AND P5, PT, R5.reuse, R79, PT ;  /* 0x0000004f0500720c */ /* 0x040fe20003fa4070 */
[--C-:B------:R-:W-:Y:S01]  /*5490*/  @!P3 IMAD.IADD R76, R76, 0x1, -R5.reuse ;  /* 0x000000014c4cb824 */ /* 0x100fe200078e0a05 */
[----:B------:R-:W-:Y:S01]  /*54a0*/  IABS R83, R10 ;  /* 0x0000000a00537213 */ /* 0x000fe20000000000 */
[----:B------:R-:W-:Y:S01]  /*54b0*/  @!P0 IMAD.IADD R80, R80, 0x1, -R5 ;  /* 0x0000000150508824 */ /* 0x000fe200078e0a05 */
[----:B------:R-:W-:Y:S01]  /*54c0*/  ISETP.GT.U32.AND P3, PT, R5, R81, PT ;  /* 0x000000510500720c */ /* 0x000fe20003f64070 */
[----:B------:R-:W-:Y:S01]  /*54d0*/  @!P4 IMAD.MOV R76, RZ, RZ, -R76 ;  /* 0x000000ffff4cc224 */ /* 0x000fe200078e0a4c */
[----:B------:R-:W-:Y:S01]  /*54e0*/  ISETP.GE.AND P0, PT, R87, RZ, PT ;  /* 0x000000ff5700720c */ /* 0x000fe20003f06270 */
[----:B------:R-:W-:Y:S01]  /*54f0*/  IMAD.HI.U32 R9, R2, R84, RZ ;  /* 0x0000005402097227 */ /* 0x000fe200078e00ff */
[----:B------:R-:W-:-:S02]  /*5500*/  ISETP.GT.U32.AND P4, PT, R5, R80, PT ;  /* 0x000000500500720c */ /* 0x000fc40003f84070 */
[----:B------:R-:W-:Y:S01]  /*5510*/  LOP3.LUT R87, R7, 0x152, RZ, 0xfc, !PT ;  /* 0x0000015207577812 */ /* 0x000fe200078efcff */
[--C-:B------:R-:W-:Y:S01]  /*5520*/  @!P6 IMAD.IADD R78, R78, 0x1, -R5.reuse ;  /* 0x000000014e4ee824 */ /* 0x100fe200078e0a05 */
[----:B------:R-:W-:Y:S01]  /*5530*/  ISETP.GT.U32.AND P6, PT, R5, R82, PT ;  /* 0x000000520500720c */ /* 0x000fe20003fc4070 */
[----:B------:R-:W-:Y:S01]  /*5540*/  @!P1 IMAD.IADD R77, R77, 0x1, -R5 ;  /* 0x000000014d4d9824 */ /* 0x000fe200078e0a05 */
[----:B------:R-:W-:Y:S01]  /*5550*/  ISETP.GE.AND P1, PT, R85, RZ, PT ;  /* 0x000000ff5500720c */ /* 0x000fe20003f26270 */
[----:B------:R-:W-:-:S04]  /*5560*/  IMAD.HI.U32 R8, R2, R83, RZ ;  /* 0x0000005302087227 */ /* 0x000fc800078e00ff */
[----:B------:R-:W-:Y:S02]  /*5570*/  IMAD.MOV R9, RZ, RZ, -R9 ;  /* 0x000000ffff097224 */ /* 0x000fe400078e0a09 */
[----:B------:R-:W-:Y:S01]  /*5580*/  @!P5 IMAD.IADD R79, R79, 0x1, -R5 ;  /* 0x000000014f4fd824 */ /* 0x000fe200078e0a05 */
[----:B------:R-:W-:Y:S01]  /*5590*/  ISETP.GE.AND P5, PT, R86, RZ, PT ;  /* 0x000000ff5600720c */ /* 0x000fe20003fa6270 */
[----:B------:R-:W-:Y:S01]  /*55a0*/  IMAD.MOV R8, RZ, RZ, -R8 ;  /* 0x000000ffff087224 */ /* 0x000fe200078e0a08 */
[----:B------:R-:W-:Y:S01]  /*55b0*/  IABS R86, R87 ;  /* 0x0000005700567213 */ /* 0x000fe20000000000 */
[----:B------:R-:W-:Y:S01]  /*55c0*/  IMAD R84, R5, R9, R84 ;  /* 0x0000000905547224 */ /* 0x000fe200078e0254 */
[----:B------:R-:W-:Y:S01]  /*55d0*/  LOP3.LUT R9, R7, 0x154, RZ, 0xfc, !PT ;  /* 0x0000015407097812 */ /* 0x000fe200078efcff */
[C---:B------:R-:W-:Y:S02]  /*55e0*/  IMAD R83, R5.reuse, R8, R83 ;  /* 0x0000000805537224 */ /* 0x040fe400078e0253 */
[--C-:B------:R-:W-:Y:S01]  /*55f0*/  @!P4 IMAD.IADD R80, R80, 0x1, -R5.reuse ;  /* 0x000000015050c824 */ /* 0x100fe200078e0a05 */
[C---:B------:R-:W-:Y:S01]  /*5600*/  ISETP.GT.U32.AND P4, PT, R5.reuse, R84, PT ;  /* 0x000000540500720c */ /* 0x040fe20003f84070 */
[----:B------:R-:W-:Y:S01]  /*5610*/  @!P6 IMAD.IADD R82, R82, 0x1, -R5 ;  /* 0x000000015252e824 */ /* 0x000fe200078e0a05 */
[----:B------:R-:W-:Y:S01]  /*5620*/  IABS R85, R9 ;  /* 0x0000000900557213 */ /* 0x000fe20000000000 */
[----:B------:R-:W-:Y:S01]  /*5630*/  @!P1 IMAD.MOV R78, RZ, RZ, -R78 ;  /* 0x000000ffff4e9224 */ /* 0x000fe200078e0a4e */
[C---:B------:R-:W-:Y:S01]  /*5640*/  ISETP.GT.U32.AND P1, PT, R5.reuse, R83, PT ;  /* 0x000000530500720c */ /* 0x040fe20003f24070 */
[----:B------:R-:W-:Y:S01]  /*5650*/  @!P5 IMAD.MOV R79, RZ, RZ, -R79 ;  /* 0x000000ffff4fd224 */ /* 0x000fe200078e0a4f */
[----:B------:R-:W-:Y:S01]  /*5660*/  ISETP.GT.U32.AND P6, PT, R5, R82, PT ;  /* 0x000000520500720c */ /* 0x000fe20003fc4070 */
[----:B------:R-:W-:Y:S01]  /*5670*/  IMAD.HI.U32 R8, R2, R85, RZ ;  /* 0x0000005502087227 */ /* 0x000fe200078e00ff */
[----:B------:R-:W-:-:S03]  /*5680*/  ISETP.GE.AND P5, PT, R89, RZ, PT ;  /* 0x000000ff5900720c */ /* 0x000fc60003fa6270 */
[----:B------:R-:W-:Y:S02]  /*5690*/  IMAD.MOV R8, RZ, RZ, -R8 ;  /* 0x000000ffff087224 */ /* 0x000fe400078e0a08 */
[--C-:B------:R-:W-:Y:S02]  /*56a0*/  @!P4 IMAD.IADD R84, R84, 0x1, -R5.reuse ;  /* 0x000000015454c824 */ /* 0x100fe400078e0a05 */
[--C-:B------:R-:W-:Y:S01]  /*56b0*/  @!P3 IMAD.IADD R81, R81, 0x1, -R5.reuse ;  /* 0x000000015151b824 */ /* 0x100fe200078e0a05 */
[----:B------:R-:W-:Y:S01]  /*56c0*/  ISETP.GE.AND P3, PT, R88, RZ, PT ;  /* 0x000000ff5800720c */ /* 0x000fe20003f66270 */
[--C-:B------:R-:W-:Y:S01]  /*56d0*/  @!P1 IMAD.IADD R83, R83, 0x1, -R5.reuse ;  /* 0x0000000153539824 */ /* 0x100fe200078e0a05 */
[----:B------:R-:W-:Y:S01]  /*56e0*/  ISETP.GE.AND P1, PT, R9, RZ, PT ;  /* 0x000000ff0900720c */ /* 0x000fe20003f26270 */
[----:B------:R-:W-:Y:S01]  /*56f0*/  @!P6 IMAD.IADD R82, R82, 0x1, -R5 ;  /* 0x000000015252e824 */ /* 0x000fe200078e0a05 */
[----:B------:R-:W-:Y:S01]  /*5700*/  ISETP.GT.U32.AND P4, PT, R5, R84, PT ;  /* 0x000000540500720c */ /* 0x000fe20003f84070 */
[----:B------:R-:W-:Y:S01]  /*5710*/  IMAD.HI.U32 R9, R2, R86, RZ ;  /* 0x0000005602097227 */ /* 0x000fe200078e00ff */
[----:B------:R-:W-:-:S02]  /*5720*/  ISETP.GE.AND P6, PT, R90, RZ, PT ;  /* 0x000000ff5a00720c */ /* 0x000fc40003fc6270 */
[----:B------:R-:W-:Y:S01]  /*5730*/  LOP3.LUT R90, R7, 0x14c, RZ, 0xfc, !PT ;  /* 0x0000014c075a7812 */ /* 0x000fe200078efcff */
        /* <DEDUP_REMOVED lines=10> */
[----:B------:R-:W-:Y:S01]  /*57e0*/  @!P0 IMAD.MOV R80, RZ, RZ, -R80 ;  /* 0x000000ffff508224 */ /* 0x000fe200078e0a50 */
[C---:B------:R-:W-:Y:S01]  /*57f0*/  ISETP.GT.U32.AND P0, PT, R5.reuse, R83, PT ;  /* 0x000000530500720c */ /* 0x040fe20003f04070 */
[----:B------:R-:W-:Y:S01]  /*5800*/  @!P4 IMAD.IADD R84, R84, 0x1, -R5 ;  /* 0x000000015454c824 */ /* 0x000fe200078e0a05 */
[----:B------:R-:W-:Y:S01]  /*5810*/  ISETP.GT.U32.AND P4, PT, R5, R86, PT ;  /* 0x000000560500720c */ /* 0x000fe20003f84070 */
[----:B------:R-:W-:Y:S01]  /*5820*/  IMAD.HI.U32 R244, R2, R240, RZ ;  /* 0x000000f002f47227 */ /* 0x000fe200078e00ff */
[----:B------:R-:W-:-:S03]  /*5830*/  IABS R88, R9 ;  /* 0x0000000900587213 */ /* 0x000fc60000000000 */
[--C-:B------:R-:W-:Y:S01]  /*5840*/  @!P2 IMAD.IADD R81, R81, 0x1, -R5.reuse ;  /* 0x000000015151a824 */ /* 0x100fe200078e0a05 */
[----:B------:R-:W-:Y:S01]  /*5850*/  ISETP.GE.AND P2, PT, R10, RZ, PT ;  /* 0x000000ff0a00720c */ /* 0x000fe20003f46270 */
[----:B------:R-:W-:Y:S02]  /*5860*/  @!P5 IMAD.IADD R85, R85, 0x1, -R5 ;  /* 0x000000015555d824 */ /* 0x000fe400078e0a05 */
[----:B------:R-:W-:Y:S01]  /*5870*/  @!P3 IMAD.MOV R81, RZ, RZ, -R81 ;  /* 0x000000ffff51b224 */ /* 0x000fe200078e0a51 */
[----:B------:R-:W-:Y:S01]  /*5880*/  ISETP.GE.AND P3, PT, R87, RZ, PT ;  /* 0x000000ff5700720c */ /* 0x000fe20003f66270 */
[--C-:B------:R-:W-:Y:S01]  /*5890*/  @!P0 IMAD.IADD R83, R83, 0x1, -R5.reuse ;  /* 0x0000000153538824 */ /* 0x100fe200078e0a05 */
[----:B------:R-:W-:Y:S01]  /*58a0*/  IABS R87, R8 ;  /* 0x0000000800577213 */ /* 0x000fe20000000000 */
[----:B------:R-:W-:Y:S01]  /*58b0*/  @!P4 IMAD.IADD R86, R86, 0x1, -R5 ;  /* 0x000000015656c824 */ /* 0x000fe200078e0a05 */
[----:B------:R-:W-:Y:S01]  /*58c0*/  ISETP.GT.U32.AND P5, PT, R5, R85, PT ;  /* 0x000000550500720c */ /* 0x000fe20003fa4070 */
[----:B------:R-:W-:Y:S01]  /*58d0*/  IMAD.HI.U32 R10, R2, R89, RZ ;  /* 0x00000059020a7227 */ /* 0x000fe200078e00ff */
[----:B------:R-:W-:-:S02]  /*58e0*/  ISETP.GE.AND P0, PT, R8, RZ, PT ;  /* 0x000000ff0800720c */ /* 0x000fc40003f06270 */
[----:B------:R-:W-:Y:S01]  /*58f0*/  ISETP.GT.U32.AND P4, PT, R5, R86, PT ;  /* 0x000000560500720c */ /* 0x000fe20003f84070 */
[----:B------:R-:W-:-:S04]  /*5900*/  IMAD.HI.U32 R8, R2, R87, RZ ;  /* 0x0000005702087227 */ /* 0x000fc800078e00ff */
[----:B------:R-:W-:Y:S01]  /*5910*/  @!P2 IMAD.MOV R83, RZ, RZ, -R83 ;  /* 0x000000ffff53a224 */ /* 0x000fe200078e0a53 */
[----:B------:R-:W-:Y:S01]  /*5920*/  ISETP.GE.AND P2, PT, R9, RZ, PT ;  /* 0x000000ff0900720c */ /* 0x000fe20003f46270 */
[----:B------:R-:W-:-:S04]  /*5930*/  IMAD.HI.U32 R9, R2, R88, RZ ;  /* 0x0000005802097227 */ /* 0x000fc800078e00ff */
[----:B------:R-:W-:Y:S02]  /*5940*/  IMAD.MOV R8, RZ, RZ, -R8 ;  /* 0x000000ffff087224 */ /* 0x000fe400078e0a08 */
[----:B------:R-:W-:Y:S02]  /*5950*/  IMAD.MOV R10, RZ, RZ, -R10 ;  /* 0x000000ffff0a7224 */ /* 0x000fe400078e0a0a */
[----:B------:R-:W-:Y:S02]  /*5960*/  IMAD.MOV R9, RZ, RZ, -R9 ;  /* 0x000000ffff097224 */ /* 0x000fe400078e0a09 */
[----:B------:R-:W-:Y:S02]  /*5970*/  IMAD R87, R5, R8, R87 ;  /* 0x0000000805577224 */ /* 0x000fe400078e0257 */
[----:B------:R-:W-:Y:S02]  /*5980*/  @!P5 IMAD.IADD R85, R85, 0x1, -R5 ;  /* 0x000000015555d824 */ /* 0x000fe400078e0a05 */
[C---:B------:R-:W-:Y:S01]  /*5990*/  IMAD R89, R5.reuse, R10, R89 ;  /* 0x0000000a05597224 */ /* 0x040fe200078e0259 */
[C---:B------:R-:W-:Y:S01]  /*59a0*/  ISETP.GT.U32.AND P5, PT, R5.reuse, R87, PT ;  /* 0x000000570500720c */ /* 0x040fe20003fa4070 */
[----:B------:R-:W-:Y:S01]  /*59b0*/  IMAD R88, R5, R9, R88 ;  /* 0x0000000905587224 */ /* 0x000fe200078e0258 */
[----:B------:R-:W-:Y:S01]  /*59c0*/  LOP3.LUT R9, R7, 0x14a, RZ, 0xfc, !PT ;  /* 0x0000014a07097812 */ /* 0x000fe200078efcff */
[----:B------:R-:W-:Y:S01]  /*59d0*/  @!P1 IMAD.MOV R85, RZ, RZ, -R85 ;  /* 0x000000ffff559224 */ /* 0x000fe200078e0a55 */
[C---:B------:R-:W-:Y:S01]  /*59e0*/  ISETP.GT.U32.AND P1, PT, R5.reuse, R89, PT ;  /* 0x000000590500720c */ /* 0x040fe20003f24070 */
[----:B------:R-:W-:Y:S01]  /*59f0*/  @!P4 IMAD.IADD R86, R86, 0x1, -R5 ;  /* 0x000000015656c824 */ /* 0x000fe200078e0a05 */
[----:B------:R-:W-:Y:S01]  /*5a00*/  ISETP.GT.U32.AND P4, PT, R5, R88, PT ;  /* 0x000000580500720c */ /* 0x000fe20003f84070 */
[----:B------:R-:W-:Y:S01]  /*5a10*/  @!P6 IMAD.MOV R84, RZ, RZ, -R84 ;  /* 0x000000ffff54e224 */ /* 0x000fe200078e0a54 */
[----:B------:R-:W-:Y:S01]  /*5a20*/  ISETP.GE.AND P6, PT, R90, RZ, PT ;  /* 0x000000ff5a00720c */ /* 0x000fe20003fc6270 */
[----:B------:R-:W-:Y:S01]  /*5a30*/  @!P3 IMAD.MOV R86, RZ, RZ, -R86 ;  /* 0x000000ffff56b224 */ /* 0x000fe200078e0a56 */
[----:B------:R-:W-:Y:S01]  /*5a40*/  IABS R90, R9 ;  /* 0x00000009005a7213 */ /* 0x000fe20000000000 */
[----:B------:R-:W-:Y:S01]  /*5a50*/  IMAD.HI.U32 R10, R2, R93, RZ ;  /* 0x0000005d020a7227 */ /* 0x000fe200078e00ff */
[----:B------:R-:W-:-:S03]  /*5a60*/  ISETP.GE.AND P3, PT, R9, RZ, PT ;  /* 0x000000ff0900720c */ /* 0x000fc60003f66270 */
[--C-:B------:R-:W-:Y:S02]  /*5a70*/  @!P5 IMAD.IADD R87, R87, 0x1, -R5.reuse ;  /* 0x000000015757d824 */ /* 0x100fe400078e0a05 */
[--C-:B------:R-:W-:Y:S02]  /*5a80*/  @!P1 IMAD.IADD R89, R89, 0x1, -R5.reuse ;  /* 0x0000000159599824 */ /* 0x100fe400078e0a05 */
[----:B------:R-:W-:Y:S01]  /*5a90*/  IMAD.HI.U32 R8, R2, R90, RZ ;  /* 0x0000005a02087227 */ /* 0x000fe200078e00ff */
[C---:B------:R-:W-:Y:S02]  /*5aa0*/  ISETP.GT.U32.AND P5, PT, R5.reuse, R87, PT ;  /* 0x000000570500720c */ /* 0x040fe40003fa4070 */
[----:B------:R-:W-:Y:S01]  /*5ab0*/  ISETP.GT.U32.AND P1, PT, R5, R89, PT ;  /* 0x000000590500720c */ /* 0x000fe20003f24070 */
[----:B------:R-:W-:Y:S02]  /*5ac0*/  @!P4 IMAD.IADD R88, R88, 0x1, -R5 ;  /* 0x000000015858c824 */ /* 0x000fe400078e0a05 */
[----:B------:R-:W-:-:S02]  /*5ad0*/  IMAD.MOV R8, RZ, RZ, -R8 ;  /* 0x000000ffff087224 */ /* 0x000fc400078e0a08 */
[----:B------:R-:W-:Y:S01]  /*5ae0*/  IMAD.HI.U32 R9, R2, R92, RZ ;  /* 0x0000005c02097227 */ /* 0x000fe200078e00ff */
[----:B------:R-:W-:-:S03]  /*5af0*/  ISETP.GT.U32.AND P4, PT, R5, R88, PT ;  /* 0x000000580500720c */ /* 0x000fc60003f84070 */
[----:B------:R-:W-:Y:S02]  /*5b00*/  IMAD R90, R5, R8, R90 ;  /* 0x00000008055a7224 */ /* 0x000fe400078e025a */
[----:B------:R-:W-:-:S04]  /*5b10*/  IMAD.HI.U32 R8, R2, R91, RZ ;  /* 0x0000005b02087227 */ /* 0x000fc800078e00ff */
[----:B------:R-:W-:Y:S02]  /*5b20*/  IMAD.MOV R9, RZ, RZ, -R9 ;  /* 0x000000ffff097224 */ /* 0x000fe400078e0a09 */
[----:B------:R-:W-:Y:S02]  /*5b30*/  IMAD.MOV R8, RZ, RZ, -R8 ;  /* 0x000000ffff087224 */ /* 0x000fe400078e0a08 */
[----:B------:R-:W-:Y:S02]  /*5b40*/  IMAD.MOV R10, RZ, RZ, -R10 ;  /* 0x000000ffff0a7224 */ /* 0x000fe400078e0a0a */
[----:B------:R-:W-:Y:S01]  /*5b50*/  IMAD R92, R5, R9, R92 ;  /* 0x00000009055c7224 */ /* 0x000fe200078e025c */
[----:B------:R-:W-:Y:S01]  /*5b60*/  LOP3.LUT R9, R7, 0x142, RZ, 0xfc, !PT ;  /* 0x0000014207097812 */ /* 0x000fe200078efcff */
[----:B------:R-:W-:Y:S01]  /*5b70*/  @!P5 IMAD.IADD R87, R87, 0x1, -R5 ;  /* 0x000000015757d824 */ /* 0x000fe200078e0a05 */
[C---:B------:R-:W-:Y:S01]  /*5b80*/  ISETP.GT.U32.AND P5, PT, R5.reuse, R90, PT ;  /* 0x0000005a0500720c */ /* 0x040fe20003fa4070 */
[----:B------:R-:W-:-:S02]  /*5b90*/  IMAD R91, R5, R8, R91 ;  /* 0x00000008055b7224 */ /* 0x000fc400078e025b */
[----:B------:R-:W-:Y:S01]  /*5ba0*/  IMAD R93, R5, R10, R93 ;  /* 0x0000000a055d7224 */ /* 0x000fe200078e025d */
[----:B------:R-:W-:Y:S01]  /*5bb0*/  LOP3.LUT R10, R7, 0x140, RZ, 0xfc, !PT ;  /* 0x00000140070a7812 */ /* 0x000fe200078efcff */
[--C-:B------:R-:W-:Y:S01]  /*5bc0*/  @!P1 IMAD.IADD R89, R89, 0x1, -R5.reuse ;  /* 0x0000000159599824 */ /* 0x100fe200078e0a05 */
[C---:B------:R-:W-:Y:S01]  /*5bd0*/  ISETP.GT.U32.AND P1, PT, R5.reuse, R92, PT ;  /* 0x0000005c0500720c */ /* 0x040fe20003f24070 */
[----:B------:R-:W-:Y:S01]  /*5be0*/  @!P4 IMAD.IADD R88, R88, 0x1, -R5 ;  /* 0x000000015858c824 */ /* 0x000fe200078e0a05 */
[----:B------:R-:W-:Y:S01]  /*5bf0*/  ISETP.GE.AND P4, PT, R94, RZ, PT ;  /* 0x000000ff5e00720c */ /* 0x000fe20003f86270 */
[----:B------:R-:W-:Y:S01]  /*5c00*/  @!P0 IMAD.MOV R87, RZ, RZ, -R87 ;  /* 0x000000ffff578224 */ /* 0x000fe200078e0a57 */
[C---:B------:R-:W-:Y:S01]  /*5c10*/  ISETP.GT.U32.AND P0, PT, R5.reuse, R91, PT ;  /* 0x0000005b0500720c */ /* 0x040fe20003f04070 */
[----:B------:R-:W-:Y:S01]  /*5c20*/  @!P6 IMAD.MOV R89, RZ, RZ, -R89 ;  /* 0x000000ffff59e224 */ /* 0x000fe200078e0a59 */
[----:B------:R-:W-:Y:S01]  /*5c30*/  ISETP.GT.U32.AND P6, PT, R5, R93, PT ;  /* 0x0000005d0500720c */ /* 0x000fe20003fc4070 */
[----:B------:R-:W-:Y:S01]  /*5c40*/  @!P2 IMAD.MOV R88, RZ, RZ, -R88 ;  /* 0x000000ffff58a224 */ /* 0x000fe200078e0a58 */
[----:B------:R-:W-:Y:S01]  /*5c50*/  IABS R94, R9 ;  /* 0x00000009005e7213 */ /* 0x000fe20000000000 */
[----:B------:R-:W-:Y:S01]  /*5c60*/  @!P5 IMAD.IADD R90, R90, 0x1, -R5 ;  /* 0x000000015a5ad824 */ /* 0x000fe200078e0a05 */
[----:B------:R-:W-:Y:S01]  /*5c70*/  ISETP.GE.AND P2, PT, R95, RZ, PT ;  /* 0x000000ff5f00720c */ /* 0x000fe20003f46270 */
[----:B------:R-:W-:Y:S01]  /*5c80*/  IMAD.HI.U32 R243, R2, R241, RZ ;  /* 0x000000f102f37227 */ /* 0x000fe200078e00ff */
[----:B------:R-:W-:-:S02]  /*5c90*/  IABS R95, R10 ;  /* 0x0000000a005f7213 */ /* 0x000fc40000000000 */
[----:B------:R-:W-:Y:S01]  /*5ca0*/  ISETP.GT.U32.AND P5, PT, R5, R90, PT ;  /* 0x0000005a0500720c */ /* 0x000fe20003fa4070 */
[----:B------:R-:W-:-:S04]  /*5cb0*/  IMAD.HI.U32 R8, R2, R94, RZ ;  /* 0x0000005e02087227 */ /* 0x000fc800078e00ff */
[--C-:B------:R-:W-:Y:S02]  /*5cc0*/  @!P1 IMAD.IADD R92, R92, 0x1, -R5.reuse ;  /* 0x000000015c5c9824 */ /* 0x100fe400078e0a05 */
[----:B------:R-:W-:Y:S02]  /*5cd0*/  IMAD.MOV R8, RZ, RZ, -R8 ;  /* 0x000000ffff087224 */ /* 0x000fe400078e0a08 */
[--C-:B------:R-:W-:Y:S01]  /*5ce0*/  @!P0 IMAD.IADD R91, R91, 0x1, -R5.reuse ;  /* 0x000000015b5b8824 */ /* 0x100fe200078e0a05 */
[----:B------:R-:W-:Y:S01]  /*5cf0*/  ISETP.GE.AND P0, PT, R9, RZ, PT ;  /* 0x000000ff0900720c */ /* 0x000fe20003f06270 */
[----:B------:R-:W-:Y:S01]  /*5d00*/  @!P6 IMAD.IADD R93, R93, 0x1, -R5 ;  /* 0x000000015d5de824 */ /* 0x000fe200078e0a05 */
[C---:B------:R-:W-:Y:S01]  /*5d10*/  ISETP.GT.U32.AND P6, PT, R5.reuse, R92, PT ;  /* 0x0000005c0500720c */ /* 0x040fe20003fc4070 */
[C---:B------:R-:W-:Y:S01]  /*5d20*/  IMAD R94, R5.reuse, R8, R94 ;  /* 0x00000008055e7224 */ /* 0x040fe200078e025e */
[----:B------:R-:W-:Y:S01]  /*5d30*/  ISETP.GT.U32.AND P1, PT, R5, R91, PT ;  /* 0x0000005b0500720c */ /* 0x000fe20003f24070 */
[----:B------:R-:W-:-:S04]  /*5d40*/  IMAD.HI.U32 R8, R2, R95, RZ ;  /* 0x0000005f02087227 */ /* 0x000fc800078e00ff */
[----:B------:R-:W-:Y:S02]  /*5d50*/  IMAD.MOV R8, RZ, RZ, -R8 ;  /* 0x000000ffff087224 */ /* 0x000fe400078e0a08 */
[----:B------:R-:W-:Y:S01]  /*5d60*/  @!P5 IMAD.IADD R90, R90, 0x1, -R5 ;  /* 0x000000015a5ad824 */ /* 0x000fe200078e0a05 */
[----:B------:R-:W-:Y:S01]  /*5d70*/  ISETP.GE.AND P5, PT, R96, RZ, PT ;  /* 0x000000ff6000720c */ /* 0x000fe20003fa6270 */
[C---:B------:R-:W-:Y:S01]  /*5d80*/  IMAD R95, R5.reuse, R8, R95 ;  /* 0x00000008055f7224 */ /* 0x040fe200078e025f */
[----:B------:R-:W-:Y:S01]  /*5d90*/  IABS R96, R98 ;  /* 0x0000006200607213 */ /* 0x000fe20000000000 */
[--C-:B------:R-:W-:Y:S02]  /*5da0*/  @!P6 IMAD.IADD R92, R92, 0x1, -R5.reuse ;  /* 0x000000015c5ce824 */ /* 0x100fe400078e0a05 */
[----:B------:R-:W-:Y:S01]  /*5db0*/  @!P3 IMAD.MOV R90, RZ, RZ, -R90 ;  /* 0x000000ffff5ab224 */ /* 0x000fe200078e0a5a */
[----:B------:R-:W-:Y:S01]  /*5dc0*/  ISETP.GT.U32.AND P6, PT, R5, R95, PT ;  /* 0x0000005f0500720c */ /* 0x000fe20003fc4070 */
[----:B------:R-:W-:Y:S01]  /*5dd0*/  @!P1 IMAD.IADD R91, R91, 0x1, -R5 ;  /* 0x000000015b5b9824 */ /* 0x000fe200078e0a05 */
[C---:B------:R-:W-:Y:S01]  /*5de0*/  ISETP.GT.U32.AND P3, PT, R5.reuse, R93, PT ;  /* 0x0000005d0500720c */ /* 0x040fe20003f64070 */
[----:B------:R-:W-:Y:S01]  /*5df0*/  IMAD.HI.U32 R8, R2, R96, RZ ;  /* 0x0000006002087227 */ /* 0x000fe200078e00ff */
[----:B------:R-:W-:-:S03]  /*5e00*/  ISETP.GT.U32.AND P1, PT, R5, R94, PT ;  /* 0x0000005e0500720c */ /* 0x000fc60003f24070 */
[----:B------:R-:W-:-:S04]  /*5e10*/  IMAD.HI.U32 R9, R2, R97, RZ ;  /* 0x0000006102097227 */ /* 0x000fc800078e00ff */
[----:B------:R-:W-:Y:S02]  /*5e20*/  IMAD.MOV R8, RZ, RZ, -R8 ;  /* 0x000000ffff087224 */ /* 0x000fe400078e0a08 */
[--C-:B------:R-:W-:Y:S02]  /*5e30*/  @!P6 IMAD.IADD R95, R95, 0x1, -R5.reuse ;  /* 0x000000015f5fe824 */ /* 0x100fe400078e0a05 */
[--C-:B------:R-:W-:Y:S01]  /*5e40*/  @!P3 IMAD.IADD R93, R93, 0x1, -R5.reuse ;  /* 0x000000015d5db824 */ /* 0x100fe200078e0a05 */
[----:B------:R-:W-:Y:S01]  /*5e50*/  ISETP.GE.AND P3, PT, R10, RZ, PT ;  /* 0x000000ff0a00720c */ /* 0x000fe20003f66270 */
[----:B------:R-:W-:Y:S01]  /*5e60*/  @!P1 IMAD.IADD R94, R94, 0x1, -R5 ;  /* 0x000000015e5e9824 */ /* 0x000fe200078e0a05 */
[----:B------:R-:W-:Y:S01]  /*5e70*/  ISETP.GE.AND P1, PT, R98, RZ, PT ;  /* 0x000000ff6200720c */ /* 0x000fe20003f26270 */
[----:B------:R-:W-:Y:S01]  /*5e80*/  IMAD.HI.U32 R10, R2, R99, RZ ;  /* 0x00000063020a7227 */ /* 0x000fe200078e00ff */
[----:B------:R-:W-:-:S03]  /*5e90*/  ISETP.GT.U32.AND P6, PT, R5, R95, PT ;  /* 0x0000005f0500720c */ /* 0x000fc60003fc4070 */
[----:B------:R-:W-:Y:S01]  /*5ea0*/  IMAD.MOV R98, RZ, RZ, -R9 ;  /* 0x000000ffff627224 */ /* 0x000fe200078e0a09 */
[----:B------:R-:W-:Y:S01]  /*5eb0*/  LOP3.LUT R9, R7, 0x138, RZ, 0xfc, !PT ;  /* 0x0000013807097812 */ /* 0x000fe200078efcff */
[C---:B------:R-:W-:Y:S02]  /*5ec0*/  IMAD R96, R5.reuse, R8, R96 ;  /* 0x0000000805607224 */ /* 0x040fe400078e0260 */
[----:B------:R-:W-:Y:S02]  /*5ed0*/  IMAD.MOV R10, RZ, RZ, -R10 ;  /* 0x000000ffff0a7224 */ /* 0x000fe400078e0a0a */
[C---:B------:R-:W-:Y:S02]  /*5ee0*/  IMAD R97, R5.reuse, R98, R97 ;  /* 0x0000006205617224 */ /* 0x040fe400078e0261 */
[----:B------:R-:W-:Y:S01]  /*5ef0*/  @!P2 IMAD.MOV R92, RZ, RZ, -R92 ;  /* 0x000000ffff5ca224 */ /* 0x000fe200078e0a5c */
[C---:B------:R-:W-:Y:S01]  /*5f00*/  ISETP.GT.U32.AND P2, PT, R5.reuse, R96, PT ;  /* 0x000000600500720c */ /* 0x040fe20003f44070 */
[----:B------:R-:W-:Y:S01]  /*5f10*/  @!P4 IMAD.MOV R91, RZ, RZ, -R91 ;  /* 0x000000ffff5bc224 */ /* 0x000fe200078e0a5b */
[C---:B------:R-:W-:Y:S01]  /*5f20*/  ISETP.GT.U32.AND P4, PT, R5.reuse, R94, PT ;  /* 0x0000005e0500720c */ /* 0x040fe20003f84070 */
[C---:B------:R-:W-:Y:S01]  /*5f30*/  IMAD R98, R5.reuse, R10, R99 ;  /* 0x0000000a05627224 */ /* 0x040fe200078e0263 */
[----:B------:R-:W-:Y:S01]  /*5f40*/  IABS R99, R9 ;  /* 0x0000000900637213 */ /* 0x000fe20000000000 */
[----:B------:R-:W-:Y:S01]  /*5f50*/  @!P5 IMAD.MOV R93, RZ, RZ, -R93 ;  /* 0x000000ffff5dd224 */ /* 0x000fe200078e0a5d */
[----:B------:R-:W-:Y:S01]  /*5f60*/  ISETP.GT.U32.AND P5, PT, R5, R97, PT ;  /* 0x000000610500720c */ /* 0x000fe20003fa4070 */
[----:B------:R-:W-:Y:S01]  /*5f70*/  @!P6 IMAD.IADD R95, R95, 0x1, -R5 ;  /* 0x000000015f5fe824 */ /* 0x000fe200078e0a05 */
[----:B------:R-:W-:Y:S01]  /*5f80*/  ISETP.GT.U32.AND P6, PT, R5, R98, PT ;  /* 0x000000620500720c */ /* 0x000fe20003fc4070 */
[----:B------:R-:W-:-:S04]  /*5f90*/  IMAD.HI.U32 R8, R2, R99, RZ ;  /* 0x0000006302087227 */ /* 0x000fc800078e00ff */
[--C-:B------:R-:W-:Y:S01]  /*5fa0*/  @!P2 IMAD.IADD R96, R96, 0x1, -R5.reuse ;  /* 0x000000016060a824 */ /* 0x100fe200078e0a05 */
[----:B------:R-:W-:Y:S01]  /*5fb0*/  ISETP.GE.AND P2, PT, R101, RZ, PT ;  /* 0x000000ff6500720c */ /* 0x000fe20003f46270 */
[--C-:B------:R-:W-:Y:S01]  /*5fc0*/  @!P4 IMAD.IADD R94, R94, 0x1, -R5.reuse ;  /* 0x000000015e5ec824 */ /* 0x100fe200078e0a05 */
[----:B------:R-:W-:Y:S01]  /*5fd0*/  ISETP.GE.AND P4, PT, R100, RZ, PT ;  /* 0x000000ff6400720c */ /* 0x000fe20003f86270 */
[----:B------:R-:W-:Y:S01]  /*5fe0*/  IMAD.MOV R10, RZ, RZ, -R8 ;  /* 0x000000ffff0a7224 */ /* 0x000fe200078e0a08 */
[----:B------:R-:W-:Y:S01]  /*5ff0*/  IABS R100, R104 ;  /* 0x0000006800647213 */ /* 0x000fe20000000000 */
[--C-:B------:R-:W-:Y:S01]  /*6000*/  @!P5 IMAD.IADD R97, R97, 0x1, -R5.reuse ;  /* 0x000000016161d824 */ /* 0x100fe200078e0a05 */
[C---:B------:R-:W-:Y:S01]  /*6010*/  ISETP.GT.U32.AND P5, PT, R5.reuse, R96, PT ;  /* 0x000000600500720c */ /* 0x040fe20003fa4070 */
[----:B------:R-:W-:Y:S01]  /*6020*/  @!P6 IMAD.IADD R98, R98, 0x1, -R5 ;  /* 0x000000016262e824 */ /* 0x000fe200078e0a05 */
[----:B------:R-:W-:Y:S01]  /*6030*/  IABS R101, R105 ;  /* 0x0000006900657213 */ /* 0x000fe20000000000 */
[----:B------:R-:W-:Y:S01]  /*6040*/  IMAD.HI.U32 R8, R2, R100, RZ ;  /* 0x0000006402087227 */ /* 0x000fe200078e00ff */
[----:B------:R-:W-:-:S03]  /*6050*/  ISETP.GT.U32.AND P6, PT, R5, R97, PT ;  /* 0x000000610500720c */ /* 0x000fc60003fc4070 */
[C---:B------:R-:W-:Y:S02]  /*6060*/  IMAD R99, R5.reuse, R10, R99 ;  /* 0x0000000a05637224 */ /* 0x040fe400078e0263 */
[----:B------:R-:W-:Y:S02]  /*6070*/  IMAD.MOV R8, RZ, RZ, -R8 ;  /* 0x000000ffff087224 */ /* 0x000fe400078e0a08 */
[----:B------:R-:W-:Y:S01]  /*6080*/  @!P0 IMAD.MOV R94, RZ, RZ, -R94 ;  /* 0x000000ffff5e8224 */ /* 0x000fe200078e0a5e */
[C---:B------:R-:W-:Y:S01]  /*6090*/  ISETP.GT.U32.AND P0, PT, R5.reuse, R98, PT ;  /* 0x000000620500720c */ /* 0x040fe20003f04070 */
[--C-:B------:R-:W-:Y:S01]  /*60a0*/  @!P5 IMAD.IADD R96, R96, 0x1, -R5.reuse ;  /* 0x000000016060d824 */ /* 0x100fe200078e0a05 */
[C---:B------:R-:W-:Y:S01]  /*60b0*/  ISETP.GT.U32.AND P5, PT, R5.reuse, R99, PT ;  /* 0x000000630500720c */ /* 0x040fe20003fa4070 */
[----:B------:R-:W-:Y:S02]  /*60c0*/  IMAD R100, R5, R8, R100 ;  /* 0x0000000805647224 */ /* 0x000fe400078e0264 */
[----:B------:R-:W-:-:S02]  /*60d0*/  @!P6 IMAD.IADD R97, R97, 0x1, -R5 ;  /* 0x000000016161e824 */ /* 0x000fc400078e0a05 */
[----:B------:R-:W-:Y:S01]  /*60e0*/  IMAD.HI.U32 R8, R2, R101, RZ ;  /* 0x0000006502087227 */ /* 0x000fe200078e00ff */
[----:B------:R-:W-:-:S03]  /*60f0*/  ISETP.GT.U32.AND P6, PT, R5, R100, PT ;  /* 0x000000640500720c */ /* 0x000fc60003fc4070 */
[----:B------:R-:W-:Y:S02]  /*6100*/  IMAD.MOV R10, RZ, RZ, -R8 ;  /* 0x000000ffff0a7224 */ /* 0x000fe400078e0a08 */
[----:B------:R-:W-:-:S04]  /*6110*/  IMAD.HI.U32 R8, R2, R102, RZ ;  /* 0x0000006602087227 */ /* 0x000fc800078e00ff */
[--C-:B------:R-:W-:Y:S01]  /*6120*/  @!P5 IMAD.IADD R99, R99, 0x1, -R5.reuse ;  /* 0x000000016363d824 */ /* 0x100fe200078e0a05 */
[----:B------:R-:W-:Y:S01]  /*6130*/  ISETP.GE.AND P5, PT, R104, RZ, PT ;  /* 0x000000ff6800720c */ /* 0x000fe20003fa6270 */
[--C-:B------:R-:W-:Y:S01]  /*6140*/  @!P0 IMAD.IADD R98, R98, 0x1, -R5.reuse ;  /* 0x0000000162628824 */ /* 0x100fe200078e0a05 */
[----:B------:R-:W-:Y:S01]  /*6150*/  ISETP.GE.AND P0, PT, R9, RZ, PT ;  /* 0x000000ff0900720c */ /* 0x000fe20003f06270 */
[----:B------:R-:W-:Y:S01]  /*6160*/  @!P6 IMAD.IADD R100, R100, 0x1, -R5 ;  /* 0x000000016464e824 */ /* 0x000fe200078e0a05 */
[C---:B------:R-:W-:Y:S01]  /*6170*/  ISETP.GT.U32.AND P6, PT, R5.reuse, R99, PT ;  /* 0x000000630500720c */ /* 0x040fe20003fc4070 */
[----:B------:R-:W-:Y:S01]  /*6180*/  IMAD R101, R5, R10, R101 ;  /* 0x0000000a05657224 */ /* 0x000fe200078e0265 */
[----:B------:R-:W-:Y:S01]  /*6190*/  LOP3.LUT R10, R7, 0x12c, RZ, 0xfc, !PT ;  /* 0x0000012c070a7812 */ /* 0x000fe200078efcff */
[----:B------:R-:W-:Y:S02]  /*61a0*/  IMAD.MOV R9, RZ, RZ, -R8 ;  /* 0x000000ffff097224 */ /* 0x000fe400078e0a08 */
[----:B------:R-:W-:Y:S01]  /*61b0*/  @!P1 IMAD.MOV R96, RZ, RZ, -R96 ;  /* 0x000000ffff609224 */ /* 0x000fe200078e0a60 */
[C---:B------:R-:W-:Y:S01]  /*61c0*/  ISETP.GT.U32.AND P1, PT, R5.reuse, R101, PT ;  /* 0x000000650500720c */ /* 0x040fe20003f24070 */
[----:B------:R-:W-:Y:S01]  /*61d0*/  IMAD R102, R5, R9, R102 ;  /* 0x0000000905667224 */ /* 0x000fe200078e0266 */
[----:B------:R-:W-:Y:S01]  /*61e0*/  LOP3.LUT R9, R7, 0x12e, RZ, 0xfc, !PT ;  /* 0x0000012e07097812 */ /* 0x000fe200078efcff */
[----:B------:R-:W-:Y:S01]  /*61f0*/  @!P3 IMAD.MOV R95, RZ, RZ, -R95 ;  /* 0x000000ffff5fb224 */ /* 0x000fe200078e0a5f */
[----:B------:R-:W-:Y:S01]  /*6200*/  ISETP.GT.U32.AND P3, PT, R5, R100, PT ;  /* 0x000000640500720c */ /* 0x000fe20003f64070 */
[----:B------:R-:W-:Y:S01]  /*6210*/  IMAD.HI.U32 R8, R2, R103, RZ ;  /* 0x0000006702087227 */ /* 0x000fe200078e00ff */
[----:B------:R-:W-:-:S03]  /*6220*/  IABS R104, R9 ;  /* 0x0000000900687213 */ /* 0x000fc60000000000 */
[--C-:B------:R-:W-:Y:S01]  /*6230*/  @!P6 IMAD.IADD R99, R99, 0x1, -R5.reuse ;  /* 0x000000016363e824 */ /* 0x100fe200078e0a05 */
[----:B------:R-:W-:Y:S01]  /*6240*/  ISETP.GT.U32.AND P6, PT, R5, R102, PT ;  /* 0x000000660500720c */ /* 0x000fe20003fc4070 */
[----:B------:R-:W-:Y:S02]  /*6250*/  IMAD.MOV R8, RZ, RZ, -R8 ;  /* 0x000000ffff087224 */ /* 0x000fe400078e0a08 */
[----:B------:R-:W-:Y:S01]  /*6260*/  @!P1 IMAD.IADD R101, R101, 0x1, -R5 ;  /* 0x0000000165659824 */ /* 0x000fe200078e0a05 */
[----:B------:R-:W-:Y:S01]  /*6270*/  ISETP.GE.AND P1, PT, R9, RZ, PT ;  /* 0x000000ff0900720c */ /* 0x000fe20003f26270 */
[----:B------:R-:W-:Y:S02]  /*6280*/  IMAD R103, R5, R8, R103 ;  /* 0x0000000805677224 */ /* 0x000fe400078e0267 */
[----:B------:R-:W-:Y:S01]  /*6290*/  @!P3 IMAD.IADD R100, R100, 0x1, -R5 ;  /* 0x000000016464b824 */ /* 0x000fe200078e0a05 */
[----:B------:R-:W-:Y:S01]  /*62a0*/  ISETP.GE.AND P3, PT, R107, RZ, PT ;  /* 0x000000ff6b00720c */ /* 0x000fe20003f66270 */
[----:B------:R-:W-:Y:S01]  /*62b0*/  IMAD.HI.U32 R8, R2, R104, RZ ;  /* 0x0000006802087227 */ /* 0x000fe200078e00ff */
[----:B------:R-:W-:-:S03]  /*62c0*/  IABS R107, R112 ;  /* 0x00000070006b7213 */ /* 0x000fc60000000000 */
[----:B------:R-:W-:Y:S01]  /*62d0*/  @!P6 IMAD.IADD R102, R102, 0x1, -R5 ;  /* 0x000000016666e824 */ /* 0x000fe200078e0a05 */
[C---:B------:R-:W-:Y:S01]  /*62e0*/  ISETP.GT.U32.AND P6, PT, R5.reuse, R101, PT ;  /* 0x000000650500720c */ /* 0x040fe20003fc4070 */
[----:B------:R-:W-:Y:S02]  /*62f0*/  IMAD.MOV R8, RZ, RZ, -R8 ;  /* 0x000000ffff087224 */ /* 0x000fe400078e0a08 */
[----:B------:R-:W-:Y:S01]  /*6300*/  @!P5 IMAD.MOV R100, RZ, RZ, -R100 ;  /* 0x000000ffff64d224 */ /* 0x000fe200078e0a64 */
[----:B------:R-:W-:Y:S01]  /*6310*/  ISETP.GT.U32.AND P5, PT, R5, R103, PT ;  /* 0x000000670500720c */ /* 0x000fe20003fa4070 */
[----:B------:R-:W-:Y:S01]  /*6320*/  @!P4 IMAD.MOV R97, RZ, RZ, -R97 ;  /* 0x000000ffff61c224 */ /* 0x000fe200078e0a61 */
[----:B------:R-:W-:Y:S01]  /*6330*/  ISETP.GE.AND P4, PT, R105, RZ, PT ;  /* 0x000000ff6900720c */ /* 0x000fe20003f86270 */
[----:B------:R-:W-:Y:S01]  /*6340*/  @!P0 IMAD.MOV R99, RZ, RZ, -R99 ;  /* 0x000000ffff638224 */ /* 0x000fe200078e0a63 */
[C---:B------:R-:W-:Y:S01]  /*6350*/  ISETP.GT.U32.AND P0, PT, R5.reuse, R102, PT ;  /* 0x000000660500720c */ /* 0x040fe20003f04070 */
[----:B------:R-:W-:Y:S01]  /*6360*/  IMAD R104, R5, R8, R104 ;  /* 0x0000000805687224 */ /* 0x000fe200078e0268 */
[----:B------:R-:W-:Y:S01]  /*6370*/  IABS R105, R10 ;  /* 0x0000000a00697213 */ /* 0x000fe20000000000 */
[----:B------:R-:W-:Y:S01]  /*6380*/  @!P2 IMAD.MOV R98, RZ, RZ, -R98 ;  /* 0x000000ffff62a224 */ /* 0x000fe200078e0a62 */
[----:B------:R-:W-:Y:S01]  /*6390*/  ISETP.GE.AND P2, PT, R106, RZ, PT ;  /* 0x000000ff6a00720c */ /* 0x000fe20003f46270 */
[----:B------:R-:W-:Y:S01]  /*63a0*/  @!P6 IMAD.IADD R101, R101, 0x1, -R5 ;  /* 0x000000016565e824 */ /* 0x000fe200078e0a05 */
[----:B------:R-:W-:Y:S01]  /*63b0*/  ISETP.GT.U32.AND P6, PT, R5, R104, PT ;  /* 0x000000680500720c */ /* 0x000fe20003fc4070 */
[----:B------:R-:W-:Y:S01]  /*63c0*/  IMAD.HI.U32 R8, R2, R105, RZ ;  /* 0x0000006902087227 */ /* 0x000fe200078e00ff */
[----:B------:R-:W-:-:S03]  /*63d0*/  IABS R106, R108 ;  /* 0x0000006c006a7213 */ /* 0x000fc60000000000 */
[--C-:B------:R-:W-:Y:S01]  /*63e0*/  @!P5 IMAD.IADD R103, R103, 0x1, -R5.reuse ;  /* 0x000000016767d824 */ /* 0x100fe200078e0a05 */
[----:B------:R-:W-:Y:S01]  /*63f0*/  ISETP.GE.AND P5, PT, R108, RZ, PT ;  /* 0x000000ff6c00720c */ /* 0x000fe20003fa6270 */
[----:B------:R-:W-:Y:S01]  /*6400*/  @!P0 IMAD.IADD R102, R102, 0x1, -R5 ;  /* 0x0000000166668824 */ /* 0x000fe200078e0a05 */
[----:B------:R-:W-:Y:S01]  /*6410*/  ISETP.GE.AND P0, PT, R10, RZ, PT ;  /* 0x000000ff0a00720c */ /* 0x000fe20003f06270 */
[----:B------:R-:W-:Y:S01]  /*6420*/  @!P4 IMAD.MOV R101, RZ, RZ, -R101 ;  /* 0x000000ffff65c224 */ /* 0x000fe200078e0a65 */
[----:B------:R-:W-:Y:S01]  /*6430*/  ISETP.GT.U32.AND P4, PT, R5, R103, PT ;  /* 0x000000670500720c */ /* 0x000fe20003f84070 */
[----:B------:R-:W-:Y:S01]  /*6440*/  IMAD.HI.U32 R9, R2, R106, RZ ;  /* 0x0000006a02097227 */ /* 0x000fe200078e00ff */
[----:B------:R-:W-:-:S03]  /*6450*/  IABS R108, R113 ;  /* 0x00000071006c7213 */ /* 0x000fc60000000000 */
[----:B------:R-:W-:Y:S02]  /*6460*/  IMAD.MOV R10, RZ, RZ, -R8 ;  /* 0x000000ffff0a7224 */ /* 0x000fe400078e0a08 */
[----:B------:R-:W-:Y:S02]  /*6470*/  @!P6 IMAD.IADD R104, R104, 0x1, -R5 ;  /* 0x000000016868e824 */ /* 0x000fe400078e0a05 */
[----:B------:R-:W-:Y:S02]  /*6480*/  IMAD.MOV R9, RZ, RZ, -R9 ;  /* 0x000000ffff097224 */ /* 0x000fe400078e0a09 */
[C---:B------:R-:W-:Y:S01]  /*6490*/  IMAD R105, R5.reuse, R10, R105 ;  /* 0x0000000a05697224 */ /* 0x040fe200078e0269 */
[----:B------:R-:W-:Y:S01]  /*64a0*/  ISETP.GT.U32.AND P6, PT, R5, R104, PT ;  /* 0x000000680500720c */ /* 0x000fe20003fc4070 */
[----:B------:R-:W-:-:S04]  /*64b0*/  IMAD.HI.U32 R8, R2, R107, RZ ;  /* 0x0000006b02087227 */ /* 0x000fc800078e00ff */
[C---:B------:R-:W-:Y:S02]  /*64c0*/  IMAD R106, R5.reuse, R9, R106 ;  /* 0x00000009056a7224 */ /* 0x040fe400078e026a */
[----:B------:R-:W-:Y:S01]  /*64d0*/  @!P2 IMAD.MOV R102, RZ, RZ, -R102 ;  /* 0x000000ffff66a224 */ /* 0x000fe200078e0a66 */
[----:B------:R-:W-:Y:S01]  /*64e0*/  ISETP.GT.U32.AND P2, PT, R5, R105, PT ;  /* 0x000000690500720c */ /* 0x000fe20003f44070 */
[----:B------:R-:W-:Y:S02]  /*64f0*/  IMAD.MOV R8, RZ, RZ, -R8 ;  /* 0x000000ffff087224 */ /* 0x000fe400078e0a08 */
[----:B------:R-:W-:Y:S01]  /*6500*/  @!P4 IMAD.IADD R103, R103, 0x1, -R5 ;  /* 0x000000016767c824 */ /* 0x000fe200078e0a05 */
[C---:B------:R-:W-:Y:S01]  /*6510*/  ISETP.GT.U32.AND P4, PT, R5.reuse, R106, PT ;  /* 0x0000006a0500720c */ /* 0x040fe20003f84070 */
[----:B------:R-:W-:Y:S02]  /*6520*/  IMAD R107, R5, R8, R107 ;  /* 0x00000008056b7224 */ /* 0x000fe400078e026b */
[----:B------:R-:W-:-:S02]  /*6530*/  @!P6 IMAD.IADD R104, R104, 0x1, -R5 ;  /* 0x000000016868e824 */ /* 0x000fc400078e0a05 */
[----:B------:R-:W-:Y:S01]  /*6540*/  IMAD.HI.U32 R8, R2, R108, RZ ;  /* 0x0000006c02087227 */ /* 0x000fe200078e00ff */
[----:B------:R-:W-:-:S03]  /*6550*/  ISETP.GT.U32.AND P6, PT, R5, R107, PT ;  /* 0x0000006b0500720c */ /* 0x000fc60003fc4070 */
[--C-:B------:R-:W-:Y:S01]  /*6560*/  @!P2 IMAD.IADD R105, R105, 0x1, -R5.reuse ;  /* 0x000000016969a824 */ /* 0x100fe200078e0a05 */
[----:B------:R-:W-:Y:S01]  /*6570*/  ISETP.GE.AND P2, PT, R112, RZ, PT ;  /* 0x000000ff7000720c */ /* 0x000fe20003f46270 */
[----:B------:R-:W-:Y:S01]  /*6580*/  IMAD.MOV R8, RZ, RZ, -R8 ;  /* 0x000000ffff087224 */ /* 0x000fe200078e0a08 */
[----:B------:R-:W-:Y:S01]  /*6590*/  IABS R112, R117 ;  /* 0x0000007500707213 */ /* 0x000fe20000000000 */
[----:B------:R-:W-:Y:S01]  /*65a0*/  @!P4 IMAD.IADD R106, R106, 0x1, -R5 ;  /* 0x000000016a6ac824 */ /* 0x000fe200078e0a05 */
[----:B------:R-:W-:Y:S01]  /*65b0*/  ISETP.GT.U32.AND P4, PT, R5, R105, PT ;  /* 0x000000690500720c */ /* 0x000fe20003f84070 */
[----:B------:R-:W-:-:S04]  /*65c0*/  IMAD.HI.U32 R9, R2, R109, RZ ;  /* 0x0000006d02097227 */ /* 0x000fc800078e00ff */
[----:B------:R-:W-:Y:S01]  /*65d0*/  @!P6 IMAD.IADD R107, R107, 0x1, -R5 ;  /* 0x000000016b6be824 */ /* 0x000fe200078e0a05 */
[C---:B------:R-:W-:Y:S01]  /*65e0*/  ISETP.GT.U32.AND P6, PT, R5.reuse, R106, PT ;  /* 0x0000006a0500720c */ /* 0x040fe20003fc4070 */
[----:B------:R-:W-:Y:S02]  /*65f0*/  IMAD R108, R5, R8, R108 ;  /* 0x00000008056c7224 */ /* 0x000fe400078e026c */
[----:B------:R-:W-:Y:S02]  /*6600*/  IMAD.MOV R10, RZ, RZ, -R9 ;  /* 0x000000ffff0a7224 */ /* 0x000fe400078e0a09 */
[----:B------:R-:W-:-:S04]  /*6610*/  IMAD.HI.U32 R9, R2, R111, RZ ;  /* 0x0000006f02097227 */ /* 0x000fc800078e00ff */
[----:B------:R-:W-:Y:S01]  /*6620*/  @!P4 IMAD.IADD R105, R105, 0x1, -R5 ;  /* 0x000000016969c824 */ /* 0x000fe200078e0a05 */
[C---:B------:R-:W-:Y:S01]  /*6630*/  ISETP.GT.U32.AND P4, PT, R5.reuse, R108, PT ;  /* 0x0000006c0500720c */ /* 0x040fe20003f84070 */
[C---:B------:R-:W-:Y:S02]  /*6640*/  IMAD R109, R5.reuse, R10, R109 ;  /* 0x0000000a056d7224 */ /* 0x040fe400078e026d */
[----:B------:R-:W-:Y:S02]  /*6650*/  @!P6 IMAD.IADD R106, R106, 0x1, -R5 ;  /* 0x000000016a6ae824 */ /* 0x000fe400078e0a05 */
[----:B------:R-:W-:Y:S01]  /*6660*/  IMAD.MOV R10, RZ, RZ, -R9 ;  /* 0x000000ffff0a7224 */ /* 0x000fe200078e0a09 */
[----:B------:R-:W-:Y:S01]  /*6670*/  ISETP.GT.U32.AND P6, PT, R5, R109, PT ;  /* 0x0000006d0500720c */ /* 0x000fe20003fc4070 */
[----:B------:R-:W-:Y:S01]  /*6680*/  IMAD.HI.U32 R8, R2, R110, RZ ;  /* 0x0000006e02087227 */ /* 0x000fe200078e00ff */
[----:B------:R-:W-:-:S03]  /*6690*/  LOP3.LUT R9, R7, 0x11c, RZ, 0xfc, !PT ;  /* 0x0000011c07097812 */ /* 0x000fc600078efcff */
[----:B------:R-:W-:Y:S01]  /*66a0*/  IMAD R111, R5, R10, R111 ;  /* 0x0000000a056f7224 */ /* 0x000fe200078e026f */
[----:B------:R-:W-:Y:S01]  /*66b0*/  LOP3.LUT R10, R7, 0x116, RZ, 0xfc, !PT ;  /* 0x00000116070a7812 */ /* 0x000fe200078efcff */
[----:B------:R-:W-:Y:S02]  /*66c0*/  @!P4 IMAD.IADD R108, R108, 0x1, -R5 ;  /* 0x000000016c6cc824 */ /* 0x000fe400078e0a05 */
[----:B------:R-:W-:Y:S02]  /*66d0*/  @!P0 IMAD.MOV R105, RZ, RZ, -R105 ;  /* 0x000000ffff698224 */ /* 0x000fe400078e0a69 */
[----:B------:R-:W-:Y:S01]  /*66e0*/  @!P5 IMAD.MOV R106, RZ, RZ, -R106 ;  /* 0x000000ffff6ad224 */ /* 0x000fe200078e0a6a */
[C---:B------:R-:W-:Y:S01]  /*66f0*/  ISETP.GT.U32.AND P0, PT, R5.reuse, R108, PT ;  /* 0x0000006c0500720c */ /* 0x040fe20003f04070 */
[----:B------:R-:W-:Y:S01]  /*6700*/  IMAD.MOV R8, RZ, RZ, -R8 ;  /* 0x000000ffff087224 */ /* 0x000fe200078e0a08 */
[----:B------:R-:W-:Y:S01]  /*6710*/  ISETP.GT.U32.AND P5, PT, R5, R111, PT ;  /* 0x0000006f0500720c */ /* 0x000fe20003fa4070 */
[----:B------:R-:W-:Y:S01]  /*6720*/  @!P1 IMAD.MOV R104, RZ, RZ, -R104 ;  /* 0x000000ffff689224 */ /* 0x000fe200078e0a68 */
[----:B------:R-:W-:Y:S01]  /*6730*/  ISETP.GE.AND P1, PT, R113, RZ, PT ;  /* 0x000000ff7100720c */ /* 0x000fe20003f26270 */
[----:B------:R-:W-:Y:S01]  /*6740*/  @!P6 IMAD.IADD R109, R109, 0x1, -R5 ;  /* 0x000000016d6de824 */ /* 0x000fe200078e0a05 */
[----:B------:R-:W-:Y:S01]  /*6750*/  IABS R113, R9 ;  /* 0x0000000900717213 */ /* 0x000fe20000000000 */
[----:B------:R-:W-:-:S02]  /*6760*/  IMAD R110, R5, R8, R110 ;  /* 0x00000008056e7224 */ /* 0x000fc400078e026e */
[----:B------:R-:W-:Y:S01]  /*6770*/  IMAD.HI.U32 R8, R2, R112, RZ ;  /* 0x0000007002087227 */ /* 0x000fe200078e00ff */
[C---:B------:R-:W-:Y:S02]  /*6780*/  ISETP.GT.U32.AND P6, PT, R5.reuse, R109, PT ;  /* 0x0000006d0500720c */ /* 0x040fe40003fc4070 */
[----:B------:R-:W-:Y:S01]  /*6790*/  ISETP.GT.U32.AND P4, PT, R5, R110, PT ;  /* 0x0000006e0500720c */ /* 0x000fe20003f84070 */
[----:B------:R-:W-:Y:S02]  /*67a0*/  IMAD.MOV R8, RZ, RZ, -R8 ;  /* 0x000000ffff087224 */ /* 0x000fe400078e0a08 */
[--C-:B------:R-:W-:Y:S01]  /*67b0*/  @!P0 IMAD.IADD R108, R108, 0x1, -R5.reuse ;  /* 0x000000016c6c8824 */ /* 0x100fe200078e0a05 */
[----:B------:R-:W-:Y:S01]  /*67c0*/  ISETP.GE.AND P0, PT, R116, RZ, PT ;  /* 0x000000ff7400720c */ /* 0x000fe20003f06270 */
[----:B------:R-:W-:Y:S01]  /*67d0*/  @!P5 IMAD.IADD R111, R111, 0x1, -R5 ;  /* 0x000000016f6fd824 */ /* 0x000fe200078e0a05 */
[----:B------:R-:W-:Y:S01]  /*67e0*/  ISETP.GE.AND P5, PT, R117, RZ, PT ;  /* 0x000000ff7500720c */ /* 0x000fe20003fa6270 */
[----:B------:R-:W-:Y:S01]  /*67f0*/  @!P3 IMAD.MOV R103, RZ, RZ, -R103 ;  /* 0x000000ffff67b224 */ /* 0x000fe200078e0a67 */
[C---:B------:R-:W-:Y:S01]  /*6800*/  ISETP.GT.U32.AND P3, PT, R5.reuse, R107, PT ;  /* 0x0000006b0500720c */ /* 0x040fe20003f64070 */
[C---:B------:R-:W-:Y:S01]  /*6810*/  IMAD R112, R5.reuse, R8, R112 ;  /* 0x0000000805707224 */ /* 0x040fe200078e0270 */
[----:B------:R-:W-:Y:S01]  /*6820*/  IABS R116, R10 ;  /* 0x0000000a00747213 */ /* 0x000fe20000000000 */
[----:B------:R-:W-:Y:S01]  /*6830*/  @!P1 IMAD.MOV R108, RZ, RZ, -R108 ;  /* 0x000000ffff6c9224 */ /* 0x000fe200078e0a6c */
[----:B------:R-:W-:Y:S01]  /*6840*/  ISETP.GT.U32.AND P1, PT, R5, R111, PT ;  /* 0x0000006f0500720c */ /* 0x000fe20003f24070 */
[----:B------:R-:W-:-:S04]  /*6850*/  IMAD.HI.U32 R8, R2, R113, RZ ;  /* 0x0000007102087227 */ /* 0x000fc800078e00ff */
[--C-:B------:R-:W-:Y:S01]  /*6860*/  @!P6 IMAD.IADD R109, R109, 0x1, -R5.reuse ;  /* 0x000000016d6de824 */ /* 0x100fe200078e0a05 */
[C---:B------:R-:W-:Y:S01]  /*6870*/  ISETP.GT.U32.AND P6, PT, R5.reuse, R112, PT ;  /* 0x000000700500720c */ /* 0x040fe20003fc4070 */
[----:B------:R-:W-:Y:S02]  /*6880*/  IMAD.MOV R8, RZ, RZ, -R8 ;  /* 0x000000ffff087224 */ /* 0x000fe400078e0a08 */
[----:B------:R-:W-:Y:S02]  /*6890*/  @!P4 IMAD.IADD R110, R110, 0x1, -R5 ;  /* 0x000000016e6ec824 */ /* 0x000fe400078e0a05 */
[----:B------:R-:W-:Y:S01]  /*68a0*/  IMAD R113, R5, R8, R113 ;  /* 0x0000000805717224 */ /* 0x000fe200078e0271 */
[----:B------:R-:W-:Y:S01]  /*68b0*/  LOP3.LUT R8, R7, 0x11a, RZ, 0xfc, !PT ;  /* 0x0000011a07087812 */ /* 0x000fe200078efcff */
[--C-:B------:R-:W-:Y:S01]  /*68c0*/  @!P3 IMAD.IADD R107, R107, 0x1, -R5.reuse ;  /* 0x000000016b6bb824 */ /* 0x100fe200078e0a05 */
[----:B------:R-:W-:Y:S01]  /*68d0*/  ISETP.GT.U32.AND P4, PT, R5, R110, PT ;  /* 0x0000006e0500720c */ /* 0x000fe20003f84070 */
[----:B------:R-:W-:Y:S01]  /*68e0*/  @!P1 IMAD.IADD R111, R111, 0x1, -R5 ;  /* 0x000000016f6f9824 */ /* 0x000fe200078e0a05 */
[----:B------:R-:W-:Y:S01]  /*68f0*/  ISETP.GT.U32.AND P1, PT, R5, R113, PT ;  /* 0x000000710500720c */ /* 0x000fe20003f24070 */
[----:B------:R-:W-:Y:S01]  /*6900*/  @!P2 IMAD.MOV R107, RZ, RZ, -R107 ;  /* 0x000000ffff6ba224 */ /* 0x000fe200078e0a6b */
[----:B------:R-:W-:Y:S01]  /*6910*/  ISETP.GE.AND P2, PT, R115, RZ, PT ;  /* 0x000000ff7300720c */ /* 0x000fe20003f46270 */
[----:B------:R-:W-:Y:S01]  /*6920*/  @!P6 IMAD.IADD R112, R112, 0x1, -R5 ;  /* 0x000000017070e824 */ /* 0x000fe200078e0a05 */
[----:B------:R-:W-:Y:S01]  /*6930*/  ISETP.GE.AND P3, PT, R114, RZ, PT ;  /* 0x000000ff7200720c */ /* 0x000fe20003f66270 */
[----:B------:R-:W-:Y:S01]  /*6940*/  @!P0 IMAD.MOV R111, RZ, RZ, -R111 ;  /* 0x000000ffff6f8224 */ /* 0x000fe200078e0a6f */
[----:B------:R-:W-:-:S02]  /*6950*/  IABS R115, R8 ;  /* 0x0000000800737213 */ /* 0x000fc40000000000 */
[----:B------:R-:W-:Y:S02]  /*6960*/  ISETP.GT.U32.AND P6, PT, R5, R112, PT ;  /* 0x000000700500720c */ /* 0x000fe40003fc4070 */
[----:B------:R-:W-:Y:S01]  /*6970*/  LOP3.LUT R114, R7, 0x114, RZ, 0xfc, !PT ;  /* 0x0000011407727812 */ /* 0x000fe200078efcff */
[--C-:B------:R-:W-:Y:S01]  /*6980*/  @!P4 IMAD.IADD R110, R110, 0x1, -R5.reuse ;  /* 0x000000016e6ec824 */ /* 0x100fe200078e0a05 */
[----:B------:R-:W-:Y:S01]  /*6990*/  ISETP.GE.AND P4, PT, R9, RZ, PT ;  /* 0x000000ff0900720c */ /* 0x000fe20003f86270 */
[----:B------:R-:W-:Y:S01]  /*69a0*/  @!P1 IMAD.IADD R113, R113, 0x1, -R5 ;  /* 0x0000000171719824 */ /* 0x000fe200078e0a05 */
[----:B------:R-:W-:Y:S01]  /*69b0*/  LOP3.LUT R9, R7, 0x118, RZ, 0xfc, !PT ;  /* 0x0000011807097812 */ /* 0x000fe200078efcff */
[----:B------:R-:W-:Y:S01]  /*69c0*/  @!P2 IMAD.MOV R110, RZ, RZ, -R110 ;  /* 0x000000ffff6ea224 */ /* 0x000fe200078e0a6e */
[----:B------:R-:W-:Y:S01]  /*69d0*/  ISETP.GE.AND P0, PT, R10, RZ, PT ;  /* 0x000000ff0a00720c */ /* 0x000fe20003f06270 */
[----:B------:R-:W-:Y:S01]  /*69e0*/  @!P3 IMAD.MOV R109, RZ, RZ, -R109 ;  /* 0x000000ffff6db224 */ /* 0x000fe200078e0a6d */
[----:B------:R-:W-:-:S02]  /*69f0*/  ISETP.GE.AND P2, PT, R9, RZ, PT ;  /* 0x000000ff0900720c */ /* 0x000fc40003f46270 */
[----:B------:R-:W-:Y:S01]  /*6a00*/  IABS R9, R9 ;  /* 0x0000000900097213 */ /* 0x000fe20000000000 */
[----:B------:R-:W-:Y:S01]  /*6a10*/  @!P6 IMAD.IADD R112, R112, 0x1, -R5 ;  /* 0x000000017070e824 */ /* 0x000fe200078e0a05 */
[----:B------:R-:W-:Y:S01]  /*6a20*/  ISETP.GE.AND P3, PT, R8, RZ, PT ;  /* 0x000000ff0800720c */ /* 0x000fe20003f66270 */
[----:B------:R-:W-:Y:S01]  /*6a30*/  IMAD.HI.U32 R8, R2, R115, RZ ;  /* 0x0000007302087227 */ /* 0x000fe200078e00ff */
[----:B------:R-:W-:Y:S02]  /*6a40*/  ISETP.GT.U32.AND P1, PT, R5, R113, PT ;  /* 0x000000710500720c */ /* 0x000fe40003f24070 */
[----:B------:R-:W-:Y:S01]  /*6a50*/  ISETP.GE.AND P6, PT, R114, RZ, PT ;  /* 0x000000ff7200720c */ /* 0x000fe20003fc6270 */
[----:B------:R-:W-:Y:S01]  /*6a60*/  IMAD.MOV.U32 R10, RZ, RZ, R9 ;  /* 0x000000ffff0a7224 */ /* 0x000fe200078e0009 */
[----:B------:R-:W-:Y:S01]  /*6a70*/  IABS R117, R114 ;  /* 0x0000007200757213 */ /* 0x000fe20000000000 */
[----:B------:R-:W-:Y:S02]  /*6a80*/  IMAD.MOV R114, RZ, RZ, -R8 ;  /* 0x000000ffff727224 */ /* 0x000fe400078e0a08 */
[----:B------:R-:W-:-:S04]  /*6a90*/  IMAD.HI.U32 R9, R2, R116, RZ ;  /* 0x0000007402097227 */ /* 0x000fc800078e00ff */
[C---:B------:R-:W-:Y:S02]  /*6aa0*/  IMAD R114, R5.reuse, R114, R115 ;  /* 0x0000007205727224 */ /* 0x040fe400078e0273 */
[----:B------:R-:W-:Y:S02]  /*6ab0*/  IMAD.MOV R9, RZ, RZ, -R9 ;  /* 0x000000ffff097224 */ /* 0x000fe400078e0a09 */
[----:B------:R-:W-:Y:S01]  /*6ac0*/  @!P5 IMAD.MOV R112, RZ, RZ, -R112 ;  /* 0x000000ffff70d224 */ /* 0x000fe200078e0a70 */
[----:B------:R-:W-:Y:S01]  /*6ad0*/  ISETP.GT.U32.AND P5, PT, R5, R114, PT ;  /* 0x000000720500720c */ /* 0x000fe20003fa4070 */
[----:B------:R-:W-:Y:S02]  /*6ae0*/  @!P1 IMAD.IADD R113, R113, 0x1, -R5 ;  /* 0x0000000171719824 */ /* 0x000fe400078e0a05 */
[----:B------:R-:W-:Y:S02]  /*6af0*/  IMAD R116, R5, R9, R116 ;  /* 0x0000000905747224 */ /* 0x000fe400078e0274 */
[----:B------:R-:W-:-:S02]  /*6b00*/  @!P4 IMAD.MOV R113, RZ, RZ, -R113 ;  /* 0x000000ffff71c224 */ /* 0x000fc400078e0a71 */
[----:B------:R-:W-:Y:S01]  /*6b10*/  IMAD.HI.U32 R8, R2, R10, RZ ;  /* 0x0000000a02087227 */ /* 0x000fe200078e00ff */
[----:B------:R-:W-:-:S03]  /*6b20*/  ISETP.GT.U32.AND P4, PT, R5, R116, PT ;  /* 0x000000740500720c */ /* 0x000fc60003f84070 */
[----:B------:R-:W-:Y:S02]  /*6b30*/  IMAD.MOV R115, RZ, RZ, -R8 ;  /* 0x000000ffff737224 */ /* 0x000fe400078e0a08 */
[----:B------:R-:W-:Y:S02]  /*6b40*/  @!P5 IMAD.IADD R114, R114, 0x1, -R5 ;  /* 0x000000017272d824 */ /* 0x000fe400078e0a05 */
[----:B------:R-:W-:-:S03]  /*6b50*/  IMAD.HI.U32 R8, R2, R117, RZ ;  /* 0x0000007502087227 */ /* 0x000fc600078e00ff */
[C---:B------:R-:W-:Y:S01]  /*6b60*/  ISETP.GT.U32.AND P5, PT, R5.reuse, R114, PT ;  /* 0x000000720500720c */ /* 0x040fe20003fa4070 */
[C---:B------:R-:W-:Y:S02]  /*6b70*/  IMAD R115, R5.reuse, R115, R10 ;  /* 0x0000007305737224 */ /* 0x040fe400078e020a */
[----:B------:R-:W-:Y:S02]  /*6b80*/  @!P4 IMAD.IADD R116, R116, 0x1, -R5 ;  /* 0x000000017474c824 */ /* 0x000fe400078e0a05 */
[----:B------:R-:W-:Y:S01]  /*6b90*/  IMAD.MOV R8, RZ, RZ, -R8 ;  /* 0x000000ffff087224 */ /* 0x000fe200078e0a08 */
[C---:B------:R-:W-:Y:S01]  /*6ba0*/  ISETP.GT.U32.AND P1, PT, R5.reuse, R115, PT ;  /* 0x000000730500720c */ /* 0x040fe20003f24070 */
[----:B------:R-:W-:Y:S01]  /*6bb0*/  IMAD.HI.U32 R9, R2, R119, RZ ;  /* 0x0000007702097227 */ /* 0x000fe200078e00ff */
[----:B------:R-:W-:-:S03]  /*6bc0*/  ISETP.GT.U32.AND P4, PT, R5, R116, PT ;  /* 0x000000740500720c */ /* 0x000fc60003f84070 */
[C---:B------:R-:W-:Y:S02]  /*6bd0*/  IMAD R117, R5.reuse, R8, R117 ;  /* 0x0000000805757224 */ /* 0x040fe400078e0275 */
[----:B------:R-:W-:Y:S02]  /*6be0*/  IMAD.MOV R10, RZ, RZ, -R9 ;  /* 0x000000ffff0a7224 */ /* 0x000fe400078e0a09 */
[----:B------:R-:W-:Y:S01]  /*6bf0*/  @!P5 IMAD.IADD R114, R114, 0x1, -R5 ;  /* 0x000000017272d824 */ /* 0x000fe200078e0a05 */
[C---:B------:R-:W-:Y:S01]  /*6c00*/  ISETP.GT.U32.AND P5, PT, R5.reuse, R117, PT ;  /* 0x000000750500720c */ /* 0x040fe20003fa4070 */
[----:B------:R-:W-:Y:S02]  /*6c10*/  IMAD R119, R5, R10, R119 ;  /* 0x0000000a05777224 */ /* 0x000fe400078e0277 */
[----:B------:R-:W-:-:S04]  /*6c20*/  IMAD.HI.U32 R8, R2, R118, RZ ;  /* 0x0000007602087227 */ /* 0x000fc800078e00ff */
[--C-:B------:R-:W-:Y:S01]  /*6c30*/  @!P4 IMAD.IADD R116, R116, 0x1, -R5.reuse ;  /* 0x000000017474c824 */ /* 0x100fe200078e0a05 */
[----:B------:R-:W-:Y:S01]  /*6c40*/  ISETP.GT.U32.AND P4, PT, R5, R119, PT ;  /* 0x000000770500720c */ /* 0x000fe20003f84070 */
[--C-:B------:R-:W-:Y:S02]  /*6c50*/  @!P1 IMAD.IADD R115, R115, 0x1, -R5.reuse ;  /* 0x0000000173739824 */ /* 0x100fe400078e0a05 */
[----:B------:R-:W-:Y:S02]  /*6c60*/  IMAD.MOV R8, RZ, RZ, -R8 ;  /* 0x000000ffff087224 */ /* 0x000fe400078e0a08 */
[----:B------:R-:W-:Y:S01]  /*6c70*/  @!P5 IMAD.IADD R117, R117, 0x1, -R5 ;  /* 0x000000017575d824 */ /* 0x000fe200078e0a05 */
[C---:B------:R-:W-:Y:S01]  /*6c80*/  ISETP.GT.U32.AND P1, PT, R5.reuse, R115, PT ;  /* 0x000000730500720c */ /* 0x040fe20003f24070 */
[C---:B------:R-:W-:Y:S02]  /*6c90*/  IMAD R118, R5.reuse, R8, R118 ;  /* 0x0000000805767224 */ /* 0x040fe400078e0276 */
[----:B------:R-:W-:Y:S01]  /*6ca0*/  IMAD.HI.U32 R8, R2, R120, RZ ;  /* 0x0000007802087227 */ /* 0x000fe200078e00ff */
[----:B------:R-:W-:-:S03]  /*6cb0*/  ISETP.GT.U32.AND P5, PT, R5, R117, PT ;  /* 0x000000750500720c */ /* 0x000fc60003fa4070 */
[----:B------:R-:W-:Y:S01]  /*6cc0*/  @!P3 IMAD.MOV R114, RZ, RZ, -R114 ;  /* 0x000000ffff72b224 */ /* 0x000fe200078e0a72 */
[----:B------:R-:W-:Y:S01]  /*6cd0*/  ISETP.GE.AND P3, PT, R122, RZ, PT ;  /* 0x000000ff7a00720c */ /* 0x000fe20003f66270 */
[----:B------:R-:W-:Y:S01]  /*6ce0*/  @!P4 IMAD.IADD R119, R119, 0x1, -R5 ;  /* 0x000000017777c824 */ /* 0x000fe200078e0a05 */
[----:B------:R-:W-:Y:S01]  /*6cf0*/  IABS R122, R126 ;  /* 0x0000007e007a7213 */ /* 0x000fe20000000000 */
[----:B------:R-:W-:Y:S02]  /*6d00*/  IMAD.MOV R8, RZ, RZ, -R8 ;  /* 0x000000ffff087224 */ /* 0x000fe400078e0a08 */
[----:B------:R-:W-:Y:S01]  /*6d10*/  IMAD.HI.U32 R9, R2, R121, RZ ;  /* 0x0000007902097227 */ /* 0x000fe200078e00ff */
[----:B------:R-:W-:-:S03]  /*6d20*/  ISETP.GT.U32.AND P4, PT, R5, R119, PT ;  /* 0x000000770500720c */ /* 0x000fc60003f84070 */
[----:B------:R-:W-:Y:S02]  /*6d30*/  IMAD R120, R5, R8, R120 ;  /* 0x0000000805787224 */ /* 0x000fe400078e0278 */
[----:B------:R-:W-:-:S04]  /*6d40*/  IMAD.HI.U32 R8, R2, R122, RZ ;  /* 0x0000007a02087227 */ /* 0x000fc800078e00ff */
[----:B------:R-:W-:Y:S01]  /*6d50*/  @!P1 IMAD.IADD R115, R115, 0x1, -R5 ;  /* 0x0000000173739824 */ /* 0x000fe200078e0a05 */
[----:B------:R-:W-:Y:S01]  /*6d60*/  ISETP.GT.U32.AND P1, PT, R5, R118, PT ;  /* 0x000000760500720c */ /* 0x000fe20003f24070 */
[----:B------:R-:W-:Y:S01]  /*6d70*/  IMAD.MOV R10, RZ, RZ, -R9 ;  /* 0x000000ffff0a7224 */ /* 0x000fe200078e0a09 */
[----:B------:R-:W-:Y:S01]  /*6d80*/  LOP3.LUT R9, R7, 0x108, RZ, 0xfc, !PT ;  /* 0x0000010807097812 */ /* 0x000fe200078efcff */
[----:B------:R-:W-:Y:S02]  /*6d90*/  IMAD.MOV R8, RZ, RZ, -R8 ;  /* 0x000000ffff087224 */ /* 0x000fe400078e0a08 */
[----:B------:R-:W-:Y:S02]  /*6da0*/  IMAD R121, R5, R10, R121 ;  /* 0x0000000a05797224 */ /* 0x000fe400078e0279 */
[----:B------:R-:W-:Y:S01]  /*6db0*/  @!P5 IMAD.IADD R117, R117, 0x1, -R5 ;  /* 0x000000017575d824 */ /* 0x000fe200078e0a05 */
[C---:B------:R-:W-:Y:S01]  /*6dc0*/  ISETP.GT.U32.AND P5, PT, R5.reuse, R120, PT ;  /* 0x000000780500720c */ /* 0x040fe20003fa4070 */
[----:B------:R-:W-:-:S02]  /*6dd0*/  IMAD R122, R5, R8, R122 ;  /* 0x00000008057a7224 */ /* 0x000fc400078e027a */
[----:B------:R-:W-:Y:S01]  /*6de0*/  @!P6 IMAD.MOV R117, RZ, RZ, -R117 ;  /* 0x000000ffff75e224 */ /* 0x000fe200078e0a75 */
[----:B------:R-:W-:Y:S01]  /*6df0*/  ISETP.GT.U32.AND P6, PT, R5, R121, PT ;  /* 0x000000790500720c */ /* 0x000fe20003fc4070 */
[--C-:B------:R-:W-:Y:S01]  /*6e00*/  @!P4 IMAD.IADD R119, R119, 0x1, -R5.reuse ;  /* 0x000000017777c824 */ /* 0x100fe200078e0a05 */
[----:B------:R-:W-:Y:S01]  /*6e10*/  ISETP.GT.U32.AND P4, PT, R5, R122, PT ;  /* 0x0000007a0500720c */ /* 0x000fe20003f84070 */
[----:B------:R-:W-:Y:S01]  /*6e20*/  @!P1 IMAD.IADD R118, R118, 0x1, -R5 ;  /* 0x0000000176769824 */ /* 0x000fe200078e0a05 */
[----:B------:R-:W-:Y:S01]  /*6e30*/  ISETP.GE.AND P1, PT, R123, RZ, PT ;  /* 0x000000ff7b00720c */ /* 0x000fe20003f26270 */
[----:B------:R-:W-:Y:S01]  /*6e40*/  @!P2 IMAD.MOV R115, RZ, RZ, -R115 ;  /* 0x000000ffff73a224 */ /* 0x000fe200078e0a73 */
[----:B------:R-:W-:Y:S01]  /*6e50*/  IABS R123, R9 ;  /* 0x00000009007b7213 */ /* 0x000fe20000000000 */
[----:B------:R-:W-:Y:S01]  /*6e60*/  @!P0 IMAD.MOV R116, RZ, RZ, -R116 ;  /* 0x000000ffff748224 */ /* 0x000fe200078e0a74 */
[----:B------:R-:W-:Y:S01]  /*6e70*/  ISETP.GT.U32.AND P2, PT, R5, R118, PT ;  /* 0x000000760500720c */ /* 0x000fe20003f44070 */
[----:B------:R-:W-:Y:S01]  /*6e80*/  @!P5 IMAD.IADD R120, R120, 0x1, -R5 ;  /* 0x000000017878d824 */ /* 0x000fe200078e0a05 */
[----:B------:R-:W-:Y:S01]  /*6e90*/  ISETP.GE.AND P0, PT, R124, RZ, PT ;  /* 0x000000ff7c00720c */ /* 0x000fe20003f06270 */
[----:B------:R-:W-:Y:S01]  /*6ea0*/  IMAD.HI.U32 R8, R2, R123, RZ ;  /* 0x0000007b02087227 */ /* 0x000fe200078e00ff */
[----:B------:R-:W-:-:S02]  /*6eb0*/  IABS R124, R127 ;  /* 0x0000007f007c7213 */ /* 0x000fc40000000000 */
[----:B------:R-:W-:Y:S01]  /*6ec0*/  ISETP.GE.AND P5, PT, R126, RZ, PT ;  /* 0x000000ff7e00720c */ /* 0x000fe20003fa6270 */
[--C-:B------:R-:W-:Y:S01]  /*6ed0*/  @!P6 IMAD.IADD R121, R121, 0x1, -R5.reuse ;  /* 0x000000017979e824 */ /* 0x100fe200078e0a05 */
[C---:B------:R-:W-:Y:S01]  /*6ee0*/  ISETP.GT.U32.AND P6, PT, R5.reuse, R120, PT ;  /* 0x000000780500720c */ /* 0x040fe20003fc4070 */
[----:B------:R-:W-:Y:S01]  /*6ef0*/  @!P4 IMAD.IADD R122, R122, 0x1, -R5 ;  /* 0x000000017a7ac824 */ /* 0x000fe200078e0a05 */
[----:B------:R-:W-:Y:S01]  /*6f00*/  IABS R126, R130 ;  /* 0x00000082007e7213 */ /* 0x000fe20000000000 */
[----:B------:R-:W-:Y:S02]  /*6f10*/  IMAD.MOV R10, RZ, RZ, -R8 ;  /* 0x000000ffff0a7224 */ /* 0x000fe400078e0a08 */
[----:B------:R-:W-:Y:S01]  /*6f20*/  IMAD.HI.U32 R8, R2, R124, RZ ;  /* 0x0000007c02087227 */ /* 0x000fe200078e00ff */
[----:B------:R-:W-:-:S03]  /*6f30*/  ISETP.GT.U32.AND P4, PT, R5, R122, PT ;  /* 0x0000007a0500720c */ /* 0x000fc60003f84070 */
[----:B------:R-:W-:Y:S01]  /*6f40*/  @!P2 IMAD.IADD R118, R118, 0x1, -R5 ;  /* 0x000000017676a824 */ /* 0x000fe200078e0a05 */
[----:B------:R-:W-:Y:S01]  /*6f50*/  ISETP.GE.AND P2, PT, R125, RZ, PT ;  /* 0x000000ff7d00720c */ /* 0x000fe20003f46270 */
[----:B------:R-:W-:Y:S01]  /*6f60*/  IMAD R123, R5, R10, R123 ;  /* 0x0000000a057b7224 */ /* 0x000fe200078e027b */
[----:B------:R-:W-:Y:S01]  /*6f70*/  IABS R125, R129 ;  /* 0x00000081007d7213 */ /* 0x000fe20000000000 */
[----:B------:R-:W-:Y:S01]  /*6f80*/  IMAD.MOV R8, RZ, RZ, -R8 ;  /* 0x000000ffff087224 */ /* 0x000fe200078e0a08 */
[----:B------:R-:W-:Y:S01]  /*6f90*/  LOP3.LUT R10, R7, 0x100, RZ, 0xfc, !PT ;  /* 0x00000100070a7812 */ /* 0x000fe200078efcff */
[----:B------:R-:W-:Y:S01]  /*6fa0*/  @!P3 IMAD.MOV R118, RZ, RZ, -R118 ;  /* 0x000000ffff76b224 */ /* 0x000fe200078e0a76 */
[C---:B------:R-:W-:Y:S01]  /*6fb0*/  ISETP.GT.U32.AND P3, PT, R5.reuse, R121, PT ;  /* 0x000000790500720c */ /* 0x040fe20003f64070 */
[----:B------:R-:W-:Y:S01]  /*6fc0*/  @!P6 IMAD.IADD R120, R120, 0x1, -R5 ;  /* 0x000000017878e824 */ /* 0x000fe200078e0a05 */
[C---:B------:R-:W-:Y:S01]  /*6fd0*/  ISETP.GT.U32.AND P6, PT, R5.reuse, R123, PT ;  /* 0x0000007b0500720c */ /* 0x040fe20003fc4070 */
[----:B------:R-:W-:-:S02]  /*6fe0*/  IMAD R124, R5, R8, R124 ;  /* 0x00000008057c7224 */ /* 0x000fc400078e027c */
[----:B------:R-:W-:Y:S02]  /*6ff0*/  @!P4 IMAD.IADD R122, R122, 0x1, -R5 ;  /* 0x000000017a7ac824 */ /* 0x000fe400078e0a05 */
[----:B------:R-:W-:Y:S01]  /*7000*/  IMAD.HI.U32 R8, R2, R125, RZ ;  /* 0x0000007d02087227 */ /* 0x000fe200078e00ff */
[----:B------:R-:W-:-:S03]  /*7010*/  ISETP.GT.U32.AND P4, PT, R5, R124, PT ;  /* 0x0000007c0500720c */ /* 0x000fc60003f84070 */
[----:B------:R-:W-:Y:S02]  /*7020*/  IMAD.MOV R8, RZ, RZ, -R8 ;  /* 0x000000ffff087224 */ /* 0x000fe400078e0a08 */
[----:B------:R-:W-:Y:S01]  /*7030*/  @!P3 IMAD.IADD R121, R121, 0x1, -R5 ;  /* 0x000000017979b824 */ /* 0x000fe200078e0a05 */
[----:B------:R-:W-:Y:S01]  /*7040*/  ISETP.GE.AND P3, PT, R9, RZ, PT ;  /* 0x000000ff0900720c */ /* 0x000fe20003f66270 */
[----:B------:R-:W-:-:S04]  /*7050*/  IMAD.HI.U32 R9, R2, R126, RZ ;  /* 0x0000007e02097227 */ /* 0x000fc800078e00ff */
[----:B------:R-:W-:Y:S01]  /*7060*/  @!P6 IMAD.IADD R123, R123, 0x1, -R5 ;  /* 0x000000017b7be824 */ /* 0x000fe200078e0a05 */
[----:B------:R-:W-:Y:S01]  /*7070*/  ISETP.GE.AND P6, PT, R127, RZ, PT ;  /* 0x000000ff7f00720c */ /* 0x000fe20003fc6270 */
[----:B------:R-:W-:Y:S01]  /*7080*/  IMAD.MOV R9, RZ, RZ, -R9 ;  /* 0x000000ffff097224 */ /* 0x000fe200078e0a09 */
[----:B------:R-:W-:Y:S01]  /*7090*/  IABS R127, R10 ;  /* 0x0000000a007f7213 */ /* 0x000fe20000000000 */
[----:B------:R-:W-:Y:S01]  /*70a0*/  @!P4 IMAD.IADD R124, R124, 0x1, -R5 ;  /* 0x000000017c7cc824 */ /* 0x000fe200078e0a05 */
[C---:B------:R-:W-:Y:S01]  /*70b0*/  ISETP.GT.U32.AND P4, PT, R5.reuse, R123, PT ;  /* 0x0000007b0500720c */ /* 0x040fe20003f84070 */
[C---:B------:R-:W-:Y:S02]  /*70c0*/  IMAD R126, R5.reuse, R9, R126 ;  /* 0x00000009057e7224 */ /* 0x040fe400078e027e */
[----:B------:R-:W-:Y:S01]  /*70d0*/  @!P1 IMAD.MOV R119, RZ, RZ, -R119 ;  /* 0x000000ffff779224 */ /* 0x000fe200078e0a77 */
[C---:B------:R-:W-:Y:S01]  /*70e0*/  ISETP.GT.U32.AND P1, PT, R5.reuse, R124, PT ;  /* 0x0000007c0500720c */ /* 0x040fe20003f24070 */
[----:B------:R-:W-:-:S02]  /*70f0*/  IMAD R125, R5, R8, R125 ;  /* 0x00000008057d7224 */ /* 0x000fc400078e027d */
[----:B------:R-:W-:-:S04]  /*7100*/  IMAD.HI.U32 R8, R2, R127, RZ ;  /* 0x0000007f02087227 */ /* 0x000fc800078e00ff */
[----:B------:R-:W-:Y:S01]  /*7110*/  @!P2 IMAD.MOV R121, RZ, RZ, -R121 ;  /* 0x000000ffff79a224 */ /* 0x000fe200078e0a79 */
[----:B------:R-:W-:Y:S01]  /*7120*/  ISETP.GT.U32.AND P2, PT, R5, R126, PT ;  /* 0x0000007e0500720c */ /* 0x000fe20003f44070 */
[----:B------:R-:W-:-:S04]  /*7130*/  IMAD.HI.U32 R9, R2, R128, RZ ;  /* 0x0000008002097227 */ /* 0x000fc800078e00ff */
[----:B------:R-:W-:Y:S02]  /*7140*/  IMAD.MOV R8, RZ, RZ, -R8 ;  /* 0x000000ffff087224 */ /* 0x000fe400078e0a08 */
[----:B------:R-:W-:Y:S01]  /*7150*/  @!P4 IMAD.IADD R123, R123, 0x1, -R5 ;  /* 0x000000017b7bc824 */ /* 0x000fe200078e0a05 */
[----:B------:R-:W-:Y:S01]  /*7160*/  ISETP.GE.AND P4, PT, R130, RZ, PT ;  /* 0x000000ff8200720c */ /* 0x000fe20003f86270 */
[----:B------:R-:W-:Y:S02]  /*7170*/  IMAD.MOV R9, RZ, RZ, -R9 ;  /* 0x000000ffff097224 */ /* 0x000fe400078e0a09 */
[C---:B------:R-:W-:Y:S02]  /*7180*/  IMAD R127, R5.reuse, R8, R127 ;  /* 0x00000008057f7224 */ /* 0x040fe400078e027f */
[----:B------:R-:W-:Y:S01]  /*7190*/  @!P1 IMAD.IADD R124, R124, 0x1, -R5 ;  /* 0x000000017c7c9824 */ /* 0x000fe200078e0a05 */
[----:B------:R-:W-:Y:S01]  /*71a0*/  ISETP.GE.AND P1, PT, R10, RZ, PT ;  /* 0x000000ff0a00720c */ /* 0x000fe20003f26270 */
[----:B------:R-:W-:Y:S01]  /*71b0*/  IMAD R128, R5, R9, R128 ;  /* 0x0000000905807224 */ /* 0x000fe200078e0280 */
[----:B------:R-:W-:Y:S01]  /*71c0*/  LOP3.LUT R9, R7, 0xfc, RZ, 0xfc, !PT ;  /* 0x000000fc07097812 */ /* 0x000fe200078efcff */
[----:B------:R-:W-:Y:S01]  /*71d0*/  @!P3 IMAD.MOV R123, RZ, RZ, -R123 ;  /* 0x000000ffff7bb224 */ /* 0x000fe200078e0a7b */
[C---:B------:R-:W-:Y:S01]  /*71e0*/  ISETP.GT.U32.AND P3, PT, R5.reuse, R127, PT ;  /* 0x0000007f0500720c */ /* 0x040fe20003f64070 */
[----:B------:R-:W-:Y:S01]  /*71f0*/  @!P0 IMAD.MOV R120, RZ, RZ, -R120 ;  /* 0x000000ffff788224 */ /* 0x000fe200078e0a78 */
[----:B------:R-:W-:Y:S01]  /*7200*/  ISETP.GT.U32.AND P0, PT, R5, R125, PT ;  /* 0x0000007d0500720c */ /* 0x000fe20003f04070 */
[----:B------:R-:W-:Y:S01]  /*7210*/  @!P2 IMAD.IADD R126, R126, 0x1, -R5 ;  /* 0x000000017e7ea824 */ /* 0x000fe200078e0a05 */
[----:B------:R-:W-:Y:S01]  /*7220*/  LOP3.LUT R10, R7, 0xfa, RZ, 0xfc, !PT ;  /* 0x000000fa070a7812 */ /* 0x000fe200078efcff */
[----:B------:R-:W-:Y:S01]  /*7230*/  @!P6 IMAD.MOV R124, RZ, RZ, -R124 ;  /* 0x000000ffff7ce224 */ /* 0x000fe200078e0a7c */
[C---:B------:R-:W-:Y:S01]  /*7240*/  ISETP.GT.U32.AND P6, PT, R5.reuse, R128, PT ;  /* 0x000000800500720c */ /* 0x040fe20003fc4070 */
[----:B------:R-:W-:Y:S01]  /*7250*/  @!P5 IMAD.MOV R122, RZ, RZ, -R122 ;  /* 0x000000ffff7ad224 */ /* 0x000fe200078e0a7a */
[----:B------:R-:W-:-:S02]  /*7260*/  ISETP.GT.U32.AND P2, PT, R5, R126, PT ;  /* 0x0000007e0500720c */ /* 0x000fc40003f44070 */
[----:B------:R-:W-:Y:S02]  /*7270*/  ISETP.GE.AND P5, PT, R129, RZ, PT ;  /* 0x000000ff8100720c */ /* 0x000fe40003fa6270 */
[----:B------:R-:W-:Y:S01]  /*7280*/  IABS R129, R9 ;  /* 0x0000000900817213 */ /* 0x000fe20000000000 */
[--C-:B------:R-:W-:Y:S01]  /*7290*/  @!P3 IMAD.IADD R127, R127, 0x1, -R5.reuse ;  /* 0x000000017f7fb824 */ /* 0x100fe200078e0a05 */
[----:B------:R-:W-:Y:S01]  /*72a0*/  IABS R130, R10 ;  /* 0x0000000a00827213 */ /* 0x000fe20000000000 */
[--C-:B------:R-:W-:Y:S02]  /*72b0*/  @!P0 IMAD.IADD R125, R125, 0x1, -R5.reuse ;  /* 0x000000017d7d8824 */ /* 0x100fe400078e0a05 */
[----:B------:R-:W-:Y:S01]  /*72c0*/  IMAD.HI.U32 R8, R2, R129, RZ ;  /* 0x0000008102087227 */ /* 0x000fe200078e00ff */
[C---:B------:R-:W-:Y:S02]  /*72d0*/  ISETP.GT.U32.AND P3, PT, R5.reuse, R127, PT ;  /* 0x0000007f0500720c */ /* 0x040fe40003f64070 */
[----:B------:R-:W-:Y:S01]  /*72e0*/  ISETP.GT.U32.AND P0, PT, R5, R125, PT ;  /* 0x0000007d0500720c */ /* 0x000fe20003f04070 */
[----:B------:R-:W-:-:S02]  /*72f0*/  @!P6 IMAD.IADD R128, R128, 0x1, -R5 ;  /* 0x000000018080e824 */ /* 0x000fc400078e0a05 */
[----:B------:R-:W-:Y:S01]  /*7300*/  @!P2 IMAD.IADD R126, R126, 0x1, -R5 ;  /* 0x000000017e7ea824 */ /* 0x000fe200078e0a05 */
[----:B------:R-:W-:Y:S01]  /*7310*/  ISETP.GE.AND P2, PT, R9, RZ, PT ;  /* 0x000000ff0900720c */ /* 0x000fe20003f46270 */
[----:B------:R-:W-:Y:S01]  /*7320*/  IMAD.HI.U32 R9, R2, R130, RZ ;  /* 0x0000008202097227 */ /* 0x000fe200078e00ff */
[----:B------:R-:W-:-:S03]  /*7330*/  ISETP.GT.U32.AND P6, PT, R5, R128, PT ;  /* 0x000000800500720c */ /* 0x000fc60003fc4070 */
[----:B------:R-:W-:Y:S02]  /*7340*/  IMAD.MOV R8, RZ, RZ, -R8 ;  /* 0x000000ffff087224 */ /* 0x000fe400078e0a08 */
[----:B------:R-:W-:Y:S02]  /*7350*/  IMAD.MOV R9, RZ, RZ, -R9 ;  /* 0x000000ffff097224 */ /* 0x000fe400078e0a09 */
[C---:B------:R-:W-:Y:S02]  /*7360*/  IMAD R129, R5.reuse, R8, R129 ;  /* 0x0000000805817224 */ /* 0x040fe400078e0281 */
[----:B------:R-:W-:Y:S02]  /*7370*/  IMAD R130, R5, R9, R130 ;  /* 0x0000000905827224 */ /* 0x000fe400078e0282 */
[--C-:B------:R-:W-:Y:S01]  /*7380*/  @!P3 IMAD.IADD R127, R127, 0x1, -R5.reuse ;  /* 0x000000017f7fb824 */ /* 0x100fe200078e0a05 */
[----:B------:R-:W-:Y:S01]  /*7390*/  ISETP.GT.U32.AND P3, PT, R5, R129, PT ;  /* 0x000000810500720c */ /* 0x000fe20003f64070 */
[--C-:B------:R-:W-:Y:S01]  /*73a0*/  @!P0 IMAD.IADD R125, R125, 0x1, -R5.reuse ;  /* 0x000000017d7d8824 */ /* 0x100fe200078e0a05 */
[----:B------:R-:W-:Y:S01]  /*73b0*/  ISETP.GE.AND P0, PT, R131, RZ, PT ;  /* 0x000000ff8300720c */ /* 0x000fe20003f06270 */
[----:B------:R-:W-:Y:S01]  /*73c0*/  @!P6 IMAD.IADD R128, R128, 0x1, -R5 ;  /* 0x000000018080e824 */ /* 0x000fe200078e0a05 */
[----:B------:R-:W-:Y:S01]  /*73d0*/  ISETP.GT.U32.AND P6, PT, R5, R130, PT ;  /* 0x000000820500720c */ /* 0x000fe20003fc4070 */
[----:B------:R-:W-:Y:S01]  /*73e0*/  @!P5 IMAD.MOV R125, RZ, RZ, -R125 ;  /* 0x000000ffff7dd224 */ /* 0x000fe200078e0a7d */
[----:B------:R-:W-:Y:S01]  /*73f0*/  IABS R131, R135 ;  /* 0x0000008700837213 */ /* 0x000fe20000000000 */
[----:B------:R-:W-:Y:S01]  /*7400*/  IMAD.HI.U32 R9, R2, R133, RZ ;  /* 0x0000008502097227 */ /* 0x000fe200078e00ff */
[----:B------:R-:W-:-:S03]  /*7410*/  ISETP.GE.AND P5, PT, R10, RZ, PT ;  /* 0x000000ff0a00720c */ /* 0x000fc60003fa6270 */
[----:B------:R-:W-:-:S04]  /*7420*/  IMAD.HI.U32 R8, R2, R131, RZ ;  /* 0x0000008302087227 */ /* 0x000fc800078e00ff */
[--C-:B------:R-:W-:Y:S02]  /*7430*/  @!P3 IMAD.IADD R129, R129, 0x1, -R5.reuse ;  /* 0x000000018181b824 */ /* 0x100fe400078e0a05 */
[----:B------:R-:W-:Y:S02]  /*7440*/  IMAD.MOV R8, RZ, RZ, -R8 ;  /* 0x000000ffff087224 */ /* 0x000fe400078e0a08 */
[----:B------:R-:W-:Y:S01]  /*7450*/  @!P6 IMAD.IADD R130, R130, 0x1, -R5 ;  /* 0x000000018282e824 */ /* 0x000fe200078e0a05 */
[C---:B------:R-:W-:Y:S01]  /*7460*/  ISETP.GT.U32.AND P6, PT, R5.reuse, R129, PT ;  /* 0x000000810500720c */ /* 0x040fe20003fc4070 */
[----:B------:R-:W-:Y:S02]  /*7470*/  IMAD R131, R5, R8, R131 ;  /* 0x0000000805837224 */ /* 0x000fe400078e0283 */
[----:B------:R-:W-:-:S03]  /*7480*/  IMAD.HI.U32 R8, R2, R132, RZ ;  /* 0x0000008402087227 */ /* 0x000fc600078e00ff */
[----:B------:R-:W-:Y:S01]  /*7490*/  ISETP.GT.U32.AND P3, PT, R5, R131, PT ;  /* 0x000000830500720c */ /* 0x000fe20003f64070 */
[----:B------:R-:W-:Y:S02]  /*74a0*/  IMAD.MOV R8, RZ, RZ, -R8 ;  /* 0x000000ffff087224 */ /* 0x000fe400078e0a08 */
[----:B------:R-:W-:Y:S01]  /*74b0*/  @!P4 IMAD.MOV R126, RZ, RZ, -R126 ;  /* 0x000000ffff7ec224 */ /* 0x000fe200078e0a7e */
[----:B------:R-:W-:Y:S01]  /*74c0*/  ISETP.GE.AND P4, PT, R135, RZ, PT ;  /* 0x000000ff8700720c */ /* 0x000fe20003f86270 */
[----:B------:R-:W-:Y:S01]  /*74d0*/  IMAD R132, R5, R8, R132 ;  /* 0x0000000805847224 */ /* 0x000fe200078e0284 */
[----:B------:R-:W-:Y:S01]  /*74e0*/  IABS R135, R140 ;  /* 0x0000008c00877213 */ /* 0x000fe20000000000 */
[----:B------:R-:W-:Y:S02]  /*74f0*/  @!P6 IMAD.IADD R129, R129, 0x1, -R5 ;  /* 0x000000018181e824 */ /* 0x000fe400078e0a05 */
[----:B------:R-:W-:Y:S01]  /*7500*/  IMAD.HI.U32 R8, R2, R134, RZ ;  /* 0x0000008602087227 */ /* 0x000fe200078e00ff */
[----:B------:R-:W-:-:S03]  /*7510*/  ISETP.GT.U32.AND P6, PT, R5, R132, PT ;  /* 0x000000840500720c */ /* 0x000fc60003fc4070 */
[----:B------:R-:W-:Y:S02]  /*7520*/  IMAD.MOV R8, RZ, RZ, -R8 ;  /* 0x000000ffff087224 */ /* 0x000fe400078e0a08 */
[----:B------:R-:W-:Y:S01]  /*7530*/  @!P3 IMAD.IADD R131, R131, 0x1, -R5 ;  /* 0x000000018383b824 */ /* 0x000fe200078e0a05 */
[C---:B------:R-:W-:Y:S01]  /*7540*/  ISETP.GT.U32.AND P3, PT, R5.reuse, R130, PT ;  /* 0x000000820500720c */ /* 0x040fe20003f64070 */
[C---:B------:R-:W-:Y:S02]  /*7550*/  IMAD R134, R5.reuse, R8, R134 ;  /* 0x0000000805867224 */ /* 0x040fe400078e0286 */
[----:B------:R-:W-:Y:S02]  /*7560*/  IMAD.MOV R10, RZ, RZ, -R9 ;  /* 0x000000ffff0a7224 */ /* 0x000fe400078e0a09 */
[----:B------:R-:W-:Y:S01]  /*7570*/  @!P0 IMAD.MOV R128, RZ, RZ, -R128 ;  /* 0x000000ffff808224 */ /* 0x000fe200078e0a80 */
[----:B------:R-:W-:Y:S01]  /*7580*/  ISETP.GE.AND P0, PT, R136, RZ, PT ;  /* 0x000000ff8800720c */ /* 0x000fe20003f06270 */
[----:B------:R-:W-:Y:S01]  /*7590*/  @!P6 IMAD.IADD R132, R132, 0x1, -R5 ;  /* 0x000000018484e824 */ /* 0x000fe200078e0a05 */
[C---:B------:R-:W-:Y:S01]  /*75a0*/  ISETP.GT.U32.AND P6, PT, R5.reuse, R134, PT ;  /* 0x000000860500720c */ /* 0x040fe20003fc4070 */
[----:B------:R-:W-:Y:S01]  /*75b0*/  IMAD R133, R5, R10, R133 ;  /* 0x0000000a05857224 */ /* 0x000fe200078e0285 */
[----:B------:R-:W-:Y:S01]  /*75c0*/  IABS R136, R141 ;  /* 0x0000008d00887213 */ /* 0x000fe20000000000 */
[----:B------:R-:W-:-:S04]  /*75d0*/  IMAD.HI.U32 R9, R2, R135, RZ ;  /* 0x0000008702097227 */ /* 0x000fc800078e00ff */
[----:B------:R-:W-:Y:S01]  /*75e0*/  @!P3 IMAD.IADD R130, R130, 0x1, -R5 ;  /* 0x000000018282b824 */ /* 0x000fe200078e0a05 */
[----:B------:R-:W-:Y:S01]  /*75f0*/  ISETP.GE.AND P3, PT, R137, RZ, PT ;  /* 0x000000ff8900720c */ /* 0x000fe20003f66270 */
[----:B------:R-:W-:Y:S01]  /*7600*/  @!P2 IMAD.MOV R129, RZ, RZ, -R129 ;  /* 0x000000ffff81a224 */ /* 0x000fe200078e0a81 */
[C---:B------:R-:W-:Y:S01]  /*7610*/  ISETP.GT.U32.AND P2, PT, R5.reuse, R133, PT ;  /* 0x000000850500720c */ /* 0x040fe20003f44070 */
[----:B------:R-:W-:Y:S01]  /*7620*/  @!P5 IMAD.MOV R130, RZ, RZ, -R130 ;  /* 0x000000ffff82d224 */ /* 0x000fe200078e0a82 */
[C---:B------:R-:W-:Y:S01]  /*7630*/  ISETP.GT.U32.AND P5, PT, R5.reuse, R132, PT ;  /* 0x000000840500720c */ /* 0x040fe20003fa4070 */
[----:B------:R-:W-:Y:S01]  /*7640*/  @!P6 IMAD.IADD R134, R134, 0x1, -R5 ;  /* 0x000000018686e824 */ /* 0x000fe200078e0a05 */
[----:B------:R-:W-:Y:S01]  /*7650*/  IABS R137, R142 ;  /* 0x0000008e00897213 */ /* 0x000fe20000000000 */
[----:B------:R-:W-:Y:S02]  /*7660*/  IMAD.MOV R10, RZ, RZ, -R9 ;  /* 0x000000ffff0a7224 */ /* 0x000fe400078e0a09 */
[----:B------:R-:W-:Y:S01]  /*7670*/  @!P1 IMAD.MOV R127, RZ, RZ, -R127 ;  /* 0x000000ffff7f9224 */ /* 0x000fe200078e0a7f */
[C---:B------:R-:W-:Y:S01]  /*7680*/  ISETP.GT.U32.AND P6, PT, R5.reuse, R134, PT ;  /* 0x000000860500720c */ /* 0x040fe20003fc4070 */
[----:B------:R-:W-:Y:S01]  /*7690*/  IMAD.HI.U32 R8, R2, R136, RZ ;  /* 0x0000008802087227 */ /* 0x000fe200078e00ff */
[----:B------:R-:W-:-:S03]  /*76a0*/  ISETP.GT.U32.AND P1, PT, R5, R131, PT ;  /* 0x000000830500720c */ /* 0x000fc60003f24070 */
[C---:B------:R-:W-:Y:S02]  /*76b0*/  IMAD R135, R5.reuse, R10, R135 ;  /* 0x0000000a05877224 */ /* 0x040fe400078e0287 */
[----:B------:R-:W-:Y:S02]  /*76c0*/  IMAD.MOV R8, RZ, RZ, -R8 ;  /* 0x000000ffff087224 */ /* 0x000fe400078e0a08 */
[--C-:B------:R-:W-:Y:S01]  /*76d0*/  @!P5 IMAD.IADD R132, R132, 0x1, -R5.reuse ;  /* 0x000000018484d824 */ /* 0x100fe200078e0a05 */
[C---:B------:R-:W-:Y:S01]  /*76e0*/  ISETP.GT.U32.AND P5, PT, R5.reuse, R135, PT ;  /* 0x000000870500720c */ /* 0x040fe20003fa4070 */
[----:B------:R-:W-:Y:S02]  /*76f0*/  IMAD R136, R5, R8, R136 ;  /* 0x0000000805887224 */ /* 0x000fe400078e0288 */
[--C-:B------:R-:W-:Y:S02]  /*7700*/  @!P2 IMAD.IADD R133, R133, 0x1, -R5.reuse ;  /* 0x000000018585a824 */ /* 0x100fe400078e0a05 */
[--C-:B------:R-:W-:Y:S01]  /*7710*/  @!P6 IMAD.IADD R134, R134, 0x1, -R5.reuse ;  /* 0x000000018686e824 */ /* 0x100fe200078e0a05 */
[----:B------:R-:W-:Y:S01]  /*7720*/  ISETP.GT.U32.AND P6, PT, R5, R136, PT ;  /* 0x000000880500720c */ /* 0x000fe20003fc4070 */
[----:B------:R-:W-:Y:S01]  /*7730*/  @!P1 IMAD.IADD R131, R131, 0x1, -R5 ;  /* 0x0000000183839824 */ /* 0x000fe200078e0a05 */
[----:B------:R-:W-:Y:S01]  /*7740*/  ISETP.GE.AND P1, PT, R138, RZ, PT ;  /* 0x000000ff8a00720c */ /* 0x000fe20003f26270 */
[----:B------:R-:W-:Y:S01]  /*7750*/  IMAD.HI.U32 R8, R2, R137, RZ ;  /* 0x0000008902087227 */ /* 0x000fe200078e00ff */
[----:B------:R-:W-:-:S02]  /*7760*/  ISETP.GT.U32.AND P2, PT, R5, R133, PT ;  /* 0x000000850500720c */ /* 0x000fc40003f44070 */
[----:B------:R-:W-:Y:S01]  /*7770*/  IABS R138, R143 ;  /* 0x0000008f008a7213 */ /* 0x000fe20000000000 */
[----:B------:R-:W-:Y:S01]  /*7780*/  @!P5 IMAD.IADD R135, R135, 0x1, -R5 ;  /* 0x000000018787d824 */ /* 0x000fe200078e0a05 */
[----:B------:R-:W-:Y:S01]  /*7790*/  ISETP.GE.AND P5, PT, R141, RZ, PT ;  /* 0x000000ff8d00720c */ /* 0x000fe20003fa6270 */
[----:B------:R-:W-:Y:S02]  /*77a0*/  IMAD.MOV R8, RZ, RZ, -R8 ;  /* 0x000000ffff087224 */ /* 0x000fe400078e0a08 */
[----:B------:R-:W-:-:S04]  /*77b0*/  IMAD.HI.U32 R9, R2, R138, RZ ;  /* 0x0000008a02097227 */ /* 0x000fc800078e00ff */
[----:B------:R-:W-:Y:S01]  /*77c0*/  @!P4 IMAD.MOV R131, RZ, RZ, -R131 ;  /* 0x000000ffff83c224 */ /* 0x000fe200078e0a83 */
[C---:B------:R-:W-:Y:S01]  /*77d0*/  ISETP.GT.U32.AND P4, PT, R5.reuse, R135, PT ;  /* 0x000000870500720c */ /* 0x040fe20003f84070 */
[----:B------:R-:W-:Y:S02]  /*77e0*/  IMAD.MOV R9, RZ, RZ, -R9 ;  /* 0x000000ffff097224 */ /* 0x000fe400078e0a09 */
[----:B------:R-:W-:Y:S02]  /*77f0*/  IMAD R137, R5, R8, R137 ;  /* 0x0000000805897224 */ /* 0x000fe400078e0289 */
[----:B------:R-:W-:-:S04]  /*7800*/  IMAD.HI.U32 R10, R2, R139, RZ ;  /* 0x0000008b020a7227 */ /* 0x000fc800078e00ff */
[--C-:B------:R-:W-:Y:S02]  /*7810*/  @!P6 IMAD.IADD R136, R136, 0x1, -R5.reuse ;  /* 0x000000018888e824 */ /* 0x100fe400078e0a05 */
[----:B------:R-:W-:Y:S01]  /*7820*/  @!P2 IMAD.IADD R133, R133, 0x1, -R5 ;  /* 0x000000018585a824 */ /* 0x000fe200078e0a05 */
[----:B------:R-:W-:Y:S01]  /*7830*/  ISETP.GE.AND P2, PT, R140, RZ, PT ;  /* 0x000000ff8c00720c */ /* 0x000fe20003f46270 */
[C---:B------:R-:W-:Y:S01]  /*7840*/  IMAD R138, R5.reuse, R9, R138 ;  /* 0x00000009058a7224 */ /* 0x040fe200078e028a */
[----:B------:R-:W-:Y:S01]  /*7850*/  IABS R140, R145 ;  /* 0x00000091008c7213 */ /* 0x000fe20000000000 */
[----:B------:R-:W-:Y:S01]  /*7860*/  @!P0 IMAD.MOV R132, RZ, RZ, -R132 ;  /* 0x000000ffff848224 */ /* 0x000fe200078e0a84 */
[C---:B------:R-:W-:Y:S01]  /*7870*/  ISETP.GT.U32.AND P0, PT, R5.reuse, R137, PT ;  /* 0x000000890500720c */ /* 0x040fe20003f04070 */
[----:B------:R-:W-:Y:S01]  /*7880*/  IMAD.MOV R10, RZ, RZ, -R10 ;  /* 0x000000ffff0a7224 */ /* 0x000fe200078e0a0a */
[C---:B------:R-:W-:Y:S01]  /*7890*/  ISETP.GT.U32.AND P6, PT, R5.reuse, R136, PT ;  /* 0x000000880500720c */ /* 0x040fe20003fc4070 */
[----:B------:R-:W-:Y:S01]  /*78a0*/  @!P3 IMAD.MOV R133, RZ, RZ, -R133 ;  /* 0x000000ffff85b224 */ /* 0x000fe200078e0a85 */
[C---:B------:R-:W-:Y:S01]  /*78b0*/  ISETP.GT.U32.AND P3, PT, R5.reuse, R138, PT ;  /* 0x0000008a0500720c */ /* 0x040fe20003f64070 */
[----:B------:R-:W-:Y:S01]  /*78c0*/  IMAD R139, R5, R10, R139 ;  /* 0x0000000a058b7224 */ /* 0x000fe200078e028b */
[----:B------:R-:W-:Y:S01]  /*78d0*/  LOP3.LUT R10, R7, 0xe4, RZ, 0xfc, !PT ;  /* 0x000000e4070a7812 */ /* 0x000fe200078efcff */
[----:B------:R-:W-:-:S03]  /*78e0*/  IMAD.HI.U32 R8, R2, R140, RZ ;  /* 0x0000008c02087227 */ /* 0x000fc600078e00ff */
[----:B------:R-:W-:Y:S01]  /*78f0*/  IABS R141, R10 ;  /* 0x0000000a008d7213 */ /* 0x000fe20000000000 */
[--C-:B------:R-:W-:Y:S01]  /*7900*/  @!P4 IMAD.IADD R135, R135, 0x1, -R5.reuse ;  /* 0x000000018787c824 */ /* 0x100fe200078e0a05 */
[----:B------:R-:W-:Y:S01]  /*7910*/  ISETP.GT.U32.AND P4, PT, R5, R139, PT ;  /* 0x0000008b0500720c */ /* 0x000fe20003f84070 */
[----:B------:R-:W-:Y:S02]  /*7920*/  IMAD.MOV R9, RZ, RZ, -R8 ;  /* 0x000000ffff097224 */ /* 0x000fe400078e0a08 */
[--C-:B------:R-:W-:Y:S01]  /*7930*/  @!P0 IMAD.IADD R137, R137, 0x1, -R5.reuse ;  /* 0x0000000189898824 */ /* 0x100fe200078e0a05 */
[----:B------:R-:W-:Y:S01]  /*7940*/  ISETP.GE.AND P0, PT, R144, RZ, PT ;  /* 0x000000ff9000720c */ /* 0x000fe20003f06270 */
[--C-:B------:R-:W-:Y:S01]  /*7950*/  @!P6 IMAD.IADD R136, R136, 0x1, -R5.reuse ;  /* 0x000000018888e824 */ /* 0x100fe200078e0a05 */
[----:B------:R-:W-:Y:S01]  /*7960*/  LOP3.LUT R144, R7, 0xe2, RZ, 0xfc, !PT ;  /* 0x000000e207907812 */ /* 0x000fe200078efcff */
[----:B------:R-:W-:Y:S01]  /*7970*/  IMAD R140, R5, R9, R140 ;  /* 0x00000009058c7224 */ /* 0x000fe200078e028c */
[----:B------:R-:W-:Y:S01]  /*7980*/  ISETP.GE.AND P6, PT, R143, RZ, PT ;  /* 0x000000ff8f00720c */ /* 0x000fe20003fc6270 */
[--C-:B------:R-:W-:Y:S01]  /*7990*/  @!P3 IMAD.IADD R138, R138, 0x1, -R5.reuse ;  /* 0x000000018a8ab824 */ /* 0x100fe200078e0a05 */
[C---:B------:R-:W-:Y:S01]  /*79a0*/  ISETP.GT.U32.AND P3, PT, R5.reuse, R137, PT ;  /* 0x000000890500720c */ /* 0x040fe20003f64070 */
[----:B------:R-:W-:Y:S01]  /*79b0*/  @!P5 IMAD.MOV R136, RZ, RZ, -R136 ;  /* 0x000000ffff88d224 */ /* 0x000fe200078e0a88 */
[----:B------:R-:W-:Y:S01]  /*79c0*/  ISETP.GT.U32.AND P5, PT, R5, R140, PT ;  /* 0x0000008c0500720c */ /* 0x000fe20003fa4070 */
[----:B------:R-:W-:Y:S01]  /*79d0*/  @!P1 IMAD.MOV R134, RZ, RZ, -R134 ;  /* 0x000000ffff869224 */ /* 0x000fe200078e0a86 */
[----:B------:R-:W-:Y:S01]  /*79e0*/  ISETP.GE.AND P1, PT, R142, RZ, PT ;  /* 0x000000ff8e00720c */ /* 0x000fe20003f26270 */
[----:B------:R-:W-:Y:S01]  /*79f0*/  @!P4 IMAD.IADD R139, R139, 0x1, -R5 ;  /* 0x000000018b8bc824 */ /* 0x000fe200078e0a05 */
[----:B------:R-:W-:Y:S01]  /*7a00*/  ISETP.GT.U32.AND P4, PT, R5, R138, PT ;  /* 0x0000008a0500720c */ /* 0x000fe20003f84070 */
[----:B------:R-:W-:Y:S01]  /*7a10*/  IMAD.HI.U32 R8, R2, R141, RZ ;  /* 0x0000008d02087227 */ /* 0x000fe200078e00ff */
[----:B------:R-:W-:-:S02]  /*7a20*/  IABS R142, R144 ;  /* 0x00000090008e7213 */ /* 0x000fc40000000000 */
[----:B------:R-:W-:Y:S01]  /*7a30*/  IABS R143, R146 ;  /* 0x00000092008f7213 */ /* 0x000fe20000000000 */
[----:B------:R-:W-:Y:S02]  /*7a40*/  IMAD.MOV R8, RZ, RZ, -R8 ;  /* 0x000000ffff087224 */ /* 0x000fe400078e0a08 */
[----:B------:R-:W-:Y:S01]  /*7a50*/  @!P3 IMAD.IADD R137, R137, 0x1, -R5 ;  /* 0x000000018989b824 */ /* 0x000fe200078e0a05 */
[----:B------:R-:W-:Y:S01]  /*7a60*/  ISETP.GE.AND P3, PT, R145, RZ, PT ;  /* 0x000000ff9100720c */ /* 0x000fe20003f66270 */
[----:B------:R-:W-:Y:S01]  /*7a70*/  IMAD R141, R5, R8, R141 ;  /* 0x00000008058d7224 */ /* 0x000fe200078e028d */
[----:B------:R-:W-:Y:S01]  /*7a80*/  LOP3.LUT R145, R7, 0xde, RZ, 0xfc, !PT ;  /* 0x000000de07917812 */ /* 0x000fe200078efcff */
[----:B------:R-:W-:Y:S01]  /*7a90*/  @!P5 IMAD.IADD R140, R140, 0x1, -R5 ;  /* 0x000000018c8cd824 */ /* 0x000fe200078e0a05 */
[----:B------:R-:W-:Y:S01]  /*7aa0*/  ISETP.GE.AND P5, PT, R144, RZ, PT ;  /* 0x000000ff9000720c */ /* 0x000fe20003fa6270 */
[----:B------:R-:W-:Y:S01]  /*7ab0*/  IMAD.HI.U32 R8, R2, R142, RZ ;  /* 0x0000008e02087227 */ /* 0x000fe200078e00ff */
[----:B------:R-:W-:-:S03]  /*7ac0*/  IABS R144, R145 ;  /* 0x0000009100907213 */ /* 0x000fc60000000000 */
[----:B------:R-:W-:Y:S01]  /*7ad0*/  @!P4 IMAD.IADD R138, R138, 0x1, -R5 ;  /* 0x000000018a8ac824 */ /* 0x000fe200078e0a05 */
[C---:B------:R-:W-:Y:S01]  /*7ae0*/  ISETP.GT.U32.AND P4, PT, R5.reuse, R141, PT ;  /* 0x0000008d0500720c */ /* 0x040fe20003f84070 */
[----:B------:R-:W-:Y:S01]  /*7af0*/  @!P1 IMAD.MOV R137, RZ, RZ, -R137 ;  /* 0x000000ffff899224 */ /* 0x000fe200078e0a89 */
[C---:B------:R-:W-:Y:S01]  /*7b00*/  ISETP.GT.U32.AND P1, PT, R5.reuse, R140, PT ;  /* 0x0000008c0500720c */ /* 0x040fe20003f24070 */
[----:B------:R-:W-:Y:S02]  /*7b10*/  IMAD.MOV R8, RZ, RZ, -R8 ;  /* 0x000000ffff087224 */ /* 0x000fe400078e0a08 */
[----:B------:R-:W-:Y:S01]  /*7b20*/  @!P2 IMAD.MOV R135, RZ, RZ, -R135 ;  /* 0x000000ffff87a224 */ /* 0x000fe200078e0a87 */
[C---:B------:R-:W-:Y:S01]  /*7b30*/  ISETP.GT.U32.AND P2, PT, R5.reuse, R139, PT ;  /* 0x0000008b0500720c */ /* 0x040fe20003f44070 */
[----:B------:R-:W-:Y:S02]  /*7b40*/  IMAD R142, R5, R8, R142 ;  /* 0x00000008058e7224 */ /* 0x000fe400078e028e */
[----:B------:R-:W-:-:S04]  /*7b50*/  IMAD.HI.U32 R8, R2, R144, RZ ;  /* 0x0000009002087227 */ /* 0x000fc800078e00ff */
[----:B------:R-:W-:Y:S02]  /*7b60*/  IMAD.MOV R8, RZ, RZ, -R8 ;  /* 0x000000ffff087224 */ /* 0x000fe400078e0a08 */
[--C-:B------:R-:W-:Y:S02]  /*7b70*/  @!P4 IMAD.IADD R141, R141, 0x1, -R5.reuse ;  /* 0x000000018d8dc824 */ /* 0x100fe400078e0a05 */
[----:B------:R-:W-:Y:S02]  /*7b80*/  @!P1 IMAD.IADD R140, R140, 0x1, -R5 ;  /* 0x000000018c8c9824 */ /* 0x000fe400078e0a05 */
[C---:B------:R-:W-:Y:S01]  /*7b90*/  IMAD R144, R5.reuse, R8, R144 ;  /* 0x0000000805907224 */ /* 0x040fe200078e0290 */
[C---:B------:R-:W-:Y:S01]  /*7ba0*/  ISETP.GT.U32.AND P4, PT, R5.reuse, R141, PT ;  /* 0x0000008d0500720c */ /* 0x040fe20003f84070 */
[----:B------:R-:W-:Y:S02]  /*7bb0*/  @!P3 IMAD.MOV R140, RZ, RZ, -R140 ;  /* 0x000000ffff8cb224 */ /* 0x000fe400078e0a8c */
[----:B------:R-:W-:Y:S01]  /*7bc0*/  IMAD.HI.U32 R9, R2, R143, RZ ;  /* 0x0000008f02097227 */ /* 0x000fe200078e00ff */
[----:B------:R-:W-:-:S03]  /*7bd0*/  ISETP.GT.U32.AND P3, PT, R5, R144, PT ;  /* 0x000000900500720c */ /* 0x000fc60003f64070 */
[----:B------:R-:W-:Y:S01]  /*7be0*/  @!P2 IMAD.IADD R139, R139, 0x1, -R5 ;  /* 0x000000018b8ba824 */ /* 0x000fe200078e0a05 */
[----:B------:R-:W-:Y:S01]  /*7bf0*/  ISETP.GE.AND P2, PT, R10, RZ, PT ;  /* 0x000000ff0a00720c */ /* 0x000fe20003f46270 */
[----:B------:R-:W-:Y:S01]  /*7c00*/  IMAD.MOV R10, RZ, RZ, -R9 ;  /* 0x000000ffff0a7224 */ /* 0x000fe200078e0a09 */
[----:B------:R-:W-:Y:S01]  /*7c10*/  LOP3.LUT R9, R7, 0xdc, RZ, 0xfc, !PT ;  /* 0x000000dc07097812 */ /* 0x000fe200078efcff */
[----:B------:R-:W-:Y:S01]  /*7c20*/  @!P0 IMAD.MOV R139, RZ, RZ, -R139 ;  /* 0x000000ffff8b8224 */ /* 0x000fe200078e0a8b */
[----:B------:R-:W-:Y:S01]  /*7c30*/  ISETP.GE.AND P0, PT, R146, RZ, PT ;  /* 0x000000ff9200720c */ /* 0x000fe20003f06270 */
[C---:B------:R-:W-:Y:S01]  /*7c40*/  IMAD R143, R5.reuse, R10, R143 ;  /* 0x0000000a058f7224 */ /* 0x040fe200078e028f */
[----:B------:R-:W-:Y:S01]  /*7c50*/  IABS R146, R148 ;  /* 0x0000009400927213 */ /* 0x000fe20000000000 */
        /* <DEDUP_REMOVED lines=8> */
[----:B------:R-:W-:Y:S01]  /*7ce0*/  IMAD.HI.U32 R10, R2, R147, RZ ;  /* 0x00000093020a7227 */ /* 0x000fe200078e00ff */
[----:B------:R-:W-:-:S02]  /*7cf0*/  ISETP.GE.AND P2, PT, R9, RZ, PT ;  /* 0x000000ff0900720c */ /* 0x000fc40003f46270 */
[----:B------:R-:W-:Y:S01]  /*7d00*/  ISETP.GT.U32.AND P3, PT, R5, R144, PT ;  /* 0x000000900500720c */ /* 0x000fe20003f64070 */
[----:B------:R-:W-:-:S04]  /*7d10*/  IMAD.HI.U32 R9, R2, R146, RZ ;  /* 0x0000009202097227 */ /* 0x000fc800078e00ff */
[----:B------:R-:W-:Y:S02]  /*7d20*/  IMAD.MOV R9, RZ, RZ, -R9 ;  /* 0x000000ffff097224 */ /* 0x000fe400078e0a09 */
[--C-:B------:R-:W-:Y:S02]  /*7d30*/  @!P1 IMAD.IADD R143, R143, 0x1, -R5.reuse ;  /* 0x000000018f8f9824 */ /* 0x100fe400078e0a05 */
[--C-:B------:R-:W-:Y:S02]  /*7d40*/  @!P6 IMAD.IADD R142, R142, 0x1, -R5.reuse ;  /* 0x000000018e8ee824 */ /* 0x100fe400078e0a05 */
[C---:B------:R-:W-:Y:S01]  /*7d50*/  IMAD R146, R5.reuse, R9, R146 ;  /* 0x0000000905927224 */ /* 0x040fe200078e0292 */
[C---:B------:R-:W-:Y:S01]  /*7d60*/  ISETP.GT.U32.AND P1, PT, R5.reuse, R143, PT ;  /* 0x0000008f0500720c */ /* 0x040fe20003f24070 */
[----:B------:R-:W-:Y:S01]  /*7d70*/  @!P3 IMAD.IADD R144, R144, 0x1, -R5 ;  /* 0x000000019090b824 */ /* 0x000fe200078e0a05 */
[C---:B------:R-:W-:Y:S01]  /*7d80*/  ISETP.GT.U32.AND P6, PT, R5.reuse, R142, PT ;  /* 0x0000008e0500720c */ /* 0x040fe20003fc4070 */
[----:B------:R-:W-:Y:S01]  /*7d90*/  IMAD.HI.U32 R8, R2, R145, RZ ;  /* 0x0000009102087227 */ /* 0x000fe200078e00ff */
[----:B------:R-:W-:-:S03]  /*7da0*/  ISETP.GT.U32.AND P3, PT, R5, R146, PT ;  /* 0x000000920500720c */ /* 0x000fc60003f64070 */
[----:B------:R-:W-:Y:S02]  /*7db0*/  IMAD.MOV R8, RZ, RZ, -R8 ;  /* 0x000000ffff087224 */ /* 0x000fe400078e0a08 */
[----:B------:R-:W-:Y:S02]  /*7dc0*/  IMAD.MOV R10, RZ, RZ, -R10 ;  /* 0x000000ffff0a7224 */ /* 0x000fe400078e0a0a */
[----:B------:R-:W-:Y:S01]  /*7dd0*/  IMAD R145, R5, R8, R145 ;  /* 0x0000000805917224 */ /* 0x000fe200078e0291 */
[----:B------:R-:W-:Y:S01]  /*7de0*/  LOP3.LUT R8, R7, 0xd6, RZ, 0xfc, !PT ;  /* 0x000000d607087812 */ /* 0x000fe200078efcff */
[--C-:B------:R-:W-:Y:S01]  /*7df0*/  @!P1 IMAD.IADD R143, R143, 0x1, -R5.reuse ;  /* 0x000000018f8f9824 */ /* 0x100fe200078e0a05 */
[----:B------:R-:W-:Y:S01]  /*7e00*/  ISETP.GE.AND P1, PT, R149, RZ, PT ;  /* 0x000000ff9500720c */ /* 0x000fe20003f26270 */
[--C-:B------:R-:W-:Y:S01]  /*7e10*/  @!P6 IMAD.IADD R142, R142, 0x1, -R5.reuse ;  /* 0x000000018e8ee824 */ /* 0x100fe200078e0a05 */
[----:B------:R-:W-:Y:S01]  /*7e20*/  IABS R149, R8 ;  /* 0x0000000800957213 */ /* 0x000fe20000000000 */
[----:B------:R-:W-:Y:S01]  /*7e30*/  @!P3 IMAD.IADD R146, R146, 0x1, -R5 ;  /* 0x000000019292b824 */ /* 0x000fe200078e0a05 */
[----:B------:R-:W-:Y:S01]  /*7e40*/  ISETP.GE.AND P6, PT, R148, RZ, PT ;  /* 0x000000ff9400720c */ /* 0x000fe20003fc6270 */
[----:B------:R-:W-:-:S02]  /*7e50*/  IMAD R147, R5, R10, R147 ;  /* 0x0000000a05937224 */ /* 0x000fc400078e0293 */
[----:B------:R-:W-:Y:S01]  /*7e60*/  @!P5 IMAD.MOV R142, RZ, RZ, -R142 ;  /* 0x000000ffff8ed224 */ /* 0x000fe200078e0a8e */
[C---:B------:R-:W-:Y:S01]  /*7e70*/  ISETP.GT.U32.AND P5, PT, R5.reuse, R145, PT ;  /* 0x000000910500720c */ /* 0x040fe20003fa4070 */
[----:B------:R-:W-:Y:S01]  /*7e80*/  @!P0 IMAD.MOV R143, RZ, RZ, -R143 ;  /* 0x000000ffff8f8224 */ /* 0x000fe200078e0a8f */
[----:B------:R-:W-:Y:S01]  /*7e90*/  ISETP.GE.AND P0, PT, R8, RZ, PT ;  /* 0x000000ff0800720c */ /* 0x000fe20003f06270 */
[----:B------:R-:W-:Y:S01]  /*7ea0*/  IMAD.HI.U32 R8, R2, R149, RZ ;  /* 0x0000009502087227 */ /* 0x000fe200078e00ff */
[----:B------:R-:W-:-:S03]  /*7eb0*/  ISETP.GT.U32.AND P3, PT, R5, R146, PT ;  /* 0x000000920500720c */ /* 0x000fc60003f64070 */
[----:B------:R-:W-:Y:S01]  /*7ec0*/  @!P4 IMAD.MOV R144, RZ, RZ, -R144 ;  /* 0x000000ffff90c224 */ /* 0x000fe200078e0a90 */
[----:B------:R-:W-:Y:S01]  /*7ed0*/  ISETP.GT.U32.AND P4, PT, R5, R147, PT ;  /* 0x000000930500720c */ /* 0x000fe20003f84070 */
[----:B------:R-:W-:-:S04]  /*7ee0*/  IMAD.HI.U32 R148, R2, R152, RZ ;  /* 0x0000009802947227 */ /* 0x000fc800078e00ff */
[----:B------:R-:W-:-:S04]  /*7ef0*/  IMAD.HI.U32 R9, R2, R150, RZ ;  /* 0x0000009602097227 */ /* 0x000fc800078e00ff */
[----:B------:R-:W-:Y:S02]  /*7f00*/  IMAD.MOV R8, RZ, RZ, -R8 ;  /* 0x000000ffff087224 */ /* 0x000fe400078e0a08 */
[----:B------:R-:W-:Y:S02]  /*7f10*/  IMAD.MOV R153, RZ, RZ, -R148 ;  /* 0x000000ffff997224 */ /* 0x000fe400078e0a94 */
[----:B------:R-:W-:Y:S02]  /*7f20*/  IMAD.MOV R9, RZ, RZ, -R9 ;  /* 0x000000ffff097224 */ /* 0x000fe400078e0a09 */
[----:B------:R-:W-:Y:S02]  /*7f30*/  IMAD R148, R5, R8, R149 ;  /* 0x0000000805947224 */ /* 0x000fe400078e0295 */
[----:B------:R-:W-:Y:S02]  /*7f40*/  @!P5 IMAD.IADD R145, R145, 0x1, -R5 ;  /* 0x000000019191d824 */ /* 0x000fe400078e0a05 */
[----:B------:R-:W-:-:S02]  /*7f50*/  IMAD R149, R5, R9, R150 ;  /* 0x0000000905957224 */ /* 0x000fc400078e0296 */
[--C-:B------:R-:W-:Y:S01]  /*7f60*/  @!P3 IMAD.IADD R146, R146, 0x1, -R5.reuse ;  /* 0x000000019292b824 */ /* 0x100fe200078e0a05 */
[----:B------:R-:W-:Y:S01]  /*7f70*/  ISETP.GT.U32.AND P3, PT, R5, R148, PT ;  /* 0x000000940500720c */ /* 0x000fe20003f64070 */
[----:B------:R-:W-:Y:S01]  /*7f80*/  @!P4 IMAD.IADD R147, R147, 0x1, -R5 ;  /* 0x000000019393c824 */ /* 0x000fe200078e0a05 */
[C---:B------:R-:W-:Y:S01]  /*7f90*/  ISETP.GT.U32.AND P5, PT, R5.reuse, R145, PT ;  /* 0x000000910500720c */ /* 0x040fe20003fa4070 */
[----:B------:R-:W-:Y:S01]  /*7fa0*/  IMAD.HI.U32 R10, R2, R151, RZ ;  /* 0x00000097020a7227 */ /* 0x000fe200078e00ff */
[----:B------:R-:W-:-:S03]  /*7fb0*/  ISETP.GT.U32.AND P4, PT, R5, R149, PT ;  /* 0x000000950500720c */ /* 0x000fc60003f84070 */
[----:B------:R-:W-:Y:S02]  /*7fc0*/  IMAD.MOV R10, RZ, RZ, -R10 ;  /* 0x000000ffff0a7224 */ /* 0x000fe400078e0a0a */
[----:B------:R-:W-:Y:S02]  /*7fd0*/  @!P6 IMAD.MOV R146, RZ, RZ, -R146 ;  /* 0x000000ffff92e224 */ /* 0x000fe400078e0a92 */
[C---:B------:R-:W-:Y:S02]  /*7fe0*/  IMAD R150, R5.reuse, R10, R151 ;  /* 0x0000000a05967224 */ /* 0x040fe400078e0297 */
[----:B------:R-:W-:Y:S01]  /*7ff0*/  IMAD R151, R5, R153, R152 ;  /* 0x0000009905977224 */ /* 0x000fe200078e0298 */
[----:B------:R-:W-:Y:S01]  /*8000*/  IABS R152, R158 ;  /* 0x0000009e00987213 */ /* 0x000fe20000000000 */
[--C-:B------:R-:W-:Y:S01]  /*8010*/  @!P3 IMAD.IADD R148, R148, 0x1, -R5.reuse ;  /* 0x000000019494b824 */ /* 0x100fe200078e0a05 */
[----:B------:R-:W-:Y:S01]  /*8020*/  IABS R153, R159 ;  /* 0x0000009f00997213 */ /* 0x000fe20000000000 */
[--C-:B------:R-:W-:Y:S01]  /*8030*/  @!P5 IMAD.IADD R145, R145, 0x1, -R5.reuse ;  /* 0x000000019191d824 */ /* 0x100fe200078e0a05 */
[----:B------:R-:W-:Y:S01]  /*8040*/  ISETP.GT.U32.AND P3, PT, R5, R147, PT ;  /* 0x000000930500720c */ /* 0x000fe20003f64070 */
[----:B------:R-:W-:Y:S01]  /*8050*/  @!P4 IMAD.IADD R149, R149, 0x1, -R5 ;  /* 0x000000019595c824 */ /* 0x000fe200078e0a05 */
[C---:B------:R-:W-:Y:S01]  /*8060*/  ISETP.GT.U32.AND P4, PT, R5.reuse, R148, PT ;  /* 0x000000940500720c */ /* 0x040fe20003f84070 */
[----:B------:R-:W-:Y:S01]  /*8070*/  IMAD.HI.U32 R8, R2, R152, RZ ;  /* 0x0000009802087227 */ /* 0x000fe200078e00ff */
[----:B------:R-:W-:-:S02]  /*8080*/  ISETP.GT.U32.AND P6, PT, R5, R150, PT ;  /* 0x000000960500720c */ /* 0x000fc40003fc4070 */
[----:B------:R-:W-:Y:S01]  /*8090*/  ISETP.GE.AND P5, PT, R154, RZ, PT ;  /* 0x000000ff9a00720c */ /* 0x000fe20003fa6270 */
[----:B------:R-:W-:Y:S01]  /*80a0*/  @!P2 IMAD.MOV R145, RZ, RZ, -R145 ;  /* 0x000000ffff91a224 */ /* 0x000fe200078e0a91 */
[----:B------:R-:W-:Y:S01]  /*80b0*/  ISETP.GT.U32.AND P2, PT, R5, R149, PT ;  /* 0x000000950500720c */ /* 0x000fe20003f44070 */
[----:B------:R-:W-:Y:S01]  /*80c0*/  IMAD.HI.U32 R9, R2, R153, RZ ;  /* 0x0000009902097227 */ /* 0x000fe200078e00ff */
[----:B------:R-:W-:-:S03]  /*80d0*/  IABS R154, R160 ;  /* 0x000000a0009a7213 */ /* 0x000fc60000000000 */
[----:B------:R-:W-:Y:S02]  /*80e0*/  IMAD.MOV R8, RZ, RZ, -R8 ;  /* 0x000000ffff087224 */ /* 0x000fe400078e0a08 */
[----:B------:R-:W-:Y:S02]  /*80f0*/  IMAD.MOV R10, RZ, RZ, -R9 ;  /* 0x000000ffff0a7224 */ /* 0x000fe400078e0a09 */
[C---:B------:R-:W-:Y:S02]  /*8100*/  IMAD R152, R5.reuse, R8, R152 ;  /* 0x0000000805987224 */ /* 0x040fe400078e0298 */
[C---:B------:R-:W-:Y:S02]  /*8110*/  IMAD R153, R5.reuse, R10, R153 ;  /* 0x0000000a05997224 */ /* 0x040fe400078e0299 */
[--C-:B------:R-:W-:Y:S01]  /*8120*/  @!P4 IMAD.IADD R148, R148, 0x1, -R5.reuse ;  /* 0x000000019494c824 */ /* 0x100fe200078e0a05 */
[----:B------:R-:W-:Y:S01]  /*8130*/  ISETP.GT.U32.AND P4, PT, R5, R152, PT ;  /* 0x000000980500720c */ /* 0x000fe20003f84070 */
[--C-:B------:R-:W-:Y:S01]  /*8140*/  @!P3 IMAD.IADD R147, R147, 0x1, -R5.reuse ;  /* 0x000000019393b824 */ /* 0x100fe200078e0a05 */
[----:B------:R-:W-:Y:S01]  /*8150*/  ISETP.GT.U32.AND P3, PT, R5, R151, PT ;  /* 0x000000970500720c */ /* 0x000fe20003f64070 */
[--C-:B------:R-:W-:Y:S01]  /*8160*/  @!P2 IMAD.IADD R149, R149, 0x1, -R5.reuse ;  /* 0x000000019595a824 */ /* 0x100fe200078e0a05 */
[----:B------:R-:W-:Y:S01]  /*8170*/  ISETP.GT.U32.AND P2, PT, R5, R153, PT ;  /* 0x000000990500720c */ /* 0x000fe20003f44070 */
[----:B------:R-:W-:Y:S01]  /*8180*/  @!P6 IMAD.IADD R150, R150, 0x1, -R5 ;  /* 0x000000019696e824 */ /* 0x000fe200078e0a05 */
[----:B------:R-:W-:Y:S01]  /*8190*/  ISETP.GE.AND P6, PT, R156, RZ, PT ;  /* 0x000000ff9c00720c */ /* 0x000fe20003fc6270 */
[----:B------:R-:W-:Y:S01]  /*81a0*/  IMAD.HI.U32 R8, R2, R154, RZ ;  /* 0x0000009a02087227 */ /* 0x000fe200078e00ff */
[----:B------:R-:W-:-:S03]  /*81b0*/  IABS R156, R162 ;  /* 0x000000a2009c7213 */ /* 0x000fc60000000000 */
[----:B------:R-:W-:Y:S02]  /*81c0*/  @!P1 IMAD.MOV R147, RZ, RZ, -R147 ;  /* 0x000000ffff939224 */ /* 0x000fe400078e0a93 */
[--C-:B------:R-:W-:Y:S01]  /*81d0*/  @!P4 IMAD.IADD R152, R152, 0x1, -R5.reuse ;  /* 0x000000019898c824 */ /* 0x100fe200078e0a05 */
[----:B------:R-:W-:Y:S01]  /*81e0*/  ISETP.GT.U32.AND P4, PT, R5, R150, PT ;  /* 0x000000960500720c */ /* 0x000fe20003f84070 */
[--C-:B------:R-:W-:Y:S01]  /*81f0*/  @!P3 IMAD.IADD R151, R151, 0x1, -R5.reuse ;  /* 0x000000019797b824 */ /* 0x100fe200078e0a05 */
[----:B------:R-:W-:Y:S01]  /*8200*/  ISETP.GE.AND P3, PT, R157, RZ, PT ;  /* 0x000000ff9d00720c */ /* 0x000fe20003f66270 */
[----:B------:R-:W-:Y:S01]  /*8210*/  @!P2 IMAD.IADD R153, R153, 0x1, -R5 ;  /* 0x000000019999a824 */ /* 0x000fe200078e0a05 */
[C---:B------:R-:W-:Y:S01]  /*8220*/  ISETP.GT.U32.AND P2, PT, R5.reuse, R152, PT ;  /* 0x000000980500720c */ /* 0x040fe20003f44070 */
[----:B------:R-:W-:Y:S01]  /*8230*/  IMAD.HI.U32 R9, R2, R155, RZ ;  /* 0x0000009b02097227 */ /* 0x000fe200078e00ff */
[----:B------:R-:W-:Y:S02]  /*8240*/  ISETP.GT.U32.AND P1, PT, R5, R151, PT ;  /* 0x000000970500720c */ /* 0x000fe40003f24070 */
[----:B------:R-:W-:Y:S01]  /*8250*/  IABS R157, R163 ;  /* 0x000000a3009d7213 */ /* 0x000fe20000000000 */
[----:B------:R-:W-:-:S02]  /*8260*/  IMAD.MOV R8, RZ, RZ, -R8 ;  /* 0x000000ffff087224 */ /* 0x000fc400078e0a08 */
[----:B------:R-:W-:Y:S02]  /*8270*/  IMAD.MOV R10, RZ, RZ, -R9 ;  /* 0x000000ffff0a7224 */ /* 0x000fe400078e0a09 */
[C---:B------:R-:W-:Y:S02]  /*8280*/  IMAD R154, R5.reuse, R8, R154 ;  /* 0x00000008059a7224 */ /* 0x040fe400078e029a */
[----:B------:R-:W-:Y:S01]  /*8290*/  @!P0 IMAD.MOV R148, RZ, RZ, -R148 ;  /* 0x000000ffff948224 */ /* 0x000fe200078e0a94 */
[----:B------:R-:W-:Y:S01]  /*82a0*/  ISETP.GT.U32.AND P0, PT, R5, R153, PT ;  /* 0x000000990500720c */ /* 0x000fe20003f04070 */
[----:B------:R-:W-:Y:S01]  /*82b0*/  @!P4 IMAD.IADD R150, R150, 0x1, -R5 ;  /* 0x000000019696c824 */ /* 0x000fe200078e0a05 */
[----:B------:R-:W-:Y:S01]  /*82c0*/  ISETP.GE.AND P4, PT, R158, RZ, PT ;  /* 0x000000ff9e00720c */ /* 0x000fe20003f86270 */
[----:B------:R-:W-:-:S04]  /*82d0*/  IMAD.HI.U32 R8, R2, R156, RZ ;  /* 0x0000009c02087227 */ /* 0x000fc800078e00ff */
[C---:B------:R-:W-:Y:S02]  /*82e0*/  IMAD R155, R5.reuse, R10, R155 ;  /* 0x0000000a059b7224 */ /* 0x040fe400078e029b */
[----:B------:R-:W-:Y:S01]  /*82f0*/  @!P5 IMAD.MOV R149, RZ, RZ, -R149 ;  /* 0x000000ffff95d224 */ /* 0x000fe200078e0a95 */
[----:B------:R-:W-:Y:S01]  /*8300*/  ISETP.GT.U32.AND P5, PT, R5, R154, PT ;  /* 0x0000009a0500720c */ /* 0x000fe20003fa4070 */
[----:B------:R-:W-:Y:S01]  /*8310*/  @!P2 IMAD.IADD R152, R152, 0x1, -R5 ;  /* 0x000000019898a824 */ /* 0x000fe200078e0a05 */
[----:B------:R-:W-:Y:S01]  /*8320*/  ISETP.GE.AND P2, PT, R159, RZ, PT ;  /* 0x000000ff9f00720c */ /* 0x000fe20003f46270 */
[----:B------:R-:W-:-:S04]  /*8330*/  IMAD.HI.U32 R9, R2, R157, RZ ;  /* 0x0000009d02097227 */ /* 0x000fc800078e00ff */
[----:B------:R-:W-:Y:S02]  /*8340*/  IMAD.MOV R8, RZ, RZ, -R8 ;  /* 0x000000ffff087224 */ /* 0x000fe400078e0a08 */
[----:B------:R-:W-:Y:S01]  /*8350*/  @!P1 IMAD.IADD R151, R151, 0x1, -R5 ;  /* 0x0000000197979824 */ /* 0x000fe200078e0a05 */
[----:B------:R-:W-:Y:S01]  /*8360*/  ISETP.GT.U32.AND P1, PT, R5, R155, PT ;  /* 0x0000009b0500720c */ /* 0x000fe20003f24070 */
[----:B------:R-:W-:Y:S01]  /*8370*/  IMAD.MOV R10, RZ, RZ, -R9 ;  /* 0x000000ffff0a7224 */ /* 0x000fe200078e0a09 */
[----:B------:R-:W-:Y:S01]  /*8380*/  LOP3.LUT R9, R7, 0xc0, RZ, 0xfc, !PT ;  /* 0x000000c007097812 */ /* 0x000fe200078efcff */
[----:B------:R-:W-:Y:S01]  /*8390*/  IMAD R156, R5, R8, R156 ;  /* 0x00000008059c7224 */ /* 0x000fe200078e029c */
[----:B------:R-:W-:Y:S01]  /*83a0*/  LOP3.LUT R8, R7, 0xc2, RZ, 0xfc, !PT ;  /* 0x000000c207087812 */ /* 0x000fe200078efcff */
[----:B------:R-:W-:Y:S01]  /*83b0*/  @!P0 IMAD.IADD R153, R153, 0x1, -R5 ;  /* 0x0000000199998824 */ /* 0x000fe200078e0a05 */
[----:B------:R-:W-:Y:S01]  /*83c0*/  ISETP.GE.AND P0, PT, R160, RZ, PT ;  /* 0x000000ffa000720c */ /* 0x000fe20003f06270 */
[C---:B------:R-:W-:Y:S01]  /*83d0*/  IMAD R157, R5.reuse, R10, R157 ;  /* 0x0000000a059d7224 */ /* 0x040fe200078e029d */
[----:B------:R-:W-:Y:S01]  /*83e0*/  IABS R159, R9 ;  /* 0x00000009009f7213 */ /* 0x000fe20000000000 */
[----:B------:R-:W-:Y:S01]  /*83f0*/  @!P4 IMAD.MOV R152, RZ, RZ, -R152 ;  /* 0x000000ffff98c224 */ /* 0x000fe200078e0a98 */
[----:B------:R-:W-:Y:S01]  /*8400*/  ISETP.GT.U32.AND P4, PT, R5, R156, PT ;  /* 0x0000009c0500720c */ /* 0x000fe20003f84070 */
[----:B------:R-:W-:Y:S01]  /*8410*/  @!P5 IMAD.IADD R154, R154, 0x1, -R5 ;  /* 0x000000019a9ad824 */ /* 0x000fe200078e0a05 */
[----:B------:R-:W-:Y:S01]  /*8420*/  ISETP.GE.AND P5, PT, R161, RZ, PT ;  /* 0x000000ffa100720c */ /* 0x000fe20003fa6270 */
[----:B------:R-:W-:Y:S01]  /*8430*/  @!P2 IMAD.MOV R153, RZ, RZ, -R153 ;  /* 0x000000ffff99a224 */ /* 0x000fe200078e0a99 */
[----:B------:R-:W-:Y:S01]  /*8440*/  ISETP.GT.U32.AND P2, PT, R5, R157, PT ;  /* 0x0000009d0500720c */ /* 0x000fe20003f44070 */
[----:B------:R-:W-:Y:S01]  /*8450*/  @!P1 IMAD.IADD R155, R155, 0x1, -R5 ;  /* 0x000000019b9b9824 */ /* 0x000fe200078e0a05 */
[C---:B------:R-:W-:Y:S01]  /*8460*/  ISETP.GT.U32.AND P1, PT, R5.reuse, R154, PT ;  /* 0x0000009a0500720c */ /* 0x040fe20003f24070 */
[----:B------:R-:W-:Y:S01]  /*8470*/  @!P6 IMAD.MOV R150, RZ, RZ, -R150 ;  /* 0x000000ffff96e224 */ /* 0x000fe200078e0a96 */
[----:B------:R-:W-:Y:S01]  /*8480*/  IABS R158, R8 ;  /* 0x00000008009e7213 */ /* 0x000fe20000000000 */
[----:B------:R-:W-:Y:S01]  /*8490*/  @!P3 IMAD.MOV R151, RZ, RZ, -R151 ;  /* 0x000000ffff97b224 */ /* 0x000fe200078e0a97 */
[----:B------:R-:W-:-:S02]  /*84a0*/  ISETP.GT.U32.AND P6, PT, R5, R155, PT ;  /* 0x0000009b0500720c */ /* 0x000fc40003fc4070 */
[----:B------:R-:W-:Y:S01]  /*84b0*/  ISETP.GE.AND P3, PT, R162, RZ, PT ;  /* 0x000000ffa200720c */ /* 0x000fe20003f66270 */
[----:B------:R-:W-:Y:S01]  /*84c0*/  @!P4 IMAD.IADD R156, R156, 0x1, -R5 ;  /* 0x000000019c9cc824 */ /* 0x000fe200078e0a05 */
[----:B------:R-:W-:Y:S01]  /*84d0*/  ISETP.GE.AND P4, PT, R9, RZ, PT ;  /* 0x000000ff0900720c */ /* 0x000fe20003f86270 */
[----:B------:R-:W-:Y:S01]  /*84e0*/  IMAD.HI.U32 R9, R2, R159, RZ ;  /* 0x0000009f02097227 */ /* 0x000fe200078e00ff */
[----:B------:R-:W-:-:S03]  /*84f0*/  LOP3.LUT R10, R7, 0xbe, RZ, 0xfc, !PT ;  /* 0x000000be070a7812 */ /* 0x000fc600078efcff */
[--C-:B------:R-:W-:Y:S01]  /*8500*/  @!P2 IMAD.IADD R157, R157, 0x1, -R5.reuse ;  /* 0x000000019d9da824 */ /* 0x100fe200078e0a05 */
[----:B------:R-:W-:Y:S01]  /*8510*/  ISETP.GT.U32.AND P2, PT, R5, R156, PT ;  /* 0x0000009c0500720c */ /* 0x000fe20003f44070 */
        /* <DEDUP_REMOVED lines=8> */
[----:B------:R-:W-:Y:S01]  /*85a0*/  IMAD.MOV R160, RZ, RZ, -R9 ;  /* 0x000000ffffa07224 */ /* 0x000fe200078e0a09 */
[----:B------:R-:W-:Y:S01]  /*85b0*/  LOP3.LUT R9, R7, 0xba, RZ, 0xfc, !PT ;  /* 0x000000ba07097812 */ /* 0x000fe200078efcff */
[----:B------:R-:W-:Y:S01]  /*85c0*/  @!P5 IMAD.MOV R155, RZ, RZ, -R155 ;  /* 0x000000ffff9bd224 */ /* 0x000fe200078e0a9b */
[----:B------:R-:W-:Y:S01]  /*85d0*/  ISETP.GE.AND P5, PT, R10, RZ, PT ;  /* 0x000000ff0a00720c */ /* 0x000fe20003fa6270 */
[----:B------:R-:W-:Y:S01]  /*85e0*/  IMAD.MOV R8, RZ, RZ, -R8 ;  /* 0x000000ffff087224 */ /* 0x000fe200078e0a08 */
[----:B------:R-:W-:Y:S01]  /*85f0*/  IABS R10, R10 ;  /* 0x0000000a000a7213 */ /* 0x000fe20000000000 */
[C---:B------:R-:W-:Y:S01]  /*8600*/  IMAD R159, R5.reuse, R160, R159 ;  /* 0x000000a0059f7224 */ /* 0x040fe200078e029f */
[----:B------:R-:W-:Y:S01]  /*8610*/  IABS R162, R9 ;  /* 0x0000000900a27213 */ /* 0x000fe20000000000 */
[--C-:B------:R-:W-:Y:S02]  /*8620*/  @!P2 IMAD.IADD R156, R156, 0x1, -R5.reuse ;  /* 0x000000019c9ca824 */ /* 0x100fe400078e0a05 */
[----:B------:R-:W-:Y:S01]  /*8630*/  IMAD R158, R5, R8, R158 ;  /* 0x00000008059e7224 */ /* 0x000fe200078e029e */
[----:B------:R-:W-:Y:S01]  /*8640*/  LOP3.LUT R8, R7, 0xbc, RZ, 0xfc, !PT ;  /* 0x000000bc07087812 */ /* 0x000fe200078efcff */
[----:B------:R-:W-:Y:S01]  /*8650*/  @!P3 IMAD.MOV R156, RZ, RZ, -R156 ;  /* 0x000000ffff9cb224 */ /* 0x000fe200078e0a9c */
[----:B------:R-:W-:Y:S01]  /*8660*/  ISETP.GT.U32.AND P3, PT, R5, R159, PT ;  /* 0x0000009f0500720c */ /* 0x000fe20003f64070 */
[----:B------:R-:W-:Y:S01]  /*8670*/  IMAD.MOV.U32 R160, RZ, RZ, R10 ;  /* 0x000000ffffa07224 */ /* 0x000fe200078e000a */
[----:B------:R-:W-:Y:S01]  /*8680*/  IABS R161, R8 ;  /* 0x0000000800a17213 */ /* 0x000fe20000000000 */
[----:B------:R-:W-:Y:S01]  /*8690*/  @!P0 IMAD.IADD R157, R157, 0x1, -R5 ;  /* 0x000000019d9d8824 */ /* 0x000fe200078e0a05 */
[----:B------:R-:W-:Y:S01]  /*86a0*/  ISETP.GE.AND P0, PT, R8, RZ, PT ;  /* 0x000000ff0800720c */ /* 0x000fe20003f06270 */
[----:B------:R-:W-:Y:S01]  /*86b0*/  IMAD.HI.U32 R8, R2, R160, RZ ;  /* 0x000000a002087227 */ /* 0x000fe200078e00ff */
[----:B------:R-:W-:-:S03]  /*86c0*/  ISETP.GT.U32.AND P2, PT, R5, R158, PT ;  /* 0x0000009e0500720c */ /* 0x000fc60003f44070 */
[----:B------:R-:W-:Y:S02]  /*86d0*/  IMAD.MOV R10, RZ, RZ, -R8 ;  /* 0x000000ffff0a7224 */ /* 0x000fe400078e0a08 */
[----:B------:R-:W-:-:S04]  /*86e0*/  IMAD.HI.U32 R8, R2, R161, RZ ;  /* 0x000000a102087227 */ /* 0x000fc800078e00ff */
[--C-:B------:R-:W-:Y:S02]  /*86f0*/  @!P3 IMAD.IADD R159, R159, 0x1, -R5.reuse ;  /* 0x000000019f9fb824 */ /* 0x100fe400078e0a05 */
[----:B------:R-:W-:Y:S02]  /*8700*/  IMAD.MOV R8, RZ, RZ, -R8 ;  /* 0x000000ffff087224 */ /* 0x000fe400078e0a08 */
[----:B------:R-:W-:Y:S01]  /*8710*/  @!P2 IMAD.IADD R158, R158, 0x1, -R5 ;  /* 0x000000019e9ea824 */ /* 0x000fe200078e0a05 */
[C---:B------:R-:W-:Y:S01]  /*8720*/  ISETP.GT.U32.AND P3, PT, R5.reuse, R159, PT ;  /* 0x0000009f0500720c */ /* 0x040fe20003f64070 */
[C---:B------:R-:W-:Y:S02]  /*8730*/  IMAD R161, R5.reuse, R8, R161 ;  /* 0x0000000805a17224 */ /* 0x040fe400078e02a1 */
[----:B------:R-:W-:Y:S01]  /*8740*/  IMAD.HI.U32 R8, R2, R162, RZ ;  /* 0x000000a202087227 */ /* 0x000fe200078e00ff */
[----:B------:R-:W-:-:S03]  /*8750*/  ISETP.GT.U32.AND P2, PT, R5, R158, PT ;  /* 0x0000009e0500720c */ /* 0x000fc60003f44070 */
[----:B------:R-:W-:Y:S02]  /*8760*/  IMAD.MOV R8, RZ, RZ, -R8 ;  /* 0x000000ffff087224 */ /* 0x000fe400078e0a08 */
[C---:B------:R-:W-:Y:S02]  /*8770*/  IMAD R160, R5.reuse, R10, R160 ;  /* 0x0000000a05a07224 */ /* 0x040fe400078e02a0 */
[----:B------:R-:W-:Y:S02]  /*8780*/  IMAD R162, R5, R8, R162 ;  /* 0x0000000805a27224 */ /* 0x000fe400078e02a2 */
[----:B------:R-:W-:Y:S02]  /*8790*/  @!P3 IMAD.IADD R159, R159, 0x1, -R5 ;  /* 0x000000019f9fb824 */ /* 0x000fe400078e0a05 */
[----:B------:R-:W-:Y:S01]  /*87a0*/  IMAD.HI.U32 R8, R2, R164, RZ ;  /* 0x000000a402087227 */ /* 0x000fe200078e00ff */
[----:B------:R-:W-:-:S03]  /*87b0*/  ISETP.GT.U32.AND P3, PT, R5, R162, PT ;  /* 0x000000a20500720c */ /* 0x000fc60003f64070 */
[----:B------:R-:W-:Y:S01]  /*87c0*/  @!P2 IMAD.IADD R158, R158, 0x1, -R5 ;  /* 0x000000019e9ea824 */ /* 0x000fe200078e0a05 */
[C---:B------:R-:W-:Y:S01]  /*87d0*/  ISETP.GT.U32.AND P2, PT, R5.reuse, R160, PT ;  /* 0x000000a00500720c */ /* 0x040fe20003f44070 */
[----:B------:R-:W-:Y:S02]  /*87e0*/  IMAD.MOV R8, RZ, RZ, -R8 ;  /* 0x000000ffff087224 */ /* 0x000fe400078e0a08 */
[----:B------:R-:W-:Y:S01]  /*87f0*/  @!P6 IMAD.MOV R158, RZ, RZ, -R158 ;  /* 0x000000ffff9ee224 */ /* 0x000fe200078e0a9e */
[C---:B------:R-:W-:Y:S01]  /*8800*/  ISETP.GT.U32.AND P6, PT, R5.reuse, R161, PT ;  /* 0x000000a10500720c */ /* 0x040fe20003fc4070 */
[----:B------:R-:W-:Y:S02]  /*8810*/  @!P4 IMAD.MOV R159, RZ, RZ, -R159 ;  /* 0x000000ffff9fc224 */ /* 0x000fe400078e0a9f */
[----:B------:R-:W-:Y:S02]  /*8820*/  IMAD R164, R5, R8, R164 ;  /* 0x0000000805a47224 */ /* 0x000fe400078e02a4 */
[----:B------:R-:W-:-:S02]  /*8830*/  @!P3 IMAD.IADD R162, R162, 0x1, -R5 ;  /* 0x00000001a2a2b824 */ /* 0x000fc400078e0a05 */
[----:B------:R-:W-:-:S03]  /*8840*/  IMAD.HI.U32 R8, R2, R165, RZ ;  /* 0x000000a502087227 */ /* 0x000fc600078e00ff */
[----:B------:R-:W-:Y:S01]  /*8850*/  ISETP.GT.U32.AND P4, PT, R5, R162, PT ;  /* 0x000000a20500720c */ /* 0x000fe20003f84070 */
[----:B------:R-:W-:Y:S02]  /*8860*/  IMAD.MOV R8, RZ, RZ, -R8 ;  /* 0x000000ffff087224 */ /* 0x000fe400078e0a08 */
[----:B------:R-:W-:Y:S01]  /*8870*/  @!P1 IMAD.MOV R157, RZ, RZ, -R157 ;  /* 0x000000ffff9d9224 */ /* 0x000fe200078e0a9d */
[----:B------:R-:W-:Y:S01]  /*8880*/  ISETP.GE.AND P1, PT, R9, RZ, PT ;  /* 0x000000ff0900720c */ /* 0x000fe20003f26270 */
[----:B------:R-:W-:Y:S02]  /*8890*/  @!P6 IMAD.IADD R161, R161, 0x1, -R5 ;  /* 0x00000001a1a1e824 */ /* 0x000fe400078e0a05 */
[----:B------:R-:W-:-:S03]  /*88a0*/  IMAD.HI.U32 R9, R2, R163, RZ ;  /* 0x000000a302097227 */ /* 0x000fc600078e00ff */
[C---:B------:R-:W-:Y:S01]  /*88b0*/  ISETP.GT.U32.AND P3, PT, R5.reuse, R161, PT ;  /* 0x000000a10500720c */ /* 0x040fe20003f64070 */
[----:B------:R-:W-:Y:S02]  /*88c0*/  @!P2 IMAD.IADD R160, R160, 0x1, -R5 ;  /* 0x00000001a0a0a824 */ /* 0x000fe400078e0a05 */
[C---:B------:R-:W-:Y:S02]  /*88d0*/  IMAD R165, R5.reuse, R8, R165 ;  /* 0x0000000805a57224 */ /* 0x040fe400078e02a5 */
[----:B------:R-:W-:Y:S01]  /*88e0*/  IMAD.MOV R10, RZ, RZ, -R9 ;  /* 0x000000ffff0a7224 */ /* 0x000fe200078e0a09 */
[C---:B------:R-:W-:Y:S01]  /*88f0*/  ISETP.GT.U32.AND P6, PT, R5.reuse, R160, PT ;  /* 0x000000a00500720c */ /* 0x040fe20003fc4070 */
[----:B------:R-:W-:Y:S01]  /*8900*/  @!P4 IMAD.IADD R162, R162, 0x1, -R5 ;  /* 0x00000001a2a2c824 */ /* 0x000fe200078e0a05 */
[C---:B------:R-:W-:Y:S01]  /*8910*/  ISETP.GT.U32.AND P4, PT, R5.reuse, R165, PT ;  /* 0x000000a50500720c */ /* 0x040fe20003f84070 */
[----:B------:R-:W-:Y:S02]  /*8920*/  IMAD R163, R5, R10, R163 ;  /* 0x0000000a05a37224 */ /* 0x000fe400078e02a3 */
[----:B------:R-:W-:-:S03]  /*8930*/  IMAD.HI.U32 R8, R2, R166, RZ ;  /* 0x000000a602087227 */ /* 0x000fc600078e00ff */
[----:B------:R-:W-:Y:S01]  /*8940*/  ISETP.GT.U32.AND P2, PT, R5, R163, PT ;  /* 0x000000a30500720c */ /* 0x000fe20003f44070 */
[--C-:B------:R-:W-:Y:S01]  /*8950*/  @!P3 IMAD.IADD R161, R161, 0x1, -R5.reuse ;  /* 0x00000001a1a1b824 */ /* 0x100fe200078e0a05 */
[----:B------:R-:W-:Y:S01]  /*8960*/  ISETP.GE.AND P3, PT, R168, RZ, PT ;  /* 0x000000ffa800720c */ /* 0x000fe20003f66270 */
[----:B------:R-:W-:Y:S01]  /*8970*/  IMAD.MOV R8, RZ, RZ, -R8 ;  /* 0x000000ffff087224 */ /* 0x000fe200078e0a08 */
[----:B------:R-:W-:Y:S01]  /*8980*/  IABS R168, R173 ;  /* 0x000000ad00a87213 */ /* 0x000fe20000000000 */
[--C-:B------:R-:W-:Y:S01]  /*8990*/  @!P6 IMAD.IADD R160, R160, 0x1, -R5.reuse ;  /* 0x00000001a0a0e824 */ /* 0x100fe200078e0a05 */
[----:B------:R-:W-:Y:S01]  /*89a0*/  ISETP.GT.U32.AND P6, PT, R5, R164, PT ;  /* 0x000000a40500720c */ /* 0x000fe20003fc4070 */
[----:B------:R-:W-:Y:S02]  /*89b0*/  @!P4 IMAD.IADD R165, R165, 0x1, -R5 ;  /* 0x00000001a5a5c824 */ /* 0x000fe400078e0a05 */
[----:B------:R-:W-:Y:S02]  /*89c0*/  @!P5 IMAD.MOV R160, RZ, RZ, -R160 ;  /* 0x000000ffffa0d224 */ /* 0x000fe400078e0aa0 */
[C---:B------:R-:W-:Y:S01]  /*89d0*/  IMAD R166, R5.reuse, R8, R166 ;  /* 0x0000000805a67224 */ /* 0x040fe200078e02a6 */
[----:B------:R-:W-:Y:S01]  /*89e0*/  ISETP.GT.U32.AND P5, PT, R5, R165, PT ;  /* 0x000000a50500720c */ /* 0x000fe20003fa4070 */
[----:B------:R-:W-:-:S04]  /*89f0*/  IMAD.HI.U32 R8, R2, R168, RZ ;  /* 0x000000a802087227 */ /* 0x000fc800078e00ff */
[----:B------:R-:W-:Y:S02]  /*8a00*/  @!P2 IMAD.IADD R163, R163, 0x1, -R5 ;  /* 0x00000001a3a3a824 */ /* 0x000fe400078e0a05 */
[----:B------:R-:W-:Y:S02]  /*8a10*/  IMAD.MOV R8, RZ, RZ, -R8 ;  /* 0x000000ffff087224 */ /* 0x000fe400078e0a08 */
[----:B------:R-:W-:Y:S01]  /*8a20*/  IMAD.HI.U32 R9, R2, R167, RZ ;  /* 0x000000a702097227 */ /* 0x000fe200078e00ff */
[----:B------:R-:W-:-:S03]  /*8a30*/  ISETP.GT.U32.AND P2, PT, R5, R163, PT ;  /* 0x000000a30500720c */ /* 0x000fc60003f44070 */
[----:B------:R-:W-:Y:S02]  /*8a40*/  IMAD R168, R5, R8, R168 ;  /* 0x0000000805a87224 */ /* 0x000fe400078e02a8 */
[----:B------:R-:W-:Y:S02]  /*8a50*/  @!P5 IMAD.IADD R165, R165, 0x1, -R5 ;  /* 0x00000001a5a5d824 */ /* 0x000fe400078e0a05 */
[----:B------:R-:W-:Y:S01]  /*8a60*/  IMAD.MOV R10, RZ, RZ, -R9 ;  /* 0x000000ffff0a7224 */ /* 0x000fe200078e0a09 */
[----:B------:R-:W-:Y:S01]  /*8a70*/  ISETP.GT.U32.AND P5, PT, R5, R168, PT ;  /* 0x000000a80500720c */ /* 0x000fe20003fa4070 */
[----:B------:R-:W-:Y:S01]  /*8a80*/  @!P6 IMAD.IADD R164, R164, 0x1, -R5 ;  /* 0x00000001a4a4e824 */ /* 0x000fe200078e0a05 */
[----:B------:R-:W-:Y:S01]  /*8a90*/  LOP3.LUT R9, R7, 0xac, RZ, 0xfc, !PT ;  /* 0x000000ac07097812 */ /* 0x000fe200078efcff */
[----:B------:R-:W-:Y:S01]  /*8aa0*/  IMAD R167, R5, R10, R167 ;  /* 0x0000000a05a77224 */ /* 0x000fe200078e02a7 */
[----:B------:R-:W-:Y:S01]  /*8ab0*/  ISETP.GE.AND P6, PT, R170, RZ, PT ;  /* 0x000000ffaa00720c */ /* 0x000fe20003fc6270 */
[----:B------:R-:W-:Y:S01]  /*8ac0*/  @!P2 IMAD.IADD R163, R163, 0x1, -R5 ;  /* 0x00000001a3a3a824 */ /* 0x000fe200078e0a05 */
[----:B------:R-:W-:Y:S01]  /*8ad0*/  ISETP.GE.AND P2, PT, R169, RZ, PT ;  /* 0x000000ffa900720c */ /* 0x000fe20003f46270 */
[----:B------:R-:W-:Y:S01]  /*8ae0*/  @!P0 IMAD.MOV R161, RZ, RZ, -R161 ;  /* 0x000000ffffa18224 */ /* 0x000fe200078e0aa1 */
[----:B------:R-:W-:Y:S01]  /*8af0*/  IABS R169, R9 ;  /* 0x0000000900a97213 */ /* 0x000fe20000000000 */
[----:B------:R-:W-:Y:S01]  /*8b00*/  @!P3 IMAD.MOV R163, RZ, RZ, -R163 ;  /* 0x000000ffffa3b224 */ /* 0x000fe200078e0aa3 */
[C---:B------:R-:W-:Y:S01]  /*8b10*/  ISETP.GT.U32.AND P0, PT, R5.reuse, R166, PT ;  /* 0x000000a60500720c */ /* 0x040fe20003f04070 */
[----:B------:R-:W-:Y:S01]  /*8b20*/  @!P1 IMAD.MOV R162, RZ, RZ, -R162 ;  /* 0x000000ffffa29224 */ /* 0x000fe200078e0aa2 */
[----:B------:R-:W-:Y:S01]  /*8b30*/  IABS R170, R174 ;  /* 0x000000ae00aa7213 */ /* 0x000fe20000000000 */
[----:B------:R-:W-:Y:S01]  /*8b40*/  @!P5 IMAD.IADD R168, R168, 0x1, -R5 ;  /* 0x00000001a8a8d824 */ /* 0x000fe200078e0a05 */
[C---:B------:R-:W-:Y:S01]  /*8b50*/  ISETP.GT.U32.AND P3, PT, R5.reuse, R167, PT ;  /* 0x000000a70500720c */ /* 0x040fe20003f64070 */
[----:B------:R-:W-:Y:S01]  /*8b60*/  IMAD.HI.U32 R8, R2, R169, RZ ;  /* 0x000000a902087227 */ /* 0x000fe200078e00ff */
[----:B------:R-:W-:-:S02]  /*8b70*/  ISETP.GT.U32.AND P4, PT, R5, R164, PT ;  /* 0x000000a40500720c */ /* 0x000fc40003f84070 */
[----:B------:R-:W-:Y:S01]  /*8b80*/  ISETP.GT.U32.AND P5, PT, R5, R168, PT ;  /* 0x000000a80500720c */ /* 0x000fe20003fa4070 */
[----:B------:R-:W-:Y:S01]  /*8b90*/  IMAD.MOV R10, RZ, RZ, -R8 ;  /* 0x000000ffff0a7224 */ /* 0x000fe200078e0a08 */
[----:B------:R-:W-:Y:S01]  /*8ba0*/  ISETP.GE.AND P1, PT, R171, RZ, PT ;  /* 0x000000ffab00720c */ /* 0x000fe20003f26270 */
[----:B------:R-:W-:Y:S01]  /*8bb0*/  IMAD.HI.U32 R8, R2, R170, RZ ;  /* 0x000000aa02087227 */ /* 0x000fe200078e00ff */
[----:B------:R-:W-:-:S03]  /*8bc0*/  IABS R171, R175 ;  /* 0x000000af00ab7213 */ /* 0x000fc60000000000 */
[----:B------:R-:W-:Y:S02]  /*8bd0*/  IMAD.MOV R8, RZ, RZ, -R8 ;  /* 0x000000ffff087224 */ /* 0x000fe400078e0a08 */
[--C-:B------:R-:W-:Y:S01]  /*8be0*/  @!P0 IMAD.IADD R166, R166, 0x1, -R5.reuse ;  /* 0x00000001a6a68824 */ /* 0x100fe200078e0a05 */
[----:B------:R-:W-:Y:S01]  /*8bf0*/  ISETP.GE.AND P0, PT, R173, RZ, PT ;  /* 0x000000ffad00720c */ /* 0x000fe20003f06270 */
[----:B------:R-:W-:Y:S02]  /*8c00*/  IMAD R170, R5, R8, R170 ;  /* 0x0000000805aa7224 */ /* 0x000fe400078e02aa */
[--C-:B------:R-:W-:Y:S01]  /*8c10*/  @!P3 IMAD.IADD R167, R167, 0x1, -R5.reuse ;  /* 0x00000001a7a7b824 */ /* 0x100fe200078e0a05 */
[C---:B------:R-:W-:Y:S01]  /*8c20*/  ISETP.GT.U32.AND P3, PT, R5.reuse, R166, PT ;  /* 0x000000a60500720c */ /* 0x040fe20003f64070 */
[--C-:B------:R-:W-:Y:S01]  /*8c30*/  @!P5 IMAD.IADD R168, R168, 0x1, -R5.reuse ;  /* 0x00000001a8a8d824 */ /* 0x100fe200078e0a05 */
[C---:B------:R-:W-:Y:S01]  /*8c40*/  ISETP.GT.U32.AND P5, PT, R5.reuse, R170, PT ;  /* 0x000000aa0500720c */ /* 0x040fe20003fa4070 */
[----:B------:R-:W-:Y:S01]  /*8c50*/  @!P4 IMAD.IADD R164, R164, 0x1, -R5 ;  /* 0x00000001a4a4c824 */ /* 0x000fe200078e0a05 */
[----:B------:R-:W-:Y:S01]  /*8c60*/  ISETP.GE.AND P4, PT, R172, RZ, PT ;  /* 0x000000ffac00720c */ /* 0x000fe20003f86270 */
[----:B------:R-:W-:Y:S01]  /*8c70*/  IMAD R169, R5, R10, R169 ;  /* 0x0000000a05a97224 */ /* 0x000fe200078e02a9 */
[----:B------:R-:W-:Y:S01]  /*8c80*/  LOP3.LUT R10, R7, 0xa4, RZ, 0xfc, !PT ;  /* 0x000000a4070a7812 */ /* 0x000fe200078efcff */
[----:B------:R-:W-:Y:S01]  /*8c90*/  @!P2 IMAD.MOV R164, RZ, RZ, -R164 ;  /* 0x000000ffffa4a224 */ /* 0x000fe200078e0aa4 */
[----:B------:R-:W-:Y:S01]  /*8ca0*/  ISETP.GT.U32.AND P2, PT, R5, R167, PT ;  /* 0x000000a70500720c */ /* 0x000fe20003f44070 */
[----:B------:R-:W-:Y:S01]  /*8cb0*/  IMAD.HI.U32 R8, R2, R171, RZ ;  /* 0x000000ab02087227 */ /* 0x000fe200078e00ff */
[----:B------:R-:W-:-:S02]  /*8cc0*/  IABS R173, R10 ;  /* 0x0000000a00ad7213 */ /* 0x000fc40000000000 */
[----:B------:R-:W-:Y:S01]  /*8cd0*/  IABS R172, R176 ;  /* 0x000000b000ac7213 */ /* 0x000fe20000000000 */
[--C-:B------:R-:W-:Y:S01]  /*8ce0*/  @!P3 IMAD.IADD R166, R166, 0x1, -R5.reuse ;  /* 0x00000001a6a6b824 */ /* 0x100fe200078e0a05 */
[C---:B------:R-:W-:Y:S01]  /*8cf0*/  ISETP.GT.U32.AND P3, PT, R5.reuse, R169, PT ;  /* 0x000000a90500720c */ /* 0x040fe20003f64070 */
[----:B------:R-:W-:Y:S02]  /*8d00*/  @!P5 IMAD.IADD R170, R170, 0x1, -R5 ;  /* 0x00000001aaaad824 */ /* 0x000fe400078e0a05 */
[----:B------:R-:W-:Y:S02]  /*8d10*/  IMAD.MOV R8, RZ, RZ, -R8 ;  /* 0x000000ffff087224 */ /* 0x000fe400078e0a08 */
[----:B------:R-:W-:Y:S01]  /*8d20*/  @!P1 IMAD.MOV R166, RZ, RZ, -R166 ;  /* 0x000000ffffa69224 */ /* 0x000fe200078e0aa6 */
[C---:B------:R-:W-:Y:S01]  /*8d30*/  ISETP.GT.U32.AND P1, PT, R5.reuse, R170, PT ;  /* 0x000000aa0500720c */ /* 0x040fe20003f24070 */
[----:B------:R-:W-:Y:S02]  /*8d40*/  IMAD R171, R5, R8, R171 ;  /* 0x0000000805ab7224 */ /* 0x000fe400078e02ab */
[----:B------:R-:W-:-:S04]  /*8d50*/  IMAD.HI.U32 R8, R2, R173, RZ ;  /* 0x000000ad02087227 */ /* 0x000fc800078e00ff */
[----:B------:R-:W-:Y:S01]  /*8d60*/  @!P2 IMAD.IADD R167, R167, 0x1, -R5 ;  /* 0x00000001a7a7a824 */ /* 0x000fe200078e0a05 */
[----:B------:R-:W-:Y:S01]  /*8d70*/  ISETP.GE.AND P2, PT, R9, RZ, PT ;  /* 0x000000ff0900720c */ /* 0x000fe20003f46270 */
[----:B------:R-:W-:-:S04]  /*8d80*/  IMAD.HI.U32 R9, R2, R172, RZ ;  /* 0x000000ac02097227 */ /* 0x000fc800078e00ff */
[----:B------:R-:W-:Y:S02]  /*8d90*/  IMAD.MOV R8, RZ, RZ, -R8 ;  /* 0x000000ffff087224 */ /* 0x000fe400078e0a08 */
[----:B------:R-:W-:Y:S02]  /*8da0*/  IMAD.MOV R9, RZ, RZ, -R9 ;  /* 0x000000ffff097224 */ /* 0x000fe400078e0a09 */
[C---:B------:R-:W-:Y:S02]  /*8db0*/  IMAD R173, R5.reuse, R8, R173 ;  /* 0x0000000805ad7224 */ /* 0x040fe400078e02ad */
[----:B------:R-:W-:Y:S01]  /*8dc0*/  IMAD R172, R5, R9, R172 ;  /* 0x0000000905ac7224 */ /* 0x000fe200078e02ac */
[----:B------:R-:W-:Y:S01]  /*8dd0*/  LOP3.LUT R9, R7, 0xa0, RZ, 0xfc, !PT ;  /* 0x000000a007097812 */ /* 0x000fe200078efcff */
[----:B------:R-:W-:Y:S01]  /*8de0*/  @!P6 IMAD.MOV R165, RZ, RZ, -R165 ;  /* 0x000000ffffa5e224 */ /* 0x000fe200078e0aa5 */
[C---:B------:R-:W-:Y:S01]  /*8df0*/  ISETP.GT.U32.AND P6, PT, R5.reuse, R171, PT ;  /* 0x000000ab0500720c */ /* 0x040fe20003fc4070 */
[--C-:B------:R-:W-:Y:S01]  /*8e00*/  @!P1 IMAD.IADD R170, R170, 0x1, -R5.reuse ;  /* 0x00000001aaaa9824 */ /* 0x100fe200078e0a05 */
[C---:B------:R-:W-:Y:S01]  /*8e10*/  ISETP.GT.U32.AND P1, PT, R5.reuse, R173, PT ;  /* 0x000000ad0500720c */ /* 0x040fe20003f24070 */
[----:B------:R-:W-:Y:S01]  /*8e20*/  @!P0 IMAD.MOV R168, RZ, RZ, -R168 ;  /* 0x000000ffffa88224 */ /* 0x000fe200078e0aa8 */
[----:B------:R-:W-:Y:S01]  /*8e30*/  ISETP.GT.U32.AND P0, PT, R5, R172, PT ;  /* 0x000000ac0500720c */ /* 0x000fe20003f04070 */
[----:B------:R-:W-:Y:S01]  /*8e40*/  @!P3 IMAD.IADD R169, R169, 0x1, -R5 ;  /* 0x00000001a9a9b824 */ /* 0x000fe200078e0a05 */
[----:B------:R-:W-:Y:S01]  /*8e50*/  ISETP.GE.AND P3, PT, R174, RZ, PT ;  /* 0x000000ffae00720c */ /* 0x000fe20003f66270 */
[----:B------:R-:W-:Y:S01]  /*8e60*/  @!P4 IMAD.MOV R167, RZ, RZ, -R167 ;  /* 0x000000ffffa7c224 */ /* 0x000fe200078e0aa7 */
[----:B------:R-:W-:-:S02]  /*8e70*/  IABS R174, R177 ;  /* 0x000000b100ae7213 */ /* 0x000fc40000000000 */
[----:B------:R-:W-:Y:S02]  /*8e80*/  ISETP.GE.AND P4, PT, R175, RZ, PT ;  /* 0x000000ffaf00720c */ /* 0x000fe40003f86270 */
[----:B------:R-:W-:Y:S01]  /*8e90*/  IABS R175, R9 ;  /* 0x0000000900af7213 */ /* 0x000fe20000000000 */
[----:B------:R-:W-:Y:S01]  /*8ea0*/  IMAD.HI.U32 R8, R2, R174, RZ ;  /* 0x000000ae02087227 */ /* 0x000fe200078e00ff */
[----:B------:R-:W-:-:S03]  /*8eb0*/  ISETP.GT.U32.AND P5, PT, R5, R169, PT ;  /* 0x000000a90500720c */ /* 0x000fc60003fa4070 */
[--C-:B------:R-:W-:Y:S01]  /*8ec0*/  @!P6 IMAD.IADD R171, R171, 0x1, -R5.reuse ;  /* 0x00000001ababe824 */ /* 0x100fe200078e0a05 */
[----:B------:R-:W-:Y:S01]  /*8ed0*/  ISETP.GE.AND P6, PT, R10, RZ, PT ;  /* 0x000000ff0a00720c */ /* 0x000fe20003fc6270 */
[--C-:B------:R-:W-:Y:S01]  /*8ee0*/  @!P1 IMAD.IADD R173, R173, 0x1, -R5.reuse ;  /* 0x00000001adad9824 */ /* 0x100fe200078e0a05 */
[----:B------:R-:W-:Y:S01]  /*8ef0*/  LOP3.LUT R10, R7, 0x9e, RZ, 0xfc, !PT ;  /* 0x0000009e070a7812 */ /* 0x000fe200078efcff */
[----:B------:R-:W-:Y:S02]  /*8f00*/  IMAD.MOV R8, RZ, RZ, -R8 ;  /* 0x000000ffff087224 */ /* 0x000fe400078e0a08 */
        /* <DEDUP_REMOVED lines=8> */
[----:B------:R-:W-:Y:S01]  /*8f90*/  IMAD R175, R5, R8, R175 ;  /* 0x0000000805af7224 */ /* 0x000fe200078e02af */
[----:B------:R-:W-:Y:S01]  /*8fa0*/  IABS R176, R10 ;  /* 0x0000000a00b07213 */ /* 0x000fe20000000000 */
[--C-:B------:R-:W-:Y:S01]  /*8fb0*/  @!P0 IMAD.IADD R171, R171, 0x1, -R5.reuse ;  /* 0x00000001abab8824 */ /* 0x100fe200078e0a05 */
[----:B------:R-:W-:Y:S01]  /*8fc0*/  ISETP.GT.U32.AND P0, PT, R5, R174, PT ;  /* 0x000000ae0500720c */ /* 0x000fe20003f04070 */
[----:B------:R-:W-:Y:S01]  /*8fd0*/  @!P1 IMAD.IADD R173, R173, 0x1, -R5 ;  /* 0x00000001adad9824 */ /* 0x000fe200078e0a05 */
[C---:B------:R-:W-:Y:S01]  /*8fe0*/  ISETP.GT.U32.AND P1, PT, R5.reuse, R175, PT ;  /* 0x000000af0500720c */ /* 0x040fe20003f24070 */
[----:B------:R-:W-:Y:S01]  /*8ff0*/  @!P2 IMAD.MOV R169, RZ, RZ, -R169 ;  /* 0x000000ffffa9a224 */ /* 0x000fe200078e0aa9 */
[----:B------:R-:W-:Y:S01]  /*9000*/  ISETP.GT.U32.AND P2, PT, R5, R172, PT ;  /* 0x000000ac0500720c */ /* 0x000fe20003f44070 */
[----:B------:R-:W-:-:S04]  /*9010*/  IMAD.HI.U32 R8, R2, R176, RZ ;  /* 0x000000b002087227 */ /* 0x000fc800078e00ff */
[----:B------:R-:W-:Y:S01]  /*9020*/  @!P3 IMAD.MOV R170, RZ, RZ, -R170 ;  /* 0x000000ffffaab224 */ /* 0x000fe200078e0aaa */
[----:B------:R-:W-:Y:S01]  /*9030*/  ISETP.GE.AND P3, PT, R177, RZ, PT ;  /* 0x000000ffb100720c */ /* 0x000fe20003f66270 */
[----:B------:R-:W-:Y:S01]  /*9040*/  IMAD.MOV R8, RZ, RZ, -R8 ;  /* 0x000000ffff087224 */ /* 0x000fe200078e0a08 */
[----:B------:R-:W-:Y:S01]  /*9050*/  IABS R177, R179 ;  /* 0x000000b300b17213 */ /* 0x000fe20000000000 */
[--C-:B------:R-:W-:Y:S01]  /*9060*/  @!P0 IMAD.IADD R174, R174, 0x1, -R5.reuse ;  /* 0x00000001aeae8824 */ /* 0x100fe200078e0a05 */
[----:B------:R-:W-:Y:S01]  /*9070*/  ISETP.GE.AND P0, PT, R10, RZ, PT ;  /* 0x000000ff0a00720c */ /* 0x000fe20003f06270 */
[----:B------:R-:W-:Y:S01]  /*9080*/  @!P1 IMAD.IADD R175, R175, 0x1, -R5 ;  /* 0x00000001afaf9824 */ /* 0x000fe200078e0a05 */
[----:B------:R-:W-:Y:S01]  /*9090*/  LOP3.LUT R10, R7, 0x98, RZ, 0xfc, !PT ;  /* 0x00000098070a7812 */ /* 0x000fe200078efcff */
[----:B------:R-:W-:Y:S01]  /*90a0*/  @!P4 IMAD.MOV R171, RZ, RZ, -R171 ;  /* 0x000000ffffabc224 */ /* 0x000fe200078e0aab */
[C---:B------:R-:W-:Y:S01]  /*90b0*/  ISETP.GT.U32.AND P4, PT, R5.reuse, R174, PT ;  /* 0x000000ae0500720c */ /* 0x040fe20003f84070 */
[C---:B------:R-:W-:Y:S01]  /*90c0*/  IMAD R176, R5.reuse, R8, R176 ;  /* 0x0000000805b07224 */ /* 0x040fe200078e02b0 */
[----:B------:R-:W-:Y:S01]  /*90d0*/  ISETP.GT.U32.AND P1, PT, R5, R175, PT ;  /* 0x000000af0500720c */ /* 0x000fe20003f24070 */
[----:B------:R-:W-:-:S04]  /*90e0*/  IMAD.HI.U32 R8, R2, R177, RZ ;  /* 0x000000b102087227 */ /* 0x000fc800078e00ff */
[----:B------:R-:W-:Y:S01]  /*90f0*/  @!P2 IMAD.IADD R172, R172, 0x1, -R5 ;  /* 0x00000001acaca824 */ /* 0x000fe200078e0a05 */
[----:B------:R-:W-:Y:S01]  /*9100*/  ISETP.GE.AND P2, PT, R9, RZ, PT ;  /* 0x000000ff0900720c */ /* 0x000fe20003f46270 */
[----:B------:R-:W-:-:S04]  /*9110*/  IMAD.HI.U32 R9, R2, R178, RZ ;  /* 0x000000b202097227 */ /* 0x000fc800078e00ff */
[----:B------:R-:W-:Y:S02]  /*9120*/  IMAD.MOV R8, RZ, RZ, -R8 ;  /* 0x000000ffff087224 */ /* 0x000fe400078e0a08 */
[----:B------:R-:W-:Y:S01]  /*9130*/  @!P5 IMAD.MOV R172, RZ, RZ, -R172 ;  /* 0x000000ffffacd224 */ /* 0x000fe200078e0aac */
[C---:B------:R-:W-:Y:S01]  /*9140*/  ISETP.GT.U32.AND P5, PT, R5.reuse, R176, PT ;  /* 0x000000b00500720c */ /* 0x040fe20003fa4070 */
[----:B------:R-:W-:Y:S02]  /*9150*/  IMAD.MOV R9, RZ, RZ, -R9 ;  /* 0x000000ffff097224 */ /* 0x000fe400078e0a09 */
[C---:B------:R-:W-:Y:S02]  /*9160*/  IMAD R177, R5.reuse, R8, R177 ;  /* 0x0000000805b17224 */ /* 0x040fe400078e02b1 */
[--C-:B------:R-:W-:Y:S01]  /*9170*/  @!P4 IMAD.IADD R174, R174, 0x1, -R5.reuse ;  /* 0x00000001aeaec824 */ /* 0x100fe200078e0a05 */
[----:B------:R-:W-:Y:S01]  /*9180*/  ISETP.GE.AND P4, PT, R180, RZ, PT ;  /* 0x000000ffb400720c */ /* 0x000fe20003f86270 */
[----:B------:R-:W-:Y:S01]  /*9190*/  IMAD R178, R5, R9, R178 ;  /* 0x0000000905b27224 */ /* 0x000fe200078e02b2 */
[----:B------:R-:W-:Y:S01]  /*91a0*/  LOP3.LUT R9, R7, 0x96, RZ, 0xfc, !PT ;  /* 0x0000009607097812 */ /* 0x000fe200078efcff */
[--C-:B------:R-:W-:Y:S01]  /*91b0*/  @!P1 IMAD.IADD R175, R175, 0x1, -R5.reuse ;  /* 0x00000001afaf9824 */ /* 0x100fe200078e0a05 */
[C---:B------:R-:W-:Y:S01]  /*91c0*/  ISETP.GT.U32.AND P1, PT, R5.reuse, R177, PT ;  /* 0x000000b10500720c */ /* 0x040fe20003f24070 */
[----:B------:R-:W-:Y:S01]  /*91d0*/  @!P3 IMAD.MOV R174, RZ, RZ, -R174 ;  /* 0x000000ffffaeb224 */ /* 0x000fe200078e0aae */
[----:B------:R-:W-:Y:S01]  /*91e0*/  ISETP.GT.U32.AND P3, PT, R5, R178, PT ;  /* 0x000000b20500720c */ /* 0x000fe20003f64070 */
[----:B------:R-:W-:Y:S01]  /*91f0*/  @!P5 IMAD.IADD R176, R176, 0x1, -R5 ;  /* 0x00000001b0b0d824 */ /* 0x000fe200078e0a05 */
[----:B------:R-:W-:Y:S01]  /*9200*/  IABS R180, R9 ;  /* 0x0000000900b47213 */ /* 0x000fe20000000000 */
[----:B------:R-:W-:Y:S01]  /*9210*/  @!P6 IMAD.MOV R173, RZ, RZ, -R173 ;  /* 0x000000ffffade224 */ /* 0x000fe200078e0aad */
[----:B------:R-:W-:Y:S01]  /*9220*/  ISETP.GE.AND P6, PT, R179, RZ, PT ;  /* 0x000000ffb300720c */ /* 0x000fe20003fc6270 */
[----:B------:R-:W-:Y:S01]  /*9230*/  @!P2 IMAD.MOV R175, RZ, RZ, -R175 ;  /* 0x000000ffffafa224 */ /* 0x000fe200078e0aaf */
[----:B------:R-:W-:-:S02]  /*9240*/  ISETP.GT.U32.AND P5, PT, R5, R176, PT ;  /* 0x000000b00500720c */ /* 0x000fc40003fa4070 */
[----:B------:R-:W-:Y:S02]  /*9250*/  IABS R179, R10 ;  /* 0x0000000a00b37213 */ /* 0x000fe40000000000 */
[----:B------:R-:W-:Y:S01]  /*9260*/  ISETP.GE.AND P2, PT, R10, RZ, PT ;  /* 0x000000ff0a00720c */ /* 0x000fe20003f46270 */
[--C-:B------:R-:W-:Y:S02]  /*9270*/  @!P1 IMAD.IADD R177, R177, 0x1, -R5.reuse ;  /* 0x00000001b1b19824 */ /* 0x100fe400078e0a05 */
[----:B------:R-:W-:Y:S02]  /*9280*/  @!P3 IMAD.IADD R178, R178, 0x1, -R5 ;  /* 0x00000001b2b2b824 */ /* 0x000fe400078e0a05 */
[----:B------:R-:W-:Y:S01]  /*9290*/  IMAD.HI.U32 R8, R2, R179, RZ ;  /* 0x000000b302087227 */ /* 0x000fe200078e00ff */
[C---:B------:R-:W-:Y:S02]  /*92a0*/  ISETP.GT.U32.AND P1, PT, R5.reuse, R177, PT ;  /* 0x000000b10500720c */ /* 0x040fe40003f24070 */
[----:B------:R-:W-:Y:S01]  /*92b0*/  ISETP.GT.U32.AND P3, PT, R5, R178, PT ;  /* 0x000000b20500720c */ /* 0x000fe20003f64070 */
[----:B------:R-:W-:-:S02]  /*92c0*/  IMAD.MOV R10, RZ, RZ, -R8 ;  /* 0x000000ffff0a7224 */ /* 0x000fc400078e0a08 */
[----:B------:R-:W-:Y:S01]  /*92d0*/  @!P5 IMAD.IADD R176, R176, 0x1, -R5 ;  /* 0x00000001b0b0d824 */ /* 0x000fe200078e0a05 */
[----:B------:R-:W-:Y:S01]  /*92e0*/  ISETP.GE.AND P5, PT, R9, RZ, PT ;  /* 0x000000ff0900720c */ /* 0x000fe20003fa6270 */
[----:B------:R-:W-:-:S04]  /*92f0*/  IMAD.HI.U32 R9, R2, R181, RZ ;  /* 0x000000b502097227 */ /* 0x000fc800078e00ff */
[----:B------:R-:W-:Y:S02]  /*9300*/  IMAD R179, R5, R10, R179 ;  /* 0x0000000a05b37224 */ /* 0x000fe400078e02b3 */
[----:B------:R-:W-:Y:S02]  /*9310*/  IMAD.MOV R10, RZ, RZ, -R9 ;  /* 0x000000ffff0a7224 */ /* 0x000fe400078e0a09 */
[----:B------:R-:W-:Y:S01]  /*9320*/  @!P1 IMAD.IADD R177, R177, 0x1, -R5 ;  /* 0x00000001b1b19824 */ /* 0x000fe200078e0a05 */
[C---:B------:R-:W-:Y:S01]  /*9330*/  ISETP.GT.U32.AND P1, PT, R5.reuse, R179, PT ;  /* 0x000000b30500720c */ /* 0x040fe20003f24070 */
[----:B------:R-:W-:Y:S02]  /*9340*/  IMAD R181, R5, R10, R181 ;  /* 0x0000000a05b57224 */ /* 0x000fe400078e02b5 */
[----:B------:R-:W-:Y:S02]  /*9350*/  @!P3 IMAD.IADD R178, R178, 0x1, -R5 ;  /* 0x00000001b2b2b824 */ /* 0x000fe400078e0a05 */
[----:B------:R-:W-:-:S04]  /*9360*/  IMAD.HI.U32 R8, R2, R180, RZ ;  /* 0x000000b402087227 */ /* 0x000fc800078e00ff */
[----:B------:R-:W-:Y:S01]  /*9370*/  @!P4 IMAD.MOV R178, RZ, RZ, -R178 ;  /* 0x000000ffffb2c224 */ /* 0x000fe200078e0ab2 */
[----:B------:R-:W-:Y:S01]  /*9380*/  ISETP.GT.U32.AND P4, PT, R5, R181, PT ;  /* 0x000000b50500720c */ /* 0x000fe20003f84070 */
[----:B------:R-:W-:Y:S02]  /*9390*/  IMAD.MOV R8, RZ, RZ, -R8 ;  /* 0x000000ffff087224 */ /* 0x000fe400078e0a08 */
[----:B------:R-:W-:Y:S02]  /*93a0*/  @!P1 IMAD.IADD R179, R179, 0x1, -R5 ;  /* 0x00000001b3b39824 */ /* 0x000fe400078e0a05 */
[----:B------:R-:W-:Y:S01]  /*93b0*/  IMAD R180, R5, R8, R180 ;  /* 0x0000000805b47224 */ /* 0x000fe200078e02b4 */
[----:B------:R-:W-:Y:S01]  /*93c0*/  LOP3.LUT R8, R7, 0x92, RZ, 0xfc, !PT ;  /* 0x0000009207087812 */ /* 0x000fe200078efcff */
[----:B------:R-:W-:Y:S01]  /*93d0*/  @!P0 IMAD.MOV R176, RZ, RZ, -R176 ;  /* 0x000000ffffb08224 */ /* 0x000fe200078e0ab0 */
[----:B------:R-:W-:Y:S01]  /*93e0*/  ISETP.GE.AND P0, PT, R182, RZ, PT ;  /* 0x000000ffb600720c */ /* 0x000fe20003f06270 */
[----:B------:R-:W-:Y:S01]  /*93f0*/  @!P6 IMAD.MOV R177, RZ, RZ, -R177 ;  /* 0x000000ffffb1e224 */ /* 0x000fe200078e0ab1 */
[C---:B------:R-:W-:Y:S01]  /*9400*/  ISETP.GT.U32.AND P6, PT, R5.reuse, R180, PT ;  /* 0x000000b40500720c */ /* 0x040fe20003fc4070 */
[----:B------:R-:W-:Y:S01]  /*9410*/  IMAD.HI.U32 R9, R2, R183, RZ ;  /* 0x000000b702097227 */ /* 0x000fe200078e00ff */
[----:B------:R-:W-:-:S02]  /*9420*/  ISETP.GT.U32.AND P1, PT, R5, R179, PT ;  /* 0x000000b30500720c */ /* 0x000fc40003f24070 */
[----:B------:R-:W-:Y:S01]  /*9430*/  IABS R182, R8 ;  /* 0x0000000800b67213 */ /* 0x000fe20000000000 */
[----:B------:R-:W-:Y:S01]  /*9440*/  @!P4 IMAD.IADD R181, R181, 0x1, -R5 ;  /* 0x00000001b5b5c824 */ /* 0x000fe200078e0a05 */
[----:B------:R-:W-:Y:S01]  /*9450*/  ISETP.GE.AND P3, PT, R8, RZ, PT ;  /* 0x000000ff0800720c */ /* 0x000fe20003f66270 */
[----:B------:R-:W-:Y:S02]  /*9460*/  IMAD.MOV R184, RZ, RZ, -R9 ;  /* 0x000000ffffb87224 */ /* 0x000fe400078e0a09 */
[----:B------:R-:W-:Y:S01]  /*9470*/  IMAD.HI.U32 R8, R2, R182, RZ ;  /* 0x000000b602087227 */ /* 0x000fe200078e00ff */
[----:B------:R-:W-:-:S03]  /*9480*/  ISETP.GT.U32.AND P4, PT, R5, R181, PT ;  /* 0x000000b50500720c */ /* 0x000fc60003f84070 */
[----:B------:R-:W-:Y:S02]  /*9490*/  IMAD.MOV R10, RZ, RZ, -R8 ;  /* 0x000000ffff0a7224 */ /* 0x000fe400078e0a08 */
[----:B------:R-:W-:-:S04]  /*94a0*/  IMAD.HI.U32 R8, R2, R185, RZ ;  /* 0x000000b902087227 */ /* 0x000fc800078e00ff */
[----:B------:R-:W-:-:S04]  /*94b0*/  IMAD.HI.U32 R9, R2, R186, RZ ;  /* 0x000000ba02097227 */ /* 0x000fc800078e00ff */
[--C-:B------:R-:W-:Y:S02]  /*94c0*/  @!P6 IMAD.IADD R180, R180, 0x1, -R5.reuse ;  /* 0x00000001b4b4e824 */ /* 0x100fe400078e0a05 */
[----:B------:R-:W-:Y:S01]  /*94d0*/  @!P1 IMAD.IADD R179, R179, 0x1, -R5 ;  /* 0x00000001b3b39824 */ /* 0x000fe200078e0a05 */
[----:B------:R-:W-:Y:S01]  /*94e0*/  ISETP.GE.AND P1, PT, R187, RZ, PT ;  /* 0x000000ffbb00720c */ /* 0x000fe20003f26270 */
[C---:B------:R-:W-:Y:S01]  /*94f0*/  IMAD R183, R5.reuse, R184, R183 ;  /* 0x000000b805b77224 */ /* 0x040fe200078e02b7 */
[C---:B------:R-:W-:Y:S01]  /*9500*/  ISETP.GT.U32.AND P6, PT, R5.reuse, R180, PT ;  /* 0x000000b40500720c */ /* 0x040fe20003fc4070 */
[----:B------:R-:W-:Y:S01]  /*9510*/  IMAD.MOV R8, RZ, RZ, -R8 ;  /* 0x000000ffff087224 */ /* 0x000fe200078e0a08 */
[----:B------:R-:W-:Y:S01]  /*9520*/  IABS R187, R190 ;  /* 0x000000be00bb7213 */ /* 0x000fe20000000000 */
[----:B------:R-:W-:Y:S02]  /*9530*/  IMAD.MOV R9, RZ, RZ, -R9 ;  /* 0x000000ffff097224 */ /* 0x000fe400078e0a09 */
[----:B------:R-:W-:Y:S01]  /*9540*/  @!P2 IMAD.MOV R179, RZ, RZ, -R179 ;  /* 0x000000ffffb3a224 */ /* 0x000fe200078e0ab3 */
[C---:B------:R-:W-:Y:S01]  /*9550*/  ISETP.GT.U32.AND P2, PT, R5.reuse, R183, PT ;  /* 0x000000b70500720c */ /* 0x040fe20003f44070 */
[----:B------:R-:W-:-:S02]  /*9560*/  IMAD R184, R5, R8, R185 ;  /* 0x0000000805b87224 */ /* 0x000fc400078e02b9 */
[----:B------:R-:W-:Y:S02]  /*9570*/  IMAD R185, R5, R9, R186 ;  /* 0x0000000905b97224 */ /* 0x000fe400078e02ba */
[----:B------:R-:W-:Y:S01]  /*9580*/  @!P4 IMAD.IADD R181, R181, 0x1, -R5 ;  /* 0x00000001b5b5c824 */ /* 0x000fe200078e0a05 */
[C---:B------:R-:W-:Y:S01]  /*9590*/  ISETP.GT.U32.AND P4, PT, R5.reuse, R184, PT ;  /* 0x000000b80500720c */ /* 0x040fe20003f84070 */
[----:B------:R-:W-:Y:S01]  /*95a0*/  IMAD R182, R5, R10, R182 ;  /* 0x0000000a05b67224 */ /* 0x000fe200078e02b6 */
[----:B------:R-:W-:Y:S01]  /*95b0*/  LOP3.LUT R10, R7, 0x8a, RZ, 0xfc, !PT ;  /* 0x0000008a070a7812 */ /* 0x000fe200078efcff */
[----:B------:R-:W-:Y:S01]  /*95c0*/  @!P0 IMAD.MOV R181, RZ, RZ, -R181 ;  /* 0x000000ffffb58224 */ /* 0x000fe200078e0ab5 */
[----:B------:R-:W-:Y:S01]  /*95d0*/  ISETP.GT.U32.AND P0, PT, R5, R185, PT ;  /* 0x000000b90500720c */ /* 0x000fe20003f04070 */
[--C-:B------:R-:W-:Y:S01]  /*95e0*/  @!P6 IMAD.IADD R180, R180, 0x1, -R5.reuse ;  /* 0x00000001b4b4e824 */ /* 0x100fe200078e0a05 */
[----:B------:R-:W-:Y:S01]  /*95f0*/  IABS R186, R10 ;  /* 0x0000000a00ba7213 */ /* 0x000fe20000000000 */
[----:B------:R-:W-:Y:S01]  /*9600*/  @!P2 IMAD.IADD R183, R183, 0x1, -R5 ;  /* 0x00000001b7b7a824 */ /* 0x000fe200078e0a05 */
[C---:B------:R-:W-:Y:S01]  /*9610*/  ISETP.GT.U32.AND P6, PT, R5.reuse, R182, PT ;  /* 0x000000b60500720c */ /* 0x040fe20003fc4070 */
[----:B------:R-:W-:Y:S01]  /*9620*/  @!P5 IMAD.MOV R180, RZ, RZ, -R180 ;  /* 0x000000ffffb4d224 */ /* 0x000fe200078e0ab4 */
[----:B------:R-:W-:Y:S01]  /*9630*/  ISETP.GE.AND P5, PT, R188, RZ, PT ;  /* 0x000000ffbc00720c */ /* 0x000fe20003fa6270 */
[----:B------:R-:W-:Y:S01]  /*9640*/  IMAD.HI.U32 R8, R2, R186, RZ ;  /* 0x000000ba02087227 */ /* 0x000fe200078e00ff */
[----:B------:R-:W-:-:S02]  /*9650*/  ISETP.GT.U32.AND P2, PT, R5, R183, PT ;  /* 0x000000b70500720c */ /* 0x000fc40003f44070 */
[----:B------:R-:W-:Y:S01]  /*9660*/  IABS R188, R191 ;  /* 0x000000bf00bc7213 */ /* 0x000fe20000000000 */
[----:B------:R-:W-:Y:S02]  /*9670*/  IMAD.MOV R8, RZ, RZ, -R8 ;  /* 0x000000ffff087224 */ /* 0x000fe400078e0a08 */
[----:B------:R-:W-:Y:S02]  /*9680*/  @!P0 IMAD.IADD R185, R185, 0x1, -R5 ;  /* 0x00000001b9b98824 */ /* 0x000fe400078e0a05 */
[C---:B------:R-:W-:Y:S02]  /*9690*/  IMAD R186, R5.reuse, R8, R186 ;  /* 0x0000000805ba7224 */ /* 0x040fe400078e02ba */
[----:B------:R-:W-:Y:S01]  /*96a0*/  IMAD.HI.U32 R8, R2, R187, RZ ;  /* 0x000000bb02087227 */ /* 0x000fe200078e00ff */
[----:B------:R-:W-:-:S03]  /*96b0*/  ISETP.GT.U32.AND P0, PT, R5, R185, PT ;  /* 0x000000b90500720c */ /* 0x000fc60003f04070 */
[--C-:B------:R-:W-:Y:S02]  /*96c0*/  @!P6 IMAD.IADD R182, R182, 0x1, -R5.reuse ;  /* 0x00000001b6b6e824 */ /* 0x100fe400078e0a05 */
[----:B------:R-:W-:Y:S02]  /*96d0*/  IMAD.MOV R8, RZ, RZ, -R8 ;  /* 0x000000ffff087224 */ /* 0x000fe400078e0a08 */
[--C-:B------:R-:W-:Y:S01]  /*96e0*/  @!P2 IMAD.IADD R183, R183, 0x1, -R5.reuse ;  /* 0x00000001b7b7a824 */ /* 0x100fe200078e0a05 */
[C---:B------:R-:W-:Y:S01]  /*96f0*/  ISETP.GT.U32.AND P6, PT, R5.reuse, R182, PT ;  /* 0x000000b60500720c */ /* 0x040fe20003fc4070 */
[----:B------:R-:W-:Y:S01]  /*9700*/  @!P4 IMAD.IADD R184, R184, 0x1, -R5 ;  /* 0x00000001b8b8c824 */ /* 0x000fe200078e0a05 */
[C---:B------:R-:W-:Y:S01]  /*9710*/  ISETP.GT.U32.AND P2, PT, R5.reuse, R186, PT ;  /* 0x000000ba0500720c */ /* 0x040fe20003f44070 */
[----:B------:R-:W-:Y:S01]  /*9720*/  IMAD R187, R5, R8, R187 ;  /* 0x0000000805bb7224 */ /* 0x000fe200078e02bb */
[----:B------:R-:W-:Y:S01]  /*9730*/  LOP3.LUT R8, R7, 0x84, RZ, 0xfc, !PT ;  /* 0x0000008407087812 */ /* 0x000fe200078efcff */
[----:B------:R-:W-:Y:S01]  /*9740*/  @!P0 IMAD.IADD R185, R185, 0x1, -R5 ;  /* 0x00000001b9b98824 */ /* 0x000fe200078e0a05 */
[C---:B------:R-:W-:Y:S01]  /*9750*/  ISETP.GT.U32.AND P4, PT, R5.reuse, R184, PT ;  /* 0x000000b80500720c */ /* 0x040fe20003f84070 */
[----:B------:R-:W-:Y:S01]  /*9760*/  IMAD.HI.U32 R9, R2, R188, RZ ;  /* 0x000000bc02097227 */ /* 0x000fe200078e00ff */
[----:B------:R-:W-:-:S03]  /*9770*/  ISETP.GT.U32.AND P0, PT, R5, R187, PT ;  /* 0x000000bb0500720c */ /* 0x000fc60003f04070 */
[----:B------:R-:W-:Y:S02]  /*9780*/  IMAD.MOV R9, RZ, RZ, -R9 ;  /* 0x000000ffff097224 */ /* 0x000fe400078e0a09 */
[--C-:B------:R-:W-:Y:S01]  /*9790*/  @!P6 IMAD.IADD R182, R182, 0x1, -R5.reuse ;  /* 0x00000001b6b6e824 */ /* 0x100fe200078e0a05 */
[----:B------:R-:W-:Y:S01]  /*97a0*/  ISETP.GE.AND P6, PT, R189, RZ, PT ;  /* 0x000000ffbd00720c */ /* 0x000fe20003fc6270 */
[--C-:B------:R-:W-:Y:S01]  /*97b0*/  @!P2 IMAD.IADD R186, R186, 0x1, -R5.reuse ;  /* 0x00000001babaa824 */ /* 0x100fe200078e0a05 */
[----:B------:R-:W-:Y:S01]  /*97c0*/  IABS R189, R8 ;  /* 0x0000000800bd7213 */ /* 0x000fe20000000000 */
[----:B------:R-:W-:Y:S01]  /*97d0*/  IMAD R188, R5, R9, R188 ;  /* 0x0000000905bc7224 */ /* 0x000fe200078e02bc */
[----:B------:R-:W-:Y:S01]  /*97e0*/  LOP3.LUT R9, R7, 0x82, RZ, 0xfc, !PT ;  /* 0x0000008207097812 */ /* 0x000fe200078efcff */
[--C-:B------:R-:W-:Y:S01]  /*97f0*/  @!P4 IMAD.IADD R184, R184, 0x1, -R5.reuse ;  /* 0x00000001b8b8c824 */ /* 0x100fe200078e0a05 */
[----:B------:R-:W-:Y:S01]  /*9800*/  ISETP.GT.U32.AND P2, PT, R5, R186, PT ;  /* 0x000000ba0500720c */ /* 0x000fe20003f44070 */
[----:B------:R-:W-:Y:S01]  /*9810*/  @!P0 IMAD.IADD R187, R187, 0x1, -R5 ;  /* 0x00000001bbbb8824 */ /* 0x000fe200078e0a05 */
[----:B------:R-:W-:Y:S01]  /*9820*/  ISETP.GE.AND P4, PT, R191, RZ, PT ;  /* 0x000000ffbf00720c */ /* 0x000fe20003f86270 */
[----:B------:R-:W-:Y:S01]  /*9830*/  @!P1 IMAD.MOV R183, RZ, RZ, -R183 ;  /* 0x000000ffffb79224 */ /* 0x000fe200078e0ab7 */
[----:B------:R-:W-:Y:S01]  /*9840*/  ISETP.GE.AND P1, PT, R190, RZ, PT ;  /* 0x000000ffbe00720c */ /* 0x000fe20003f26270 */
[----:B------:R-:W-:Y:S01]  /*9850*/  @!P5 IMAD.MOV R184, RZ, RZ, -R184 ;  /* 0x000000ffffb8d224 */ /* 0x000fe200078e0ab8 */
[----:B------:R-:W-:Y:S01]  /*9860*/  IABS R190, R9 ;  /* 0x0000000900be7213 */ /* 0x000fe20000000000 */
[----:B------:R-:W-:Y:S01]  /*9870*/  @!P3 IMAD.MOV R182, RZ, RZ, -R182 ;  /* 0x000000ffffb6b224 */ /* 0x000fe200078e0ab6 */
[----:B------:R-:W-:Y:S01]  /*9880*/  ISETP.GE.AND P5, PT, R8, RZ, PT ;  /* 0x000000ff0800720c */ /* 0x000fe20003fa6270 */
[----:B------:R-:W-:Y:S01]  /*9890*/  IMAD.HI.U32 R8, R2, R189, RZ ;  /* 0x000000bd02087227 */ /* 0x000fe200078e00ff */
[----:B------:R-:W-:-:S02]  /*98a0*/  ISETP.GT.U32.AND P0, PT, R5, R187, PT ;  /* 0x000000bb0500720c */ /* 0x000fc40003f04070 */
[----:B------:R-:W-:Y:S01]  /*98b0*/  ISETP.GE.AND P3, PT, R10, RZ, PT ;  /* 0x000000ff0a00720c */ /* 0x000fe20003f66270 */
[----:B------:R-:W-:Y:S01]  /*98c0*/  @!P6 IMAD.MOV R185, RZ, RZ, -R185 ;  /* 0x000000ffffb9e224 */ /* 0x000fe200078e0ab9 */
[----:B------:R-:W-:Y:S01]  /*98d0*/  ISETP.GE.AND P6, PT, R9, RZ, PT ;  /* 0x000000ff0900720c */ /* 0x000fe20003fc6270 */
[----:B------:R-:W-:Y:S01]  /*98e0*/  IMAD.HI.U32 R9, R2, R190, RZ ;  /* 0x000000be02097227 */ /* 0x000fe200078e00ff */
[----:B------:R-:W-:-:S03]  /*98f0*/  LOP3.LUT R10, R7, 0x80, RZ, 0xfc, !PT ;  /* 0x00000080070a7812 */ /* 0x000fc600078efcff */
[----:B------:R-:W-:Y:S01]  /*9900*/  IMAD.MOV R8, RZ, RZ, -R8 ;  /* 0x000000ffff087224 */ /* 0x000fe200078e0a08 */
[----:B------:R-:W-:Y:S01]  /*9910*/  IABS R191, R10 ;  /* 0x0000000a00bf7213 */ /* 0x000fe20000000000 */
[----:B------:R-:W-:Y:S01]  /*9920*/  @!P2 IMAD.IADD R186, R186, 0x1, -R5 ;  /* 0x00000001babaa824 */ /* 0x000fe200078e0a05 */
[C---:B------:R-:W-:Y:S01]  /*9930*/  ISETP.GT.U32.AND P2, PT, R5.reuse, R188, PT ;  /* 0x000000bc0500720c */ /* 0x040fe20003f44070 */
[----:B------:R-:W-:Y:S02]  /*9940*/  IMAD.MOV R9, RZ, RZ, -R9 ;  /* 0x000000ffff097224 */ /* 0x000fe400078e0a09 */
[C---:B------:R-:W-:Y:S02]  /*9950*/  IMAD R189, R5.reuse, R8, R189 ;  /* 0x0000000805bd7224 */ /* 0x040fe400078e02bd */
[----:B------:R-:W-:Y:S02]  /*9960*/  IMAD R190, R5, R9, R190 ;  /* 0x0000000905be7224 */ /* 0x000fe400078e02be */
[----:B------:R-:W-:Y:S01]  /*9970*/  @!P0 IMAD.IADD R187, R187, 0x1, -R5 ;  /* 0x00000001bbbb8824 */ /* 0x000fe200078e0a05 */
[C---:B------:R-:W-:Y:S01]  /*9980*/  ISETP.GT.U32.AND P0, PT, R5.reuse, R189, PT ;  /* 0x000000bd0500720c */ /* 0x040fe20003f04070 */
[----:B------:R-:W-:Y:S01]  /*9990*/  @!P3 IMAD.MOV R186, RZ, RZ, -R186 ;  /* 0x000000ffffbab224 */ /* 0x000fe200078e0aba */
[----:B------:R-:W-:Y:S01]  /*99a0*/  ISETP.GT.U32.AND P3, PT, R5, R190, PT ;  /* 0x000000be0500720c */ /* 0x000fe20003f64070 */
[----:B------:R-:W-:-:S04]  /*99b0*/  IMAD.HI.U32 R8, R2, R191, RZ ;  /* 0x000000bf02087227 */ /* 0x000fc800078e00ff */
[----:B------:R-:W-:Y:S02]  /*99c0*/  @!P2 IMAD.IADD R188, R188, 0x1, -R5 ;  /* 0x00000001bcbca824 */ /* 0x000fe400078e0a05 */
[----:B------:R-:W-:-:S03]  /*99d0*/  IMAD.HI.U32 R9, R2, R192, RZ ;  /* 0x000000c002097227 */ /* 0x000fc600078e00ff */
[----:B------:R-:W-:Y:S01]  /*99e0*/  ISETP.GT.U32.AND P2, PT, R5, R188, PT ;  /* 0x000000bc0500720c */ /* 0x000fe20003f44070 */
[--C-:B------:R-:W-:Y:S02]  /*99f0*/  @!P0 IMAD.IADD R189, R189, 0x1, -R5.reuse ;  /* 0x00000001bdbd8824 */ /* 0x100fe400078e0a05 */
[----:B------:R-:W-:Y:S02]  /*9a00*/  @!P3 IMAD.IADD R190, R190, 0x1, -R5 ;  /* 0x00000001bebeb824 */ /* 0x000fe400078e0a05 */
[----:B------:R-:W-:Y:S01]  /*9a10*/  IMAD.MOV R8, RZ, RZ, -R8 ;  /* 0x000000ffff087224 */ /* 0x000fe200078e0a08 */
[C---:B------:R-:W-:Y:S01]  /*9a20*/  ISETP.GT.U32.AND P0, PT, R5.reuse, R189, PT ;  /* 0x000000bd0500720c */ /* 0x040fe20003f04070 */
[----:B------:R-:W-:Y:S01]  /*9a30*/  IMAD.MOV R9, RZ, RZ, -R9 ;  /* 0x000000ffff097224 */ /* 0x000fe200078e0a09 */
[C---:B------:R-:W-:Y:S01]  /*9a40*/  ISETP.GT.U32.AND P3, PT, R5.reuse, R190, PT ;  /* 0x000000be0500720c */ /* 0x040fe20003f64070 */
[C---:B------:R-:W-:Y:S02]  /*9a50*/  IMAD R191, R5.reuse, R8, R191 ;  /* 0x0000000805bf7224 */ /* 0x040fe400078e02bf */
[----:B------:R-:W-:-:S02]  /*9a60*/  IMAD R192, R5, R9, R192 ;  /* 0x0000000905c07224 */ /* 0x000fc400078e02c0 */
[----:B------:R-:W-:Y:S01]  /*9a70*/  @!P2 IMAD.IADD R188, R188, 0x1, -R5 ;  /* 0x00000001bcbca824 */ /* 0x000fe200078e0a05 */
[----:B------:R-:W-:Y:S01]  /*9a80*/  ISETP.GE.AND P2, PT, R193, RZ, PT ;  /* 0x000000ffc100720c */ /* 0x000fe20003f46270 */
[----:B------:R-:W-:Y:S01]  /*9a90*/  @!P1 IMAD.MOV R187, RZ, RZ, -R187 ;  /* 0x000000ffffbb9224 */ /* 0x000fe200078e0abb */
[----:B------:R-:W-:Y:S01]  /*9aa0*/  IABS R193, R201 ;  /* 0x000000c900c17213 */ /* 0x000fe20000000000 */
[----:B------:R-:W-:Y:S01]  /*9ab0*/  IMAD.HI.U32 R9, R2, R196, RZ ;  /* 0x000000c402097227 */ /* 0x000fe200078e00ff */
[----:B------:R-:W-:-:S03]  /*9ac0*/  ISETP.GE.AND P1, PT, R10, RZ, PT ;  /* 0x000000ff0a00720c */ /* 0x000fc60003f26270 */
[----:B------:R-:W-:-:S04]  /*9ad0*/  IMAD.HI.U32 R8, R2, R193, RZ ;  /* 0x000000c102087227 */ /* 0x000fc800078e00ff */
[--C-:B------:R-:W-:Y:S01]  /*9ae0*/  @!P0 IMAD.IADD R189, R189, 0x1, -R5.reuse ;  /* 0x00000001bdbd8824 */ /* 0x100fe200078e0a05 */
[C---:B------:R-:W-:Y:S01]  /*9af0*/  ISETP.GT.U32.AND P0, PT, R5.reuse, R191, PT ;  /* 0x000000bf0500720c */ /* 0x040fe20003f04070 */
[----:B------:R-:W-:Y:S01]  /*9b00*/  @!P3 IMAD.IADD R190, R190, 0x1, -R5 ;  /* 0x00000001bebeb824 */ /* 0x000fe200078e0a05 */
[----:B------:R-:W-:Y:S01]  /*9b10*/  ISETP.GT.U32.AND P3, PT, R5, R192, PT ;  /* 0x000000c00500720c */ /* 0x000fe20003f64070 */
[----:B------:R-:W-:Y:S02]  /*9b20*/  IMAD.MOV R10, RZ, RZ, -R8 ;  /* 0x000000ffff0a7224 */ /* 0x000fe400078e0a08 */
[----:B------:R-:W-:-:S04]  /*9b30*/  IMAD.HI.U32 R8, R2, R194, RZ ;  /* 0x000000c202087227 */ /* 0x000fc800078e00ff */
[----:B------:R-:W-:Y:S02]  /*9b40*/  IMAD.MOV R195, RZ, RZ, -R8 ;  /* 0x000000ffffc37224 */ /* 0x000fe400078e0a08 */
[C---:B------:R-:W-:Y:S02]  /*9b50*/  IMAD R193, R5.reuse, R10, R193 ;  /* 0x0000000a05c17224 */ /* 0x040fe400078e02c1 */
[----:B------:R-:W-:Y:S02]  /*9b60*/  IMAD R194, R5, R195, R194 ;  /* 0x000000c305c27224 */ /* 0x000fe400078e02c2 */
[--C-:B------:R-:W-:Y:S01]  /*9b70*/  @!P0 IMAD.IADD R191, R191, 0x1, -R5.reuse ;  /* 0x00000001bfbf8824 */ /* 0x100fe200078e0a05 */
[C---:B------:R-:W-:Y:S01]  /*9b80*/  ISETP.GT.U32.AND P0, PT, R5.reuse, R193, PT ;  /* 0x000000c10500720c */ /* 0x040fe20003f04070 */
[----:B------:R-:W-:Y:S01]  /*9b90*/  @!P3 IMAD.IADD R192, R192, 0x1, -R5 ;  /* 0x00000001c0c0b824 */ /* 0x000fe200078e0a05 */
[----:B------:R-:W-:Y:S01]  /*9ba0*/  ISETP.GT.U32.AND P3, PT, R5, R194, PT ;  /* 0x000000c20500720c */ /* 0x000fe20003f64070 */
[----:B------:R-:W-:-:S02]  /*9bb0*/  IMAD.MOV R9, RZ, RZ, -R9 ;  /* 0x000000ffff097224 */ /* 0x000fc400078e0a09 */
[----:B------:R-:W-:-:S04]  /*9bc0*/  IMAD.HI.U32 R10, R2, R197, RZ ;  /* 0x000000c5020a7227 */ /* 0x000fc800078e00ff */
[----:B------:R-:W-:-:S04]  /*9bd0*/  IMAD.HI.U32 R8, R2, R198, RZ ;  /* 0x000000c602087227 */ /* 0x000fc800078e00ff */
[--C-:B------:R-:W-:Y:S01]  /*9be0*/  @!P0 IMAD.IADD R193, R193, 0x1, -R5.reuse ;  /* 0x00000001c1c18824 */ /* 0x100fe200078e0a05 */
[C---:B------:R-:W-:Y:S01]  /*9bf0*/  ISETP.GT.U32.AND P0, PT, R5.reuse, R192, PT ;  /* 0x000000c00500720c */ /* 0x040fe20003f04070 */
[----:B------:R-:W-:Y:S02]  /*9c00*/  @!P3 IMAD.IADD R194, R194, 0x1, -R5 ;  /* 0x00000001c2c2b824 */ /* 0x000fe400078e0a05 */
[----:B------:R-:W-:Y:S01]  /*9c10*/  @!P5 IMAD.MOV R189, RZ, RZ, -R189 ;  /* 0x000000ffffbdd224 */ /* 0x000fe200078e0abd */
[C---:B------:R-:W-:Y:S01]  /*9c20*/  ISETP.GT.U32.AND P3, PT, R5.reuse, R193, PT ;  /* 0x000000c10500720c */ /* 0x040fe20003f64070 */
[C---:B------:R-:W-:Y:S01]  /*9c30*/  IMAD R195, R5.reuse, R9, R196 ;  /* 0x0000000905c37224 */ /* 0x040fe200078e02c4 */
[----:B------:R-:W-:Y:S01]  /*9c40*/  ISETP.GT.U32.AND P5, PT, R5, R194, PT ;  /* 0x000000c20500720c */ /* 0x000fe20003fa4070 */
[----:B------:R-:W-:Y:S02]  /*9c50*/  IMAD.MOV R10, RZ, RZ, -R10 ;  /* 0x000000ffff0a7224 */ /* 0x000fe400078e0a0a */
[----:B------:R-:W-:-:S02]  /*9c60*/  IMAD.MOV R8, RZ, RZ, -R8 ;  /* 0x000000ffff087224 */ /* 0x000fc400078e0a08 */
[----:B------:R-:W-:Y:S01]  /*9c70*/  @!P4 IMAD.MOV R188, RZ, RZ, -R188 ;  /* 0x000000ffffbcc224 */ /* 0x000fe200078e0abc */
[C---:B------:R-:W-:Y:S01]  /*9c80*/  ISETP.GT.U32.AND P4, PT, R5.reuse, R191, PT ;  /* 0x000000bf0500720c */ /* 0x040fe20003f84070 */
[----:B------:R-:W-:Y:S01]  /*9c90*/  @!P6 IMAD.MOV R190, RZ, RZ, -R190 ;  /* 0x000000ffffbee224 */ /* 0x000fe200078e0abe */
[C---:B------:R-:W-:Y:S01]  /*9ca0*/  ISETP.GT.U32.AND P6, PT, R5.reuse, R195, PT ;  /* 0x000000c30500720c */ /* 0x040fe20003fc4070 */
[C---:B------:R-:W-:Y:S02]  /*9cb0*/  IMAD R196, R5.reuse, R10, R197 ;  /* 0x0000000a05c47224 */ /* 0x040fe400078e02c5 */
[----:B------:R-:W-:Y:S01]  /*9cc0*/  IMAD R197, R5, R8, R198 ;  /* 0x0000000805c57224 */ /* 0x000fe200078e02c6 */
[----:B------:R-:W-:Y:S01]  /*9cd0*/  IABS R198, R205 ;  /* 0x000000cd00c67213 */ /* 0x000fe20000000000 */
[--C-:B------:R-:W-:Y:S02]  /*9ce0*/  @!P3 IMAD.IADD R193, R193, 0x1, -R5.reuse ;  /* 0x00000001c1c1b824 */ /* 0x100fe400078e0a05 */
[--C-:B------:R-:W-:Y:S01]  /*9cf0*/  @!P5 IMAD.IADD R194, R194, 0x1, -R5.reuse ;  /* 0x00000001c2c2d824 */ /* 0x100fe200078e0a05 */
[----:B------:R-:W-:Y:S01]  /*9d00*/  ISETP.GT.U32.AND P3, PT, R5, R197, PT ;  /* 0x000000c50500720c */ /* 0x000fe20003f64070 */
        /* <DEDUP_REMOVED lines=9> */
[----:B------:R-:W-:-:S03]  /*9da0*/  IMAD.HI.U32 R9, R2, R199, RZ ;  /* 0x000000c702097227 */ /* 0x000fc600078e00ff */
[----:B------:R-:W-:Y:S01]  /*9db0*/  IABS R201, R202 ;  /* 0x000000ca00c97213 */ /* 0x000fe20000000000 */
[----:B------:R-:W-:Y:S01]  /*9dc0*/  @!P1 IMAD.MOV R191, RZ, RZ, -R191 ;  /* 0x000000ffffbf9224 */ /* 0x000fe200078e0abf */
[----:B------:R-:W-:Y:S01]  /*9dd0*/  ISETP.GT.U32.AND P1, PT, R5, R195, PT ;  /* 0x000000c30500720c */ /* 0x000fe20003f24070 */
[----:B------:R-:W-:Y:S02]  /*9de0*/  IMAD.MOV R8, RZ, RZ, -R8 ;  /* 0x000000ffff087224 */ /* 0x000fe400078e0a08 */
[----:B------:R-:W-:Y:S01]  /*9df0*/  IMAD.MOV R10, RZ, RZ, -R9 ;  /* 0x000000ffff0a7224 */ /* 0x000fe200078e0a09 */
[----:B------:R-:W-:Y:S01]  /*9e00*/  LOP3.LUT R9, R7, 0x6e, RZ, 0xfc, !PT ;  /* 0x0000006e07097812 */ /* 0x000fe200078efcff */
[----:B------:R-:W-:Y:S02]  /*9e10*/  @!P3 IMAD.IADD R197, R197, 0x1, -R5 ;  /* 0x00000001c5c5b824 */ /* 0x000fe400078e0a05 */
[----:B------:R-:W-:Y:S01]  /*9e20*/  @!P5 IMAD.MOV R194, RZ, RZ, -R194 ;  /* 0x000000ffffc2d224 */ /* 0x000fe200078e0ac2 */
[----:B------:R-:W-:Y:S01]  /*9e30*/  ISETP.GE.AND P5, PT, R200, RZ, PT ;  /* 0x000000ffc800720c */ /* 0x000fe20003fa6270 */
[C---:B------:R-:W-:Y:S01]  /*9e40*/  IMAD R198, R5.reuse, R8, R198 ;  /* 0x0000000805c67224 */ /* 0x040fe200078e02c6 */
        /* <DEDUP_REMOVED lines=8> */
[----:B------:R-:W-:Y:S02]  /*9ed0*/  IMAD.MOV R8, RZ, RZ, -R8 ;  /* 0x000000ffff087224 */ /* 0x000fe400078e0a08 */
[--C-:B------:R-:W-:Y:S01]  /*9ee0*/  @!P4 IMAD.IADD R196, R196, 0x1, -R5.reuse ;  /* 0x00000001c4c4c824 */ /* 0x100fe200078e0a05 */
[----:B------:R-:W-:Y:S01]  /*9ef0*/  ISETP.GE.AND P4, PT, R204, RZ, PT ;  /* 0x000000ffcc00720c */ /* 0x000fe20003f86270 */
[--C-:B------:R-:W-:Y:S01]  /*9f00*/  @!P3 IMAD.IADD R197, R197, 0x1, -R5.reuse ;  /* 0x00000001c5c5b824 */ /* 0x100fe200078e0a05 */
[----:B------:R-:W-:Y:S01]  /*9f10*/  ISETP.GE.AND P3, PT, R206, RZ, PT ;  /* 0x000000ffce00720c */ /* 0x000fe20003f66270 */
[----:B------:R-:W-:Y:S01]  /*9f20*/  IMAD R200, R5, R8, R200 ;  /* 0x0000000805c87224 */ /* 0x000fe200078e02c8 */
[----:B------:R-:W-:Y:S01]  /*9f30*/  LOP3.LUT R8, R7, 0x6a, RZ, 0xfc, !PT ;  /* 0x0000006a07087812 */ /* 0x000fe200078efcff */
[----:B------:R-:W-:Y:S01]  /*9f40*/  @!P2 IMAD.MOV R192, RZ, RZ, -R192 ;  /* 0x000000ffffc0a224 */ /* 0x000fe200078e0ac0 */
[----:B------:R-:W-:Y:S01]  /*9f50*/  ISETP.GT.U32.AND P2, PT, R5, R196, PT ;  /* 0x000000c40500720c */ /* 0x000fe20003f44070 */
[----:B------:R-:W-:Y:S01]  /*9f60*/  @!P0 IMAD.IADD R198, R198, 0x1, -R5 ;  /* 0x00000001c6c68824 */ /* 0x000fe200078e0a05 */
[----:B------:R-:W-:Y:S01]  /*9f70*/  ISETP.GE.AND P0, PT, R9, RZ, PT ;  /* 0x000000ff0900720c */ /* 0x000fe20003f06270 */
[----:B------:R-:W-:Y:S01]  /*9f80*/  @!P5 IMAD.MOV R197, RZ, RZ, -R197 ;  /* 0x000000ffffc5d224 */ /* 0x000fe200078e0ac5 */
[----:B------:R-:W-:Y:S01]  /*9f90*/  ISETP.GT.U32.AND P5, PT, R5, R200, PT ;  /* 0x000000c80500720c */ /* 0x000fe20003fa4070 */
[----:B------:R-:W-:Y:S01]  /*9fa0*/  @!P1 IMAD.IADD R199, R199, 0x1, -R5 ;  /* 0x00000001c7c79824 */ /* 0x000fe200078e0a05 */
[----:B------:R-:W-:Y:S01]  /*9fb0*/  ISETP.GT.U32.AND P1, PT, R5, R198, PT ;  /* 0x000000c60500720c */ /* 0x000fe20003f24070 */
[----:B------:R-:W-:Y:S01]  /*9fc0*/  @!P6 IMAD.MOV R195, RZ, RZ, -R195 ;  /* 0x000000ffffc3e224 */ /* 0x000fe200078e0ac3 */
[----:B------:R-:W-:Y:S01]  /*9fd0*/  ISETP.GE.AND P6, PT, R202, RZ, PT ;  /* 0x000000ffca00720c */ /* 0x000fe20003fc6270 */
[----:B------:R-:W-:Y:S01]  /*9fe0*/  IMAD.HI.U32 R9, R2, R201, RZ ;  /* 0x000000c902097227 */ /* 0x000fe200078e00ff */
[----:B------:R-:W-:-:S02]  /*9ff0*/  IABS R202, R8 ;  /* 0x0000000800ca7213 */ /* 0x000fc40000000000 */
[----:B------:R-:W-:Y:S01]  /*a000*/  LOP3.LUT R206, R7, 0x66, RZ, 0xfc, !PT ;  /* 0x0000006607ce7812 */ /* 0x000fe200078efcff */
[----:B------:R-:W-:Y:S01]  /*a010*/  @!P2 IMAD.IADD R196, R196, 0x1, -R5 ;  /* 0x00000001c4c4a824 */ /* 0x000fe200078e0a05 */
[----:B------:R-:W-:Y:S01]  /*a020*/  ISETP.GE.AND P2, PT, R205, RZ, PT ;  /* 0x000000ffcd00720c */ /* 0x000fe20003f46270 */
[----:B------:R-:W-:Y:S01]  /*a030*/  IMAD.MOV R10, RZ, RZ, -R9 ;  /* 0x000000ffff0a7224 */ /* 0x000fe200078e0a09 */
[----:B------:R-:W-:Y:S01]  /*a040*/  LOP3.LUT R9, R7, 0x68, RZ, 0xfc, !PT ;  /* 0x0000006807097812 */ /* 0x000fe200078efcff */
[--C-:B------:R-:W-:Y:S01]  /*a050*/  @!P5 IMAD.IADD R200, R200, 0x1, -R5.reuse ;  /* 0x00000001c8c8d824 */ /* 0x100fe200078e0a05 */
[----:B------:R-:W-:Y:S01]  /*a060*/  IABS R205, R206 ;  /* 0x000000ce00cd7213 */ /* 0x000fe20000000000 */
[----:B------:R-:W-:Y:S01]  /*a070*/  @!P4 IMAD.MOV R196, RZ, RZ, -R196 ;  /* 0x000000ffffc4c224 */ /* 0x000fe200078e0ac4 */
[C---:B------:R-:W-:Y:S01]  /*a080*/  ISETP.GT.U32.AND P4, PT, R5.reuse, R199, PT ;  /* 0x000000c70500720c */ /* 0x040fe20003f84070 */
[----:B------:R-:W-:Y:S01]  /*a090*/  @!P1 IMAD.IADD R198, R198, 0x1, -R5 ;  /* 0x00000001c6c69824 */ /* 0x000fe200078e0a05 */
[----:B------:R-:W-:Y:S01]  /*a0a0*/  ISETP.GE.AND P1, PT, R8, RZ, PT ;  /* 0x000000ff0800720c */ /* 0x000fe20003f26270 */
[----:B------:R-:W-:Y:S01]  /*a0b0*/  IMAD.HI.U32 R8, R2, R202, RZ ;  /* 0x000000ca02087227 */ /* 0x000fe200078e00ff */
[----:B------:R-:W-:-:S02]  /*a0c0*/  ISETP.GT.U32.AND P5, PT, R5, R200, PT ;  /* 0x000000c80500720c */ /* 0x000fc40003fa4070 */
[----:B------:R-:W-:Y:S01]  /*a0d0*/  IABS R203, R9 ;  /* 0x0000000900cb7213 */ /* 0x000fe20000000000 */
[----:B------:R-:W-:Y:S02]  /*a0e0*/  IMAD.MOV R8, RZ, RZ, -R8 ;  /* 0x000000ffff087224 */ /* 0x000fe400078e0a08 */
[C---:B------:R-:W-:Y:S02]  /*a0f0*/  IMAD R201, R5.reuse, R10, R201 ;  /* 0x0000000a05c97224 */ /* 0x040fe400078e02c9 */
[----:B------:R-:W-:Y:S02]  /*a100*/  IMAD R202, R5, R8, R202 ;  /* 0x0000000805ca7224 */ /* 0x000fe400078e02ca */
[--C-:B------:R-:W-:Y:S01]  /*a110*/  @!P4 IMAD.IADD R199, R199, 0x1, -R5.reuse ;  /* 0x00000001c7c7c824 */ /* 0x100fe200078e0a05 */
[----:B------:R-:W-:Y:S01]  /*a120*/  ISETP.GT.U32.AND P4, PT, R5, R201, PT ;  /* 0x000000c90500720c */ /* 0x000fe20003f84070 */
[----:B------:R-:W-:Y:S01]  /*a130*/  @!P2 IMAD.MOV R198, RZ, RZ, -R198 ;  /* 0x000000ffffc6a224 */ /* 0x000fe200078e0ac6 */
[----:B------:R-:W-:Y:S01]  /*a140*/  ISETP.GE.AND P2, PT, R9, RZ, PT ;  /* 0x000000ff0900720c */ /* 0x000fe20003f46270 */
[----:B------:R-:W-:Y:S01]  /*a150*/  @!P5 IMAD.IADD R200, R200, 0x1, -R5 ;  /* 0x00000001c8c8d824 */ /* 0x000fe200078e0a05 */
[----:B------:R-:W-:Y:S01]  /*a160*/  ISETP.GT.U32.AND P5, PT, R5, R202, PT ;  /* 0x000000ca0500720c */ /* 0x000fe20003fa4070 */
[----:B------:R-:W-:-:S04]  /*a170*/  IMAD.HI.U32 R9, R2, R203, RZ ;  /* 0x000000cb02097227 */ /* 0x000fc800078e00ff */
[----:B------:R-:W-:-:S04]  /*a180*/  IMAD.HI.U32 R10, R2, R205, RZ ;  /* 0x000000cd020a7227 */ /* 0x000fc800078e00ff */
[----:B------:R-:W-:Y:S01]  /*a190*/  IMAD.MOV R204, RZ, RZ, -R9 ;  /* 0x000000ffffcc7224 */ /* 0x000fe200078e0a09 */
[----:B------:R-:W-:Y:S01]  /*a1a0*/  LOP3.LUT R9, R7, 0x64, RZ, 0xfc, !PT ;  /* 0x0000006407097812 */ /* 0x000fe200078efcff */
[----:B------:R-:W-:Y:S02]  /*a1b0*/  IMAD.MOV R10, RZ, RZ, -R10 ;  /* 0x000000ffff0a7224 */ /* 0x000fe400078e0a0a */
[----:B------:R-:W-:Y:S02]  /*a1c0*/  @!P4 IMAD.IADD R201, R201, 0x1, -R5 ;  /* 0x00000001c9c9c824 */ /* 0x000fe400078e0a05 */
[C---:B------:R-:W-:Y:S02]  /*a1d0*/  IMAD R203, R5.reuse, R204, R203 ;  /* 0x000000cc05cb7224 */ /* 0x040fe400078e02cb */
[C---:B------:R-:W-:Y:S01]  /*a1e0*/  IMAD R204, R5.reuse, R10, R205 ;  /* 0x0000000a05cc7224 */ /* 0x040fe200078e02cd */
[----:B------:R-:W-:Y:S01]  /*a1f0*/  IABS R205, R9 ;  /* 0x0000000900cd7213 */ /* 0x000fe20000000000 */
[----:B------:R-:W-:Y:S01]  /*a200*/  @!P5 IMAD.IADD R202, R202, 0x1, -R5 ;  /* 0x00000001cacad824 */ /* 0x000fe200078e0a05 */
[C---:B------:R-:W-:Y:S01]  /*a210*/  ISETP.GT.U32.AND P4, PT, R5.reuse, R201, PT ;  /* 0x000000c90500720c */ /* 0x040fe20003f84070 */
[----:B------:R-:W-:Y:S01]  /*a220*/  @!P0 IMAD.MOV R200, RZ, RZ, -R200 ;  /* 0x000000ffffc88224 */ /* 0x000fe200078e0ac8 */
[C---:B------:R-:W-:Y:S01]  /*a230*/  ISETP.GT.U32.AND P5, PT, R5.reuse, R204, PT ;  /* 0x000000cc0500720c */ /* 0x040fe20003fa4070 */
[----:B------:R-:W-:Y:S01]  /*a240*/  IMAD.HI.U32 R8, R2, R205, RZ ;  /* 0x000000cd02087227 */ /* 0x000fe200078e00ff */
[----:B------:R-:W-:-:S03]  /*a250*/  ISETP.GT.U32.AND P0, PT, R5, R202, PT ;  /* 0x000000ca0500720c */ /* 0x000fc60003f04070 */
[----:B------:R-:W-:Y:S02]  /*a260*/  IMAD.MOV R8, RZ, RZ, -R8 ;  /* 0x000000ffff087224 */ /* 0x000fe400078e0a08 */
[----:B------:R-:W-:Y:S01]  /*a270*/  @!P3 IMAD.MOV R199, RZ, RZ, -R199 ;  /* 0x000000ffffc7b224 */ /* 0x000fe200078e0ac7 */
[----:B------:R-:W-:Y:S01]  /*a280*/  ISETP.GE.AND P3, PT, R206, RZ, PT ;  /* 0x000000ffce00720c */ /* 0x000fe20003f66270 */
[----:B------:R-:W-:Y:S01]  /*a290*/  IMAD R205, R5, R8, R205 ;  /* 0x0000000805cd7224 */ /* 0x000fe200078e02cd */
[----:B------:R-:W-:Y:S01]  /*a2a0*/  IABS R206, R210 ;  /* 0x000000d200ce7213 */ /* 0x000fe20000000000 */
[--C-:B------:R-:W-:Y:S01]  /*a2b0*/  @!P4 IMAD.IADD R201, R201, 0x1, -R5.reuse ;  /* 0x00000001c9c9c824 */ /* 0x100fe200078e0a05 */
[C---:B------:R-:W-:Y:S01]  /*a2c0*/  ISETP.GT.U32.AND P4, PT, R5.reuse, R203, PT ;  /* 0x000000cb0500720c */ /* 0x040fe20003f84070 */
[--C-:B------:R-:W-:Y:S02]  /*a2d0*/  @!P5 IMAD.IADD R204, R204, 0x1, -R5.reuse ;  /* 0x00000001ccccd824 */ /* 0x100fe400078e0a05 */
[----:B------:R-:W-:Y:S01]  /*a2e0*/  @!P0 IMAD.IADD R202, R202, 0x1, -R5 ;  /* 0x00000001caca8824 */ /* 0x000fe200078e0a05 */
[----:B------:R-:W-:Y:S01]  /*a2f0*/  ISETP.GT.U32.AND P0, PT, R5, R205, PT ;  /* 0x000000cd0500720c */ /* 0x000fe20003f04070 */
[----:B------:R-:W-:Y:S01]  /*a300*/  @!P6 IMAD.MOV R201, RZ, RZ, -R201 ;  /* 0x000000ffffc9e224 */ /* 0x000fe200078e0ac9 */
[----:B------:R-:W-:Y:S01]  /*a310*/  ISETP.GE.AND P6, PT, R9, RZ, PT ;  /* 0x000000ff0900720c */ /* 0x000fe20003fc6270 */
[----:B------:R-:W-:Y:S01]  /*a320*/  IMAD.HI.U32 R9, R2, R207, RZ ;  /* 0x000000cf02097227 */ /* 0x000fe200078e00ff */
[----:B------:R-:W-:-:S03]  /*a330*/  ISETP.GT.U32.AND P5, PT, R5, R204, PT ;  /* 0x000000cc0500720c */ /* 0x000fc60003fa4070 */
[----:B------:R-:W-:Y:S01]  /*a340*/  IMAD.MOV R208, RZ, RZ, -R9 ;  /* 0x000000ffffd07224 */ /* 0x000fe200078e0a09 */
[----:B------:R-:W-:Y:S01]  /*a350*/  LOP3.LUT R9, R7, 0x5c, RZ, 0xfc, !PT ;  /* 0x0000005c07097812 */ /* 0x000fe200078efcff */
[----:B------:R-:W-:Y:S02]  /*a360*/  @!P4 IMAD.IADD R203, R203, 0x1, -R5 ;  /* 0x00000001cbcbc824 */ /* 0x000fe400078e0a05 */
[----:B------:R-:W-:Y:S02]  /*a370*/  IMAD R207, R5, R208, R207 ;  /* 0x000000d005cf7224 */ /* 0x000fe400078e02cf */
[----:B------:R-:W-:Y:S01]  /*a380*/  @!P0 IMAD.IADD R205, R205, 0x1, -R5 ;  /* 0x00000001cdcd8824 */ /* 0x000fe200078e0a05 */
[----:B------:R-:W-:Y:S01]  /*a390*/  ISETP.GT.U32.AND P4, PT, R5, R203, PT ;  /* 0x000000cb0500720c */ /* 0x000fe20003f84070 */
[----:B------:R-:W-:-:S03]  /*a3a0*/  IMAD.HI.U32 R8, R2, R206, RZ ;  /* 0x000000ce02087227 */ /* 0x000fc600078e00ff */
[----:B------:R-:W-:Y:S01]  /*a3b0*/  ISETP.GT.U32.AND P0, PT, R5, R205, PT ;  /* 0x000000cd0500720c */ /* 0x000fe20003f04070 */
[----:B------:R-:W-:-:S04]  /*a3c0*/  IMAD.HI.U32 R10, R2, R209, RZ ;  /* 0x000000d1020a7227 */ /* 0x000fc800078e00ff */
[----:B------:R-:W-:Y:S01]  /*a3d0*/  @!P5 IMAD.IADD R204, R204, 0x1, -R5 ;  /* 0x00000001ccccd824 */ /* 0x000fe200078e0a05 */
[C---:B------:R-:W-:Y:S01]  /*a3e0*/  ISETP.GT.U32.AND P5, PT, R5.reuse, R207, PT ;  /* 0x000000cf0500720c */ /* 0x040fe20003fa4070 */
[----:B------:R-:W-:Y:S02]  /*a3f0*/  IMAD.MOV R8, RZ, RZ, -R8 ;  /* 0x000000ffff087224 */ /* 0x000fe400078e0a08 */
[----:B------:R-:W-:Y:S02]  /*a400*/  IMAD.MOV R10, RZ, RZ, -R10 ;  /* 0x000000ffff0a7224 */ /* 0x000fe400078e0a0a */
[C---:B------:R-:W-:Y:S02]  /*a410*/  IMAD R206, R5.reuse, R8, R206 ;  /* 0x0000000805ce7224 */ /* 0x040fe400078e02ce */
[C---:B------:R-:W-:Y:S01]  /*a420*/  IMAD R208, R5.reuse, R10, R209 ;  /* 0x0000000a05d07224 */ /* 0x040fe200078e02d1 */
[----:B------:R-:W-:Y:S01]  /*a430*/  IABS R209, R9 ;  /* 0x0000000900d17213 */ /* 0x000fe20000000000 */
[----:B------:R-:W-:Y:S01]  /*a440*/  @!P1 IMAD.MOV R202, RZ, RZ, -R202 ;  /* 0x000000ffffca9224 */ /* 0x000fe200078e0aca */
[----:B------:R-:W-:Y:S01]  /*a450*/  ISETP.GT.U32.AND P1, PT, R5, R206, PT ;  /* 0x000000ce0500720c */ /* 0x000fe20003f24070 */
[----:B------:R-:W-:Y:S01]  /*a460*/  @!P4 IMAD.IADD R203, R203, 0x1, -R5 ;  /* 0x00000001cbcbc824 */ /* 0x000fe200078e0a05 */
[----:B------:R-:W-:Y:S01]  /*a470*/  LOP3.LUT R10, R7, 0x5a, RZ, 0xfc, !PT ;  /* 0x0000005a070a7812 */ /* 0x000fe200078efcff */
[----:B------:R-:W-:Y:S01]  /*a480*/  IMAD.HI.U32 R8, R2, R209, RZ ;  /* 0x000000d102087227 */ /* 0x000fe200078e00ff */
[----:B------:R-:W-:-:S02]  /*a490*/  ISETP.GE.AND P4, PT, R210, RZ, PT ;  /* 0x000000ffd200720c */ /* 0x000fc40003f86270 */
[----:B------:R-:W-:Y:S01]  /*a4a0*/  IABS R210, R10 ;  /* 0x0000000a00d27213 */ /* 0x000fe20000000000 */
[--C-:B------:R-:W-:Y:S01]  /*a4b0*/  @!P0 IMAD.IADD R205, R205, 0x1, -R5.reuse ;  /* 0x00000001cdcd8824 */ /* 0x100fe200078e0a05 */
[----:B------:R-:W-:Y:S01]  /*a4c0*/  ISETP.GE.AND P0, PT, R212, RZ, PT ;  /* 0x000000ffd400720c */ /* 0x000fe20003f06270 */
[----:B------:R-:W-:Y:S01]  /*a4d0*/  @!P5 IMAD.IADD R207, R207, 0x1, -R5 ;  /* 0x00000001cfcfd824 */ /* 0x000fe200078e0a05 */
[----:B------:R-:W-:Y:S01]  /*a4e0*/  IABS R212, R215 ;  /* 0x000000d700d47213 */ /* 0x000fe20000000000 */
[----:B------:R-:W-:Y:S02]  /*a4f0*/  IMAD.MOV R8, RZ, RZ, -R8 ;  /* 0x000000ffff087224 */ /* 0x000fe400078e0a08 */
[----:B------:R-:W-:Y:S01]  /*a500*/  @!P3 IMAD.MOV R204, RZ, RZ, -R204 ;  /* 0x000000ffffccb224 */ /* 0x000fe200078e0acc */
[C---:B------:R-:W-:Y:S01]  /*a510*/  ISETP.GT.U32.AND P3, PT, R5.reuse, R208, PT ;  /* 0x000000d00500720c */ /* 0x040fe20003f64070 */
[----:B------:R-:W-:Y:S01]  /*a520*/  @!P6 IMAD.MOV R205, RZ, RZ, -R205 ;  /* 0x000000ffffcde224 */ /* 0x000fe200078e0acd */
[C---:B------:R-:W-:Y:S01]  /*a530*/  ISETP.GT.U32.AND P6, PT, R5.reuse, R207, PT ;  /* 0x000000cf0500720c */ /* 0x040fe20003fc4070 */
[----:B------:R-:W-:-:S02]  /*a540*/  IMAD R209, R5, R8, R209 ;  /* 0x0000000805d17224 */ /* 0x000fc400078e02d1 */
[----:B------:R-:W-:-:S04]  /*a550*/  IMAD.HI.U32 R8, R2, R210, RZ ;  /* 0x000000d202087227 */ /* 0x000fc800078e00ff */
[--C-:B------:R-:W-:Y:S01]  /*a560*/  @!P1 IMAD.IADD R206, R206, 0x1, -R5.reuse ;  /* 0x00000001cece9824 */ /* 0x100fe200078e0a05 */
[----:B------:R-:W-:Y:S01]  /*a570*/  ISETP.GE.AND P1, PT, R9, RZ, PT ;  /* 0x000000ff0900720c */ /* 0x000fe20003f26270 */
[----:B------:R-:W-:Y:S02]  /*a580*/  IMAD.MOV R8, RZ, RZ, -R8 ;  /* 0x000000ffff087224 */ /* 0x000fe400078e0a08 */
[--C-:B------:R-:W-:Y:S01]  /*a590*/  @!P3 IMAD.IADD R208, R208, 0x1, -R5.reuse ;  /* 0x00000001d0d0b824 */ /* 0x100fe200078e0a05 */
[C---:B------:R-:W-:Y:S01]  /*a5a0*/  ISETP.GT.U32.AND P5, PT, R5.reuse, R206, PT ;  /* 0x000000ce0500720c */ /* 0x040fe20003fa4070 */
[----:B------:R-:W-:Y:S02]  /*a5b0*/  IMAD R210, R5, R8, R210 ;  /* 0x0000000805d27224 */ /* 0x000fe400078e02d2 */
[----:B------:R-:W-:Y:S01]  /*a5c0*/  @!P6 IMAD.IADD R207, R207, 0x1, -R5 ;  /* 0x00000001cfcfe824 */ /* 0x000fe200078e0a05 */
[C---:B------:R-:W-:Y:S01]  /*a5d0*/  ISETP.GT.U32.AND P3, PT, R5.reuse, R208, PT ;  /* 0x000000d00500720c */ /* 0x040fe20003f64070 */
[----:B------:R-:W-:Y:S01]  /*a5e0*/  IMAD.HI.U32 R9, R2, R212, RZ ;  /* 0x000000d402097227 */ /* 0x000fe200078e00ff */
[----:B------:R-:W-:-:S03]  /*a5f0*/  ISETP.GT.U32.AND P6, PT, R5, R210, PT ;  /* 0x000000d20500720c */ /* 0x000fc60003fc4070 */
[----:B------:R-:W-:Y:S01]  /*a600*/  @!P2 IMAD.MOV R203, RZ, RZ, -R203 ;  /* 0x000000ffffcba224 */ /* 0x000fe200078e0acb */
[----:B------:R-:W-:Y:S01]  /*a610*/  ISETP.GE.AND P2, PT, R211, RZ, PT ;  /* 0x000000ffd300720c */ /* 0x000fe20003f46270 */
[----:B------:R-:W-:Y:S01]  /*a620*/  IMAD.MOV R9, RZ, RZ, -R9 ;  /* 0x000000ffff097224 */ /* 0x000fe200078e0a09 */
[----:B------:R-:W-:Y:S01]  /*a630*/  IABS R211, R214 ;  /* 0x000000d600d37213 */ /* 0x000fe20000000000 */
[--C-:B------:R-:W-:Y:S01]  /*a640*/  @!P5 IMAD.IADD R206, R206, 0x1, -R5.reuse ;  /* 0x00000001ceced824 */ /* 0x100fe200078e0a05 */
[C---:B------:R-:W-:Y:S01]  /*a650*/  ISETP.GT.U32.AND P5, PT, R5.reuse, R209, PT ;  /* 0x000000d10500720c */ /* 0x040fe20003fa4070 */
[----:B------:R-:W-:Y:S02]  /*a660*/  IMAD R212, R5, R9, R212 ;  /* 0x0000000905d47224 */ /* 0x000fe400078e02d4 */
[--C-:B------:R-:W-:Y:S01]  /*a670*/  @!P3 IMAD.IADD R208, R208, 0x1, -R5.reuse ;  /* 0x00000001d0d0b824 */ /* 0x100fe200078e0a05 */
[----:B------:R-:W-:Y:S01]  /*a680*/  ISETP.GE.AND P3, PT, R10, RZ, PT ;  /* 0x000000ff0a00720c */ /* 0x000fe20003f66270 */
[----:B------:R-:W-:-:S02]  /*a690*/  @!P6 IMAD.IADD R210, R210, 0x1, -R5 ;  /* 0x00000001d2d2e824 */ /* 0x000fc400078e0a05 */
[----:B------:R-:W-:-:S03]  /*a6a0*/  IMAD.HI.U32 R10, R2, R213, RZ ;  /* 0x000000d5020a7227 */ /* 0x000fc600078e00ff */
[----:B------:R-:W-:Y:S01]  /*a6b0*/  ISETP.GT.U32.AND P6, PT, R5, R210, PT ;  /* 0x000000d20500720c */ /* 0x000fe20003fc4070 */
[----:B------:R-:W-:Y:S02]  /*a6c0*/  IMAD.MOV R10, RZ, RZ, -R10 ;  /* 0x000000ffff0a7224 */ /* 0x000fe400078e0a0a */
[----:B------:R-:W-:Y:S01]  /*a6d0*/  @!P5 IMAD.IADD R209, R209, 0x1, -R5 ;  /* 0x00000001d1d1d824 */ /* 0x000fe200078e0a05 */
[----:B------:R-:W-:Y:S01]  /*a6e0*/  ISETP.GE.AND P5, PT, R214, RZ, PT ;  /* 0x000000ffd600720c */ /* 0x000fe20003fa6270 */
[----:B------:R-:W-:-:S04]  /*a6f0*/  IMAD.HI.U32 R8, R2, R211, RZ ;  /* 0x000000d302087227 */ /* 0x000fc800078e00ff */
[----:B------:R-:W-:Y:S01]  /*a700*/  @!P4 IMAD.MOV R206, RZ, RZ, -R206 ;  /* 0x000000ffffcec224 */ /* 0x000fe200078e0ace */
[C---:B------:R-:W-:Y:S01]  /*a710*/  ISETP.GT.U32.AND P4, PT, R5.reuse, R209, PT ;  /* 0x000000d10500720c */ /* 0x040fe20003f84070 */
[----:B------:R-:W-:Y:S01]  /*a720*/  IMAD R213, R5, R10, R213 ;  /* 0x0000000a05d57224 */ /* 0x000fe200078e02d5 */
[----:B------:R-:W-:Y:S01]  /*a730*/  LOP3.LUT R10, R7, 0x52, RZ, 0xfc, !PT ;  /* 0x00000052070a7812 */ /* 0x000fe200078efcff */
[----:B------:R-:W-:Y:S01]  /*a740*/  @!P0 IMAD.MOV R208, RZ, RZ, -R208 ;  /* 0x000000ffffd08224 */ /* 0x000fe200078e0ad0 */
[C---:B------:R-:W-:Y:S01]  /*a750*/  ISETP.GT.U32.AND P0, PT, R5.reuse, R212, PT ;  /* 0x000000d40500720c */ /* 0x040fe20003f04070 */
[----:B------:R-:W-:Y:S01]  /*a760*/  IMAD.MOV R8, RZ, RZ, -R8 ;  /* 0x000000ffff087224 */ /* 0x000fe200078e0a08 */
[----:B------:R-:W-:Y:S01]  /*a770*/  IABS R214, R10 ;  /* 0x0000000a00d67213 */ /* 0x000fe20000000000 */
[----:B------:R-:W-:Y:S01]  /*a780*/  @!P6 IMAD.IADD R210, R210, 0x1, -R5 ;  /* 0x00000001d2d2e824 */ /* 0x000fe200078e0a05 */
[C---:B------:R-:W-:Y:S01]  /*a790*/  ISETP.GT.U32.AND P6, PT, R5.reuse, R213, PT ;  /* 0x000000d50500720c */ /* 0x040fe20003fc4070 */
[----:B------:R-:W-:-:S02]  /*a7a0*/  IMAD R211, R5, R8, R211 ;  /* 0x0000000805d37224 */ /* 0x000fc400078e02d3 */
[----:B------:R-:W-:Y:S02]  /*a7b0*/  @!P2 IMAD.MOV R207, RZ, RZ, -R207 ;  /* 0x000000ffffcfa224 */ /* 0x000fe400078e0acf */
[--C-:B------:R-:W-:Y:S01]  /*a7c0*/  @!P4 IMAD.IADD R209, R209, 0x1, -R5.reuse ;  /* 0x00000001d1d1c824 */ /* 0x100fe200078e0a05 */
[----:B------:R-:W-:Y:S01]  /*a7d0*/  ISETP.GT.U32.AND P2, PT, R5, R211, PT ;  /* 0x000000d30500720c */ /* 0x000fe20003f44070 */
[----:B------:R-:W-:Y:S01]  /*a7e0*/  IMAD.HI.U32 R8, R2, R214, RZ ;  /* 0x000000d602087227 */ /* 0x000fe200078e00ff */
[----:B------:R-:W-:Y:S02]  /*a7f0*/  ISETP.GE.AND P4, PT, R215, RZ, PT ;  /* 0x000000ffd700720c */ /* 0x000fe40003f86270 */
[----:B------:R-:W-:Y:S01]  /*a800*/  IABS R215, R220 ;  /* 0x000000dc00d77213 */ /* 0x000fe20000000000 */
[--C-:B------:R-:W-:Y:S02]  /*a810*/  @!P0 IMAD.IADD R212, R212, 0x1, -R5.reuse ;  /* 0x00000001d4d48824 */ /* 0x100fe400078e0a05 */
[----:B------:R-:W-:-:S02]  /*a820*/  @!P6 IMAD.IADD R213, R213, 0x1, -R5 ;  /* 0x00000001d5d5e824 */ /* 0x000fc400078e0a05 */
[----:B------:R-:W-:Y:S01]  /*a830*/  IMAD.MOV R9, RZ, RZ, -R8 ;  /* 0x000000ffff097224 */ /* 0x000fe200078e0a08 */
[----:B------:R-:W-:Y:S01]  /*a840*/  ISETP.GT.U32.AND P6, PT, R5, R212, PT ;  /* 0x000000d40500720c */ /* 0x000fe20003fc4070 */
[----:B------:R-:W-:-:S04]  /*a850*/  IMAD.HI.U32 R8, R2, R215, RZ ;  /* 0x000000d702087227 */ /* 0x000fc800078e00ff */
[----:B------:R-:W-:Y:S01]  /*a860*/  @!P2 IMAD.IADD R211, R211, 0x1, -R5 ;  /* 0x00000001d3d3a824 */ /* 0x000fe200078e0a05 */
[----:B------:R-:W-:Y:S01]  /*a870*/  ISETP.GE.AND P2, PT, R216, RZ, PT ;  /* 0x000000ffd800720c */ /* 0x000fe20003f46270 */
[----:B------:R-:W-:Y:S01]  /*a880*/  IMAD.MOV R8, RZ, RZ, -R8 ;  /* 0x000000ffff087224 */ /* 0x000fe200078e0a08 */
[----:B------:R-:W-:Y:S01]  /*a890*/  IABS R216, R219 ;  /* 0x000000db00d87213 */ /* 0x000fe20000000000 */
[C---:B------:R-:W-:Y:S01]  /*a8a0*/  IMAD R214, R5.reuse, R9, R214 ;  /* 0x0000000905d67224 */ /* 0x040fe200078e02d6 */
[C---:B------:R-:W-:Y:S01]  /*a8b0*/  ISETP.GT.U32.AND P0, PT, R5.reuse, R211, PT ;  /* 0x000000d30500720c */ /* 0x040fe20003f04070 */
[C---:B------:R-:W-:Y:S02]  /*a8c0*/  IMAD R215, R5.reuse, R8, R215 ;  /* 0x0000000805d77224 */ /* 0x040fe400078e02d7 */
[----:B------:R-:W-:Y:S02]  /*a8d0*/  @!P6 IMAD.IADD R212, R212, 0x1, -R5 ;  /* 0x00000001d4d4e824 */ /* 0x000fe400078e0a05 */
[----:B------:R-:W-:Y:S01]  /*a8e0*/  @!P1 IMAD.MOV R209, RZ, RZ, -R209 ;  /* 0x000000ffffd19224 */ /* 0x000fe200078e0ad1 */
[C---:B------:R-:W-:Y:S01]  /*a8f0*/  ISETP.GT.U32.AND P6, PT, R5.reuse, R215, PT ;  /* 0x000000d70500720c */ /* 0x040fe20003fc4070 */
[----:B------:R-:W-:Y:S01]  /*a900*/  IMAD.HI.U32 R8, R2, R216, RZ ;  /* 0x000000d802087227 */ /* 0x000fe200078e00ff */
[----:B------:R-:W-:-:S03]  /*a910*/  ISETP.GT.U32.AND P1, PT, R5, R213, PT ;  /* 0x000000d50500720c */ /* 0x000fc60003f24070 */
[----:B------:R-:W-:Y:S02]  /*a920*/  IMAD.MOV R9, RZ, RZ, -R8 ;  /* 0x000000ffff097224 */ /* 0x000fe400078e0a08 */
[--C-:B------:R-:W-:Y:S01]  /*a930*/  @!P0 IMAD.IADD R211, R211, 0x1, -R5.reuse ;  /* 0x00000001d3d38824 */ /* 0x100fe200078e0a05 */
[C---:B------:R-:W-:Y:S01]  /*a940*/  ISETP.GT.U32.AND P0, PT, R5.reuse, R214, PT ;  /* 0x000000d60500720c */ /* 0x040fe20003f04070 */
[----:B------:R-:W-:Y:S02]  /*a950*/  @!P3 IMAD.MOV R210, RZ, RZ, -R210 ;  /* 0x000000ffffd2b224 */ /* 0x000fe400078e0ad2 */
[----:B------:R-:W-:Y:S01]  /*a960*/  IMAD R216, R5, R9, R216 ;  /* 0x0000000905d87224 */ /* 0x000fe200078e02d8 */
[----:B------:R-:W-:Y:S01]  /*a970*/  LOP3.LUT R9, R7, 0x48, RZ, 0xfc, !PT ;  /* 0x0000004807097812 */ /* 0x000fe200078efcff */
[----:B------:R-:W-:Y:S02]  /*a980*/  @!P6 IMAD.IADD R215, R215, 0x1, -R5 ;  /* 0x00000001d7d7e824 */ /* 0x000fe400078e0a05 */
[----:B------:R-:W-:-:S03]  /*a990*/  IMAD.HI.U32 R8, R2, R217, RZ ;  /* 0x000000d902087227 */ /* 0x000fc600078e00ff */
[----:B------:R-:W-:Y:S01]  /*a9a0*/  ISETP.GT.U32.AND P3, PT, R5, R215, PT ;  /* 0x000000d70500720c */ /* 0x000fe20003f64070 */
[----:B------:R-:W-:Y:S01]  /*a9b0*/  @!P1 IMAD.IADD R213, R213, 0x1, -R5 ;  /* 0x00000001d5d59824 */ /* 0x000fe200078e0a05 */
[----:B------:R-:W-:Y:S01]  /*a9c0*/  ISETP.GE.AND P1, PT, R10, RZ, PT ;  /* 0x000000ff0a00720c */ /* 0x000fe20003f26270 */
[----:B------:R-:W-:Y:S01]  /*a9d0*/  @!P5 IMAD.MOV R211, RZ, RZ, -R211 ;  /* 0x000000ffffd3d224 */ /* 0x000fe200078e0ad3 */
[C---:B------:R-:W-:Y:S01]  /*a9e0*/  ISETP.GT.U32.AND P5, PT, R5.reuse, R216, PT ;  /* 0x000000d80500720c */ /* 0x040fe20003fa4070 */
[----:B------:R-:W-:Y:S01]  /*a9f0*/  @!P0 IMAD.IADD R214, R214, 0x1, -R5 ;  /* 0x00000001d6d68824 */ /* 0x000fe200078e0a05 */
[----:B------:R-:W-:Y:S01]  /*aa00*/  ISETP.GE.AND P0, PT, R220, RZ, PT ;  /* 0x000000ffdc00720c */ /* 0x000fe20003f06270 */
[----:B------:R-:W-:Y:S02]  /*aa10*/  IMAD.MOV R10, RZ, RZ, -R8 ;  /* 0x000000ffff0a7224 */ /* 0x000fe400078e0a08 */
[----:B------:R-:W-:Y:S01]  /*aa20*/  IMAD.HI.U32 R8, R2, R218, RZ ;  /* 0x000000da02087227 */ /* 0x000fe200078e00ff */
[----:B------:R-:W-:-:S03]  /*aa30*/  ISETP.GT.U32.AND P6, PT, R5, R214, PT ;  /* 0x000000d60500720c */ /* 0x000fc60003fc4070 */
[----:B------:R-:W-:Y:S01]  /*aa40*/  IMAD R217, R5, R10, R217 ;  /* 0x0000000a05d97224 */ /* 0x000fe200078e02d9 */
[----:B------:R-:W-:Y:S01]  /*aa50*/  LOP3.LUT R10, R7, 0x44, RZ, 0xfc, !PT ;  /* 0x00000044070a7812 */ /* 0x000fe200078efcff */
[----:B------:R-:W-:Y:S02]  /*aa60*/  IMAD.MOV R8, RZ, RZ, -R8 ;  /* 0x000000ffff087224 */ /* 0x000fe400078e0a08 */
[--C-:B------:R-:W-:Y:S01]  /*aa70*/  @!P3 IMAD.IADD R215, R215, 0x1, -R5.reuse ;  /* 0x00000001d7d7b824 */ /* 0x100fe200078e0a05 */
[C---:B------:R-:W-:Y:S01]  /*aa80*/  ISETP.GT.U32.AND P3, PT, R5.reuse, R217, PT ;  /* 0x000000d90500720c */ /* 0x040fe20003f64070 */
[C---:B------:R-:W-:Y:S02]  /*aa90*/  IMAD R218, R5.reuse, R8, R218 ;  /* 0x0000000805da7224 */ /* 0x040fe400078e02da */
[----:B------:R-:W-:Y:S02]  /*aaa0*/  @!P5 IMAD.IADD R216, R216, 0x1, -R5 ;  /* 0x00000001d8d8d824 */ /* 0x000fe400078e0a05 */
[----:B------:R-:W-:Y:S01]  /*aab0*/  @!P0 IMAD.MOV R215, RZ, RZ, -R215 ;  /* 0x000000ffffd78224 */ /* 0x000fe200078e0ad7 */
[----:B------:R-:W-:Y:S01]  /*aac0*/  ISETP.GT.U32.AND P0, PT, R5, R218, PT ;  /* 0x000000da0500720c */ /* 0x000fe20003f04070 */
[----:B------:R-:W-:Y:S01]  /*aad0*/  @!P4 IMAD.MOV R212, RZ, RZ, -R212 ;  /* 0x000000ffffd4c224 */ /* 0x000fe200078e0ad4 */
[----:B------:R-:W-:Y:S01]  /*aae0*/  ISETP.GE.AND P4, PT, R219, RZ, PT ;  /* 0x000000ffdb00720c */ /* 0x000fe20003f86270 */
[----:B------:R-:W-:Y:S01]  /*aaf0*/  @!P6 IMAD.IADD R214, R214, 0x1, -R5 ;  /* 0x00000001d6d6e824 */ /* 0x000fe200078e0a05 */
[----:B------:R-:W-:Y:S01]  /*ab00*/  IABS R219, R9 ;  /* 0x0000000900db7213 */ /* 0x000fe20000000000 */
[----:B------:R-:W-:Y:S01]  /*ab10*/  @!P2 IMAD.MOV R213, RZ, RZ, -R213 ;  /* 0x000000ffffd5a224 */ /* 0x000fe200078e0ad5 */
[----:B------:R-:W-:Y:S01]  /*ab20*/  ISETP.GT.U32.AND P5, PT, R5, R216, PT ;  /* 0x000000d80500720c */ /* 0x000fe20003fa4070 */
[----:B------:R-:W-:Y:S01]  /*ab30*/  @!P3 IMAD.IADD R217, R217, 0x1, -R5 ;  /* 0x00000001d9d9b824 */ /* 0x000fe200078e0a05 */
[----:B------:R-:W-:Y:S01]  /*ab40*/  ISETP.GE.AND P2, PT, R221, RZ, PT ;  /* 0x000000ffdd00720c */ /* 0x000fe20003f46270 */
[----:B------:R-:W-:Y:S01]  /*ab50*/  IMAD.HI.U32 R8, R2, R219, RZ ;  /* 0x000000db02087227 */ /* 0x000fe200078e00ff */
[----:B------:R-:W-:-:S02]  /*ab60*/  IABS R221, R10 ;  /* 0x0000000a00dd7213 */ /* 0x000fc40000000000 */
[----:B------:R-:W-:Y:S01]  /*ab70*/  ISETP.GT.U32.AND P3, PT, R5, R217, PT ;  /* 0x000000d90500720c */ /* 0x000fe20003f64070 */
[----:B------:R-:W-:Y:S01]  /*ab80*/  @!P1 IMAD.MOV R214, RZ, RZ, -R214 ;  /* 0x000000ffffd69224 */ /* 0x000fe200078e0ad6 */
[----:B------:R-:W-:Y:S01]  /*ab90*/  ISETP.GE.AND P1, PT, R9, RZ, PT ;  /* 0x000000ff0900720c */ /* 0x000fe20003f26270 */
[----:B------:R-:W-:Y:S01]  /*aba0*/  IMAD.MOV R8, RZ, RZ, -R8 ;  /* 0x000000ffff087224 */ /* 0x000fe200078e0a08 */
[----:B------:R-:W-:Y:S01]  /*abb0*/  LOP3.LUT R9, R7, 0x46, RZ, 0xfc, !PT ;  /* 0x0000004607097812 */ /* 0x000fe200078efcff */
[--C-:B------:R-:W-:Y:S01]  /*abc0*/  @!P0 IMAD.IADD R218, R218, 0x1, -R5.reuse ;  /* 0x00000001dada8824 */ /* 0x100fe200078e0a05 */
[----:B------:R-:W-:Y:S01]  /*abd0*/  ISETP.GE.AND P6, PT, R222, RZ, PT ;  /* 0x000000ffde00720c */ /* 0x000fe20003fc6270 */
[----:B------:R-:W-:Y:S01]  /*abe0*/  @!P5 IMAD.IADD R216, R216, 0x1, -R5 ;  /* 0x00000001d8d8d824 */ /* 0x000fe200078e0a05 */
[----:B------:R-:W-:Y:S01]  /*abf0*/  IABS R220, R9 ;  /* 0x0000000900dc7213 */ /* 0x000fe20000000000 */
[C---:B------:R-:W-:Y:S01]  /*ac00*/  IMAD R219, R5.reuse, R8, R219 ;  /* 0x0000000805db7224 */ /* 0x040fe200078e02db */
[----:B------:R-:W-:Y:S01]  /*ac10*/  ISETP.GT.U32.AND P0, PT, R5, R218, PT ;  /* 0x000000da0500720c */ /* 0x000fe20003f04070 */
[----:B------:R-:W-:Y:S01]  /*ac20*/  @!P4 IMAD.MOV R216, RZ, RZ, -R216 ;  /* 0x000000ffffd8c224 */ /* 0x000fe200078e0ad8 */
[----:B------:R-:W-:Y:S01]  /*ac30*/  ISETP.GE.AND P5, PT, R9, RZ, PT ;  /* 0x000000ff0900720c */ /* 0x000fe20003fa6270 */
[----:B------:R-:W-:Y:S01]  /*ac40*/  IMAD.HI.U32 R8, R2, R220, RZ ;  /* 0x000000dc02087227 */ /* 0x000fe200078e00ff */
[----:B------:R-:W-:-:S02]  /*ac50*/  ISETP.GT.U32.AND P4, PT, R5, R219, PT ;  /* 0x000000db0500720c */ /* 0x000fc40003f84070 */
[----:B------:R-:W-:Y:S01]  /*ac60*/  IABS R222, R223 ;  /* 0x000000df00de7213 */ /* 0x000fe20000000000 */
[----:B------:R-:W-:-:S04]  /*ac70*/  IMAD.HI.U32 R9, R2, R221, RZ ;  /* 0x000000dd02097227 */ /* 0x000fc800078e00ff */
[----:B------:R-:W-:Y:S01]  /*ac80*/  @!P3 IMAD.IADD R217, R217, 0x1, -R5 ;  /* 0x00000001d9d9b824 */ /* 0x000fe200078e0a05 */
[----:B------:R-:W-:Y:S01]  /*ac90*/  ISETP.GE.AND P3, PT, R10, RZ, PT ;  /* 0x000000ff0a00720c */ /* 0x000fe20003f66270 */
[----:B------:R-:W-:Y:S02]  /*aca0*/  IMAD.MOV R8, RZ, RZ, -R8 ;  /* 0x000000ffff087224 */ /* 0x000fe400078e0a08 */
[----:B------:R-:W-:Y:S02]  /*acb0*/  IMAD.MOV R10, RZ, RZ, -R9 ;  /* 0x000000ffff0a7224 */ /* 0x000fe400078e0a09 */
[C---:B------:R-:W-:Y:S02]  /*acc0*/  IMAD R220, R5.reuse, R8, R220 ;  /* 0x0000000805dc7224 */ /* 0x040fe400078e02dc */
[----:B------:R-:W-:Y:S01]  /*acd0*/  IMAD R221, R5, R10, R221 ;  /* 0x0000000a05dd7224 */ /* 0x000fe200078e02dd */
[----:B------:R-:W-:Y:S01]  /*ace0*/  LOP3.LUT R10, R7, 0x40, RZ, 0xfc, !PT ;  /* 0x00000040070a7812 */ /* 0x000fe200078efcff */
[--C-:B------:R-:W-:Y:S01]  /*acf0*/  @!P0 IMAD.IADD R218, R218, 0x1, -R5.reuse ;  /* 0x00000001dada8824 */ /* 0x100fe200078e0a05 */
[----:B------:R-:W-:Y:S01]  /*ad00*/  ISETP.GT.U32.AND P0, PT, R5, R220, PT ;  /* 0x000000dc0500720c */ /* 0x000fe20003f04070 */
[----:B------:R-:W-:-:S02]  /*ad10*/  @!P4 IMAD.IADD R219, R219, 0x1, -R5 ;  /* 0x00000001dbdbc824 */ /* 0x000fc400078e0a05 */
        /* <DEDUP_REMOVED lines=9> */
[--C-:B------:R-:W-:Y:S02]  /*adb0*/  @!P0 IMAD.IADD R220, R220, 0x1, -R5.reuse ;  /* 0x00000001dcdc8824 */ /* 0x100fe400078e0a05 */
[--C-:B------:R-:W-:Y:S02]  /*adc0*/  @!P6 IMAD.IADD R221, R221, 0x1, -R5.reuse ;  /* 0x00000001dddde824 */ /* 0x100fe400078e0a05 */
[----:B------:R-:W-:Y:S01]  /*add0*/  @!P4 IMAD.IADD R219, R219, 0x1, -R5 ;  /* 0x00000001dbdbc824 */ /* 0x000fe200078e0a05 */
[C---:B------:R-:W-:Y:S01]  /*ade0*/  ISETP.GT.U32.AND P4, PT, R5.reuse, R222, PT ;  /* 0x000000de0500720c */ /* 0x040fe20003f84070 */
[----:B------:R-:W-:Y:S01]  /*adf0*/  IMAD.HI.U32 R8, R2, R223, RZ ;  /* 0x000000df02087227 */ /* 0x000fe200078e00ff */
[----:B------:R-:W-:-:S02]  /*ae00*/  ISETP.GT.U32.AND P0, PT, R5, R220, PT ;  /* 0x000000dc0500720c */ /* 0x000fc40003f04070 */
[----:B------:R-:W-:Y:S01]  /*ae10*/  ISETP.GT.U32.AND P6, PT, R5, R221, PT ;  /* 0x000000dd0500720c */ /* 0x000fe20003fc4070 */
[----:B------:R-:W-:-:S04]  /*ae20*/  IMAD.HI.U32 R9, R2, R224, RZ ;  /* 0x000000e002097227 */ /* 0x000fc800078e00ff */
[----:B------:R-:W-:Y:S02]  /*ae30*/  IMAD.MOV R8, RZ, RZ, -R8 ;  /* 0x000000ffff087224 */ /* 0x000fe400078e0a08 */
[----:B------:R-:W-:Y:S02]  /*ae40*/  IMAD.MOV R9, RZ, RZ, -R9 ;  /* 0x000000ffff097224 */ /* 0x000fe400078e0a09 */
[----:B------:R-:W-:Y:S01]  /*ae50*/  IMAD R223, R5, R8, R223 ;  /* 0x0000000805df7224 */ /* 0x000fe200078e02df */
[----:B------:R-:W-:Y:S01]  /*ae60*/  LOP3.LUT R8, R7, 0x3a, RZ, 0xfc, !PT ;  /* 0x0000003a07087812 */ /* 0x000fe200078efcff */
[--C-:B------:R-:W-:Y:S02]  /*ae70*/  @!P4 IMAD.IADD R222, R222, 0x1, -R5.reuse ;  /* 0x00000001dedec824 */ /* 0x100fe400078e0a05 */
[--C-:B------:R-:W-:Y:S01]  /*ae80*/  @!P0 IMAD.IADD R220, R220, 0x1, -R5.reuse ;  /* 0x00000001dcdc8824 */ /* 0x100fe200078e0a05 */
[----:B------:R-:W-:Y:S01]  /*ae90*/  ISETP.GE.AND P0, PT, R227, RZ, PT ;  /* 0x000000ffe300720c */ /* 0x000fe20003f06270 */
[C---:B------:R-:W-:Y:S01]  /*aea0*/  IMAD R224, R5.reuse, R9, R224 ;  /* 0x0000000905e07224 */ /* 0x040fe200078e02e0 */
[----:B------:R-:W-:Y:S01]  /*aeb0*/  ISETP.GT.U32.AND P4, PT, R5, R222, PT ;  /* 0x000000de0500720c */ /* 0x000fe20003f84070 */
[----:B------:R-:W-:Y:S01]  /*aec0*/  @!P6 IMAD.IADD R221, R221, 0x1, -R5 ;  /* 0x00000001dddde824 */ /* 0x000fe200078e0a05 */
[C---:B------:R-:W-:Y:S01]  /*aed0*/  ISETP.GT.U32.AND P6, PT, R5.reuse, R223, PT ;  /* 0x000000df0500720c */ /* 0x040fe20003fc4070 */
[----:B------:R-:W-:Y:S01]  /*aee0*/  @!P1 IMAD.MOV R219, RZ, RZ, -R219 ;  /* 0x000000ffffdb9224 */ /* 0x000fe200078e0adb */
[----:B------:R-:W-:Y:S01]  /*aef0*/  ISETP.GE.AND P1, PT, R10, RZ, PT ;  /* 0x000000ff0a00720c */ /* 0x000fe20003f26270 */
[----:B------:R-:W-:Y:S01]  /*af00*/  @!P5 IMAD.MOV R220, RZ, RZ, -R220 ;  /* 0x000000ffffdcd224 */ /* 0x000fe200078e0adc */
[----:B------:R-:W-:Y:S01]  /*af10*/  ISETP.GT.U32.AND P5, PT, R5, R224, PT ;  /* 0x000000e00500720c */ /* 0x000fe20003fa4070 */
[----:B------:R-:W-:Y:S01]  /*af20*/  IMAD.HI.U32 R10, R2, R225, RZ ;  /* 0x000000e1020a7227 */ /* 0x000fe200078e00ff */
[----:B------:R-:W-:-:S03]  /*af30*/  IABS R227, R230 ;  /* 0x000000e600e37213 */ /* 0x000fc60000000000 */
[----:B------:R-:W-:Y:S02]  /*af40*/  IMAD.MOV R10, RZ, RZ, -R10 ;  /* 0x000000ffff0a7224 */ /* 0x000fe400078e0a0a */
[----:B------:R-:W-:Y:S01]  /*af50*/  @!P3 IMAD.MOV R221, RZ, RZ, -R221 ;  /* 0x000000ffffddb224 */ /* 0x000fe200078e0add */
[----:B------:R-:W-:Y:S01]  /*af60*/  ISETP.GE.AND P3, PT, R226, RZ, PT ;  /* 0x000000ffe200720c */ /* 0x000fe20003f66270 */
[----:B------:R-:W-:Y:S01]  /*af70*/  IMAD R225, R5, R10, R225 ;  /* 0x0000000a05e17224 */ /* 0x000fe200078e02e1 */
[----:B------:R-:W-:Y:S01]  /*af80*/  IABS R226, R8 ;  /* 0x0000000800e27213 */ /* 0x000fe20000000000 */
[--C-:B------:R-:W-:Y:S01]  /*af90*/  @!P6 IMAD.IADD R223, R223, 0x1, -R5.reuse ;  /* 0x00000001dfdfe824 */ /* 0x100fe200078e0a05 */
[----:B------:R-:W-:Y:S01]  /*afa0*/  ISETP.GE.AND P6, PT, R8, RZ, PT ;  /* 0x000000ff0800720c */ /* 0x000fe20003fc6270 */
[--C-:B------:R-:W-:Y:S01]  /*afb0*/  @!P4 IMAD.IADD R222, R222, 0x1, -R5.reuse ;  /* 0x00000001dedec824 */ /* 0x100fe200078e0a05 */
[C---:B------:R-:W-:Y:S01]  /*afc0*/  ISETP.GT.U32.AND P4, PT, R5.reuse, R225, PT ;  /* 0x000000e10500720c */ /* 0x040fe20003f84070 */
[----:B------:R-:W-:Y:S01]  /*afd0*/  @!P5 IMAD.IADD R224, R224, 0x1, -R5 ;  /* 0x00000001e0e0d824 */ /* 0x000fe200078e0a05 */
[----:B------:R-:W-:Y:S01]  /*afe0*/  ISETP.GT.U32.AND P5, PT, R5, R223, PT ;  /* 0x000000df0500720c */ /* 0x000fe20003fa4070 */
[----:B------:R-:W-:Y:S01]  /*aff0*/  IMAD.HI.U32 R8, R2, R226, RZ ;  /* 0x000000e202087227 */ /* 0x000fe200078e00ff */
[----:B------:R-:W-:-:S03]  /*b000*/  LOP3.LUT R10, R7, 0x34, RZ, 0xfc, !PT ;  /* 0x00000034070a7812 */ /* 0x000fc600078efcff */
[----:B------:R-:W-:Y:S01]  /*b010*/  IMAD.MOV R9, RZ, RZ, -R8 ;  /* 0x000000ffff097224 */ /* 0x000fe200078e0a08 */
[----:B------:R-:W-:Y:S01]  /*b020*/  IABS R229, R10 ;  /* 0x0000000a00e57213 */ /* 0x000fe20000000000 */
[----:B------:R-:W-:Y:S02]  /*b030*/  @!P2 IMAD.MOV R222, RZ, RZ, -R222 ;  /* 0x000000ffffdea224 */ /* 0x000fe400078e0ade */
[----:B------:R-:W-:Y:S01]  /*b040*/  IMAD R226, R5, R9, R226 ;  /* 0x0000000905e27224 */ /* 0x000fe200078e02e2 */
[----:B------:R-:W-:Y:S01]  /*b050*/  LOP3.LUT R9, R7, 0x32, RZ, 0xfc, !PT ;  /* 0x0000003207097812 */ /* 0x000fe200078efcff */
[--C-:B------:R-:W-:Y:S01]  /*b060*/  @!P4 IMAD.IADD R225, R225, 0x1, -R5.reuse ;  /* 0x00000001e1e1c824 */ /* 0x100fe200078e0a05 */
[----:B------:R-:W-:Y:S01]  /*b070*/  ISETP.GT.U32.AND P4, PT, R5, R224, PT ;  /* 0x000000e00500720c */ /* 0x000fe20003f84070 */
[----:B------:R-:W-:Y:S01]  /*b080*/  @!P5 IMAD.IADD R223, R223, 0x1, -R5 ;  /* 0x00000001dfdfd824 */ /* 0x000fe200078e0a05 */
[C---:B------:R-:W-:Y:S01]  /*b090*/  ISETP.GT.U32.AND P5, PT, R5.reuse, R226, PT ;  /* 0x000000e20500720c */ /* 0x040fe20003fa4070 */
[----:B------:R-:W-:Y:S01]  /*b0a0*/  IMAD.HI.U32 R8, R2, R227, RZ ;  /* 0x000000e302087227 */ /* 0x000fe200078e00ff */
[----:B------:R-:W-:-:S02]  /*b0b0*/  ISETP.GT.U32.AND P2, PT, R5, R225, PT ;  /* 0x000000e10500720c */ /* 0x000fc40003f44070 */
[----:B------:R-:W-:Y:S01]  /*b0c0*/  IABS R232, R9 ;  /* 0x0000000900e87213 */ /* 0x000fe20000000000 */
[----:B------:R-:W-:Y:S02]  /*b0d0*/  IMAD.MOV R8, RZ, RZ, -R8 ;  /* 0x000000ffff087224 */ /* 0x000fe400078e0a08 */
[----:B------:R-:W-:Y:S02]  /*b0e0*/  @!P1 IMAD.MOV R223, RZ, RZ, -R223 ;  /* 0x000000ffffdf9224 */ /* 0x000fe400078e0adf */
[----:B------:R-:W-:Y:S02]  /*b0f0*/  IMAD R227, R5, R8, R227 ;  /* 0x0000000805e37224 */ /* 0x000fe400078e02e3 */
[----:B------:R-:W-:-:S04]  /*b100*/  IMAD.HI.U32 R8, R2, R231, RZ ;  /* 0x000000e702087227 */ /* 0x000fc800078e00ff */
[--C-:B------:R-:W-:Y:S01]  /*b110*/  @!P5 IMAD.IADD R226, R226, 0x1, -R5.reuse ;  /* 0x00000001e2e2d824 */ /* 0x100fe200078e0a05 */
[----:B------:R-:W-:Y:S01]  /*b120*/  ISETP.GE.AND P5, PT, R228, RZ, PT ;  /* 0x000000ffe400720c */ /* 0x000fe20003fa6270 */
[----:B------:R-:W-:Y:S01]  /*b130*/  @!P2 IMAD.IADD R225, R225, 0x1, -R5 ;  /* 0x00000001e1e1a824 */ /* 0x000fe200078e0a05 */
[----:B------:R-:W-:Y:S01]  /*b140*/  ISETP.GE.AND P2, PT, R230, RZ, PT ;  /* 0x000000ffe600720c */ /* 0x000fe20003f46270 */
[----:B------:R-:W-:Y:S01]  /*b150*/  IMAD.MOV R230, RZ, RZ, -R8 ;  /* 0x000000ffffe67224 */ /* 0x000fe200078e0a08 */
[----:B------:R-:W-:Y:S01]  /*b160*/  ISETP.GT.U32.AND P1, PT, R5, R226, PT ;  /* 0x000000e20500720c */ /* 0x000fe20003f24070 */
[----:B------:R-:W-:-:S04]  /*b170*/  IMAD.HI.U32 R8, R2, R229, RZ ;  /* 0x000000e502087227 */ /* 0x000fc800078e00ff */
[C---:B------:R-:W-:Y:S02]  /*b180*/  IMAD R228, R5.reuse, R230, R231 ;  /* 0x000000e605e47224 */ /* 0x040fe400078e02e7 */
[----:B------:R-:W-:Y:S01]  /*b190*/  @!P4 IMAD.IADD R224, R224, 0x1, -R5 ;  /* 0x00000001e0e0c824 */ /* 0x000fe200078e0a05 */
[C---:B------:R-:W-:Y:S01]  /*b1a0*/  ISETP.GT.U32.AND P4, PT, R5.reuse, R227, PT ;  /* 0x000000e30500720c */ /* 0x040fe20003f84070 */
[----:B------:R-:W-:Y:S02]  /*b1b0*/  IMAD.MOV R230, RZ, RZ, -R8 ;  /* 0x000000ffffe67224 */ /* 0x000fe400078e0a08 */
[----:B------:R-:W-:Y:S01]  /*b1c0*/  @!P0 IMAD.MOV R224, RZ, RZ, -R224 ;  /* 0x000000ffffe08224 */ /* 0x000fe200078e0ae0 */
[C---:B------:R-:W-:Y:S01]  /*b1d0*/  ISETP.GT.U32.AND P0, PT, R5.reuse, R228, PT ;  /* 0x000000e40500720c */ /* 0x040fe20003f04070 */
[----:B------:R-:W-:Y:S02]  /*b1e0*/  IMAD R229, R5, R230, R229 ;  /* 0x000000e605e57224 */ /* 0x000fe400078e02e5 */
[----:B------:R-:W-:-:S02]  /*b1f0*/  IMAD.MOV.U32 R231, RZ, RZ, R232 ;  /* 0x000000ffffe77224 */ /* 0x000fc400078e00e8 */
[----:B------:R-:W-:Y:S01]  /*b200*/  @!P1 IMAD.IADD R226, R226, 0x1, -R5 ;  /* 0x00000001e2e29824 */ /* 0x000fe200078e0a05 */
[----:B------:R-:W-:Y:S01]  /*b210*/  ISETP.GT.U32.AND P1, PT, R5, R229, PT ;  /* 0x000000e50500720c */ /* 0x000fe20003f24070 */
[----:B------:R-:W-:-:S04]  /*b220*/  IMAD.HI.U32 R8, R2, R231, RZ ;  /* 0x000000e702087227 */ /* 0x000fc800078e00ff */
[----:B------:R-:W-:Y:S02]  /*b230*/  IMAD.MOV R8, RZ, RZ, -R8 ;  /* 0x000000ffff087224 */ /* 0x000fe400078e0a08 */
[----:B------:R-:W-:Y:S01]  /*b240*/  @!P0 IMAD.IADD R228, R228, 0x1, -R5 ;  /* 0x00000001e4e48824 */ /* 0x000fe200078e0a05 */
[----:B------:R-:W-:Y:S01]  /*b250*/  ISETP.GE.AND P0, PT, R9, RZ, PT ;  /* 0x000000ff0900720c */ /* 0x000fe20003f06270 */
[----:B------:R-:W-:Y:S01]  /*b260*/  IMAD R230, R5, R8, R231 ;  /* 0x0000000805e67224 */ /* 0x000fe200078e02e7 */
[----:B------:R-:W-:Y:S01]  /*b270*/  IABS R231, R234 ;  /* 0x000000ea00e77213 */ /* 0x000fe20000000000 */
[----:B------:R-:W-:Y:S01]  /*b280*/  @!P3 IMAD.MOV R225, RZ, RZ, -R225 ;  /* 0x000000ffffe1b224 */ /* 0x000fe200078e0ae1 */
        /* <DEDUP_REMOVED lines=9> */
[----:B------:R-:W-:Y:S01]  /*b320*/  IABS R233, R8 ;  /* 0x0000000800e97213 */ /* 0x000fe20000000000 */
[C---:B------:R-:W-:Y:S02]  /*b330*/  IMAD R231, R5.reuse, R236, R231 ;  /* 0x000000ec05e77224 */ /* 0x040fe400078e02e7 */
[----:B------:R-:W-:Y:S01]  /*b340*/  IMAD.HI.U32 R9, R2, R232, RZ ;  /* 0x000000e802097227 */ /* 0x000fe200078e00ff */
[----:B------:R-:W-:-:S03]  /*b350*/  ISETP.GT.U32.AND P4, PT, R5, R227, PT ;  /* 0x000000e30500720c */ /* 0x000fc60003f84070 */
[----:B------:R-:W-:Y:S01]  /*b360*/  @!P1 IMAD.IADD R228, R228, 0x1, -R5 ;  /* 0x00000001e4e49824 */ /* 0x000fe200078e0a05 */
[C---:B------:R-:W-:Y:S01]  /*b370*/  ISETP.GT.U32.AND P1, PT, R5.reuse, R231, PT ;  /* 0x000000e70500720c */ /* 0x040fe20003f24070 */
[----:B------:R-:W-:Y:S02]  /*b380*/  IMAD.MOV R9, RZ, RZ, -R9 ;  /* 0x000000ffff097224 */ /* 0x000fe400078e0a09 */
[----:B------:R-:W-:Y:S01]  /*b390*/  @!P6 IMAD.MOV R226, RZ, RZ, -R226 ;  /* 0x000000ffffe2e224 */ /* 0x000fe200078e0ae2 */
[C---:B------:R-:W-:Y:S01]  /*b3a0*/  ISETP.GT.U32.AND P6, PT, R5.reuse, R229, PT ;  /* 0x000000e50500720c */ /* 0x040fe20003fc4070 */
[----:B------:R-:W-:Y:S01]  /*b3b0*/  IMAD R232, R5, R9, R232 ;  /* 0x0000000905e87224 */ /* 0x000fe200078e02e8 */
[----:B------:R-:W-:Y:S01]  /*b3c0*/  LOP3.LUT R9, R7, 0x28, RZ, 0xfc, !PT ;  /* 0x0000002807097812 */ /* 0x000fe200078efcff */
[----:B------:R-:W-:Y:S02]  /*b3d0*/  @!P5 IMAD.MOV R228, RZ, RZ, -R228 ;  /* 0x000000ffffe4d224 */ /* 0x000fe400078e0ae4 */
[----:B------:R-:W-:Y:S01]  /*b3e0*/  @!P4 IMAD.IADD R227, R227, 0x1, -R5 ;  /* 0x00000001e3e3c824 */ /* 0x000fe200078e0a05 */
[C---:B------:R-:W-:Y:S01]  /*b3f0*/  ISETP.GT.U32.AND P5, PT, R5.reuse, R232, PT ;  /* 0x000000e80500720c */ /* 0x040fe20003fa4070 */
[----:B------:R-:W-:Y:S01]  /*b400*/  IMAD.HI.U32 R235, R2, R233, RZ ;  /* 0x000000e902eb7227 */ /* 0x000fe200078e00ff */
[----:B------:R-:W-:-:S03]  /*b410*/  ISETP.GT.U32.AND P4, PT, R5, R230, PT ;  /* 0x000000e60500720c */ /* 0x000fc60003f84070 */
[----:B------:R-:W-:Y:S02]  /*b420*/  @!P1 IMAD.IADD R231, R231, 0x1, -R5 ;  /* 0x00000001e7e79824 */ /* 0x000fe400078e0a05 */
[----:B------:R-:W-:Y:S01]  /*b430*/  @!P2 IMAD.MOV R227, RZ, RZ, -R227 ;  /* 0x000000ffffe3a224 */ /* 0x000fe200078e0ae3 */
[----:B------:R-:W-:Y:S01]  /*b440*/  ISETP.GE.AND P2, PT, R234, RZ, PT ;  /* 0x000000ffea00720c */ /* 0x000fe20003f46270 */
[----:B------:R-:W-:Y:S01]  /*b450*/  @!P6 IMAD.IADD R229, R229, 0x1, -R5 ;  /* 0x00000001e5e5e824 */ /* 0x000fe200078e0a05 */
[----:B------:R-:W-:Y:S01]  /*b460*/  ISETP.GT.U32.AND P1, PT, R5, R231, PT ;  /* 0x000000e70500720c */ /* 0x000fe20003f24070 */
[----:B------:R-:W-:Y:S01]  /*b470*/  IMAD.MOV R234, RZ, RZ, -R235 ;  /* 0x000000ffffea7224 */ /* 0x000fe200078e0aeb */
[----:B------:R-:W-:Y:S01]  /*b480*/  ISETP.GE.AND P6, PT, R10, RZ, PT ;  /* 0x000000ff0a00720c */ /* 0x000fe20003fc6270 */
[----:B------:R-:W-:Y:S01]  /*b490*/  @!P5 IMAD.IADD R232, R232, 0x1, -R5 ;  /* 0x00000001e8e8d824 */ /* 0x000fe200078e0a05 */
[----:B------:R-:W-:Y:S01]  /*b4a0*/  LOP3.LUT R10, R7, 0x2a, RZ, 0xfc, !PT ;  /* 0x0000002a070a7812 */ /* 0x000fe200078efcff */
[C---:B------:R-:W-:Y:S01]  /*b4b0*/  IMAD R233, R5.reuse, R234, R233 ;  /* 0x000000ea05e97224 */ /* 0x040fe200078e02e9 */
[----:B------:R-:W-:Y:S01]  /*b4c0*/  IABS R235, R9 ;  /* 0x0000000900eb7213 */ /* 0x000fe20000000000 */
[----:B------:R-:W-:Y:S01]  /*b4d0*/  @!P4 IMAD.IADD R230, R230, 0x1, -R5 ;  /* 0x00000001e6e6c824 */ /* 0x000fe200078e0a05 */
[----:B------:R-:W-:Y:S01]  /*b4e0*/  IABS R234, R10 ;  /* 0x0000000a00ea7213 */ /* 0x000fe20000000000 */
[----:B------:R-:W-:Y:S01]  /*b4f0*/  @!P3 IMAD.MOV R229, RZ, RZ, -R229 ;  /* 0x000000ffffe5b224 */ /* 0x000fe200078e0ae5 */
[C---:B------:R-:W-:Y:S01]  /*b500*/  ISETP.GT.U32.AND P5, PT, R5.reuse, R232, PT ;  /* 0x000000e80500720c */ /* 0x040fe20003fa4070 */
[----:B------:R-:W-:Y:S01]  /*b510*/  IMAD.HI.U32 R237, R2, R235, RZ ;  /* 0x000000eb02ed7227 */ /* 0x000fe200078e00ff */
[----:B------:R-:W-:-:S02]  /*b520*/  ISETP.GT.U32.AND P4, PT, R5, R230, PT ;  /* 0x000000e60500720c */ /* 0x000fc40003f84070 */
[----:B------:R-:W-:Y:S01]  /*b530*/  ISETP.GE.AND P3, PT, R10, RZ, PT ;  /* 0x000000ff0a00720c */ /* 0x000fe20003f66270 */
[----:B------:R-:W-:Y:S01]  /*b540*/  @!P1 IMAD.IADD R231, R231, 0x1, -R5 ;  /* 0x00000001e7e79824 */ /* 0x000fe200078e0a05 */
[----:B------:R-:W-:Y:S01]  /*b550*/  ISETP.GT.U32.AND P1, PT, R5, R233, PT ;  /* 0x000000e90500720c */ /* 0x000fe20003f24070 */
[----:B------:R-:W-:Y:S01]  /*b560*/  IMAD.HI.U32 R238, R2, R234, RZ ;  /* 0x000000ea02ee7227 */ /* 0x000fe200078e00ff */
[----:B------:R-:W-:-:S03]  /*b570*/  IABS R10, R245 ;  /* 0x000000f5000a7213 */ /* 0x000fc60000000000 */
[----:B------:R-:W-:Y:S02]  /*b580*/  IMAD.MOV R238, RZ, RZ, -R238 ;  /* 0x000000ffffee7224 */ /* 0x000fe400078e0aee */
[--C-:B------:R-:W-:Y:S02]  /*b590*/  @!P5 IMAD.IADD R232, R232, 0x1, -R5.reuse ;  /* 0x00000001e8e8d824 */ /* 0x100fe400078e0a05 */
[----:B------:R-:W-:Y:S01]  /*b5a0*/  IMAD R234, R5, R238, R234 ;  /* 0x000000ee05ea7224 */ /* 0x000fe200078e02ea */
[----:B------:R-:W-:Y:S01]  /*b5b0*/  LOP3.LUT R238, R7, 0x22, RZ, 0xfc, !PT ;  /* 0x0000002207ee7812 */ /* 0x000fe200078efcff */
        /* <DEDUP_REMOVED lines=9> */
[----:B------:R-:W-:Y:S01]  /*b650*/  IABS R236, R8 ;  /* 0x0000000800ec7213 */ /* 0x000fe20000000000 */
[----:B------:R-:W-:Y:S01]  /*b660*/  @!P2 IMAD.MOV R231, RZ, RZ, -R231 ;  /* 0x000000ffffe7a224 */ /* 0x000fe200078e0ae7 */
[----:B------:R-:W-:Y:S01]  /*b670*/  ISETP.GE.AND P2, PT, R8, RZ, PT ;  /* 0x000000ff0800720c */ /* 0x000fe20003f46270 */
[----:B------:R-:W-:Y:S01]  /*b680*/  IMAD.HI.U32 R8, R2, R10, RZ ;  /* 0x0000000a02087227 */ /* 0x000fe200078e00ff */
[----:B------:R-:W-:-:S03]  /*b690*/  IABS R237, R7 ;  /* 0x0000000700ed7213 */ /* 0x000fc60000000000 */
[--C-:B------:R-:W-:Y:S01]  /*b6a0*/  @!P5 IMAD.IADD R234, R234, 0x1, -R5.reuse ;  /* 0x00000001eaead824 */ /* 0x100fe200078e0a05 */
[----:B------:R-:W-:Y:S01]  /*b6b0*/  ISETP.GE.AND P5, PT, R239, RZ, PT ;  /* 0x000000ffef00720c */ /* 0x000fe20003fa6270 */
[----:B------:R-:W-:Y:S01]  /*b6c0*/  IMAD.MOV R8, RZ, RZ, -R8 ;  /* 0x000000ffff087224 */ /* 0x000fe200078e0a08 */
[----:B------:R-:W-:Y:S01]  /*b6d0*/  IABS R239, R239 ;  /* 0x000000ef00ef7213 */ /* 0x000fe20000000000 */
[----:B------:R-:W-:Y:S01]  /*b6e0*/  @!P1 IMAD.IADD R233, R233, 0x1, -R5 ;  /* 0x00000001e9e99824 */ /* 0x000fe200078e0a05 */
[----:B------:R-:W-:Y:S01]  /*b6f0*/  ISETP.GT.U32.AND P6, PT, R5, R234, PT ;  /* 0x000000ea0500720c */ /* 0x000fe20003fc4070 */
[----:B------:R-:W-:Y:S01]  /*b700*/  @!P0 IMAD.MOV R230, RZ, RZ, -R230 ;  /* 0x000000ffffe68224 */ /* 0x000fe200078e0ae6 */
[----:B------:R-:W-:Y:S01]  /*b710*/  ISETP.GE.AND P0, PT, R9, RZ, PT ;  /* 0x000000ff0900720c */ /* 0x000fe20003f06270 */
[----:B------:R-:W-:Y:S01]  /*b720*/  @!P4 IMAD.MOV R233, RZ, RZ, -R233 ;  /* 0x000000ffffe9c224 */ /* 0x000fe200078e0ae9 */
[----:B------:R-:W-:Y:S01]  /*b730*/  ISETP.GT.U32.AND P4, PT, R5, R235, PT ;  /* 0x000000eb0500720c */ /* 0x000fe20003f84070 */
[----:B------:R-:W-:Y:S01]  /*b740*/  IMAD.HI.U32 R9, R2, R236, RZ ;  /* 0x000000ec02097227 */ /* 0x000fe200078e00ff */
[----:B------:R-:W-:-:S02]  /*b750*/  ISETP.GE.AND P1, PT, R238, RZ, PT ;  /* 0x000000ffee00720c */ /* 0x000fc40003f26270 */
[----:B------:R-:W-:Y:S01]  /*b760*/  IABS R238, R238 ;  /* 0x000000ee00ee7213 */ /* 0x000fe20000000000 */
[C---:B------:R-:W-:Y:S02]  /*b770*/  IMAD R10, R5.reuse, R8, R10 ;  /* 0x00000008050a7224 */ /* 0x040fe400078e020a */
[----:B------:R-:W-:Y:S02]  /*b780*/  IMAD.MOV R9, RZ, RZ, -R9 ;  /* 0x000000ffff097224 */ /* 0x000fe400078e0a09 */
[--C-:B------:R-:W-:Y:S02]  /*b790*/  @!P6 IMAD.IADD R234, R234, 0x1, -R5.reuse ;  /* 0x00000001eaeae824 */ /* 0x100fe400078e0a05 */
[----:B------:R-:W-:Y:S02]  /*b7a0*/  IMAD R236, R5, R9, R236 ;  /* 0x0000000905ec7224 */ /* 0x000fe400078e02ec */
[----:B------:R-:W-:Y:S02]  /*b7b0*/  @!P4 IMAD.IADD R235, R235, 0x1, -R5 ;  /* 0x00000001ebebc824 */ /* 0x000fe400078e0a05 */
[----:B------:R-:W-:Y:S01]  /*b7c0*/  @!P3 IMAD.MOV R234, RZ, RZ, -R234 ;  /* 0x000000ffffeab224 */ /* 0x000fe200078e0aea */
[C---:B------:R-:W-:Y:S01]  /*b7d0*/  ISETP.GT.U32.AND P3, PT, R5.reuse, R10, PT ;  /* 0x0000000a0500720c */ /* 0x040fe20003f64070 */
[----:B------:R-:W-:Y:S01]  /*b7e0*/  IMAD.HI.U32 R8, R2, R237, RZ ;  /* 0x000000ed02087227 */ /* 0x000fe200078e00ff */
[----:B------:R-:W-:-:S02]  /*b7f0*/  ISETP.GT.U32.AND P4, PT, R5, R235, PT ;  /* 0x000000eb0500720c */ /* 0x000fc40003f84070 */
[----:B------:R-:W-:Y:S01]  /*b800*/  ISETP.GT.U32.AND P6, PT, R5, R236, PT ;  /* 0x000000ec0500720c */ /* 0x000fe20003fc4070 */
[----:B------:R-:W-:Y:S02]  /*b810*/  IMAD.MOV R8, RZ, RZ, -R8 ;  /* 0x000000ffff087224 */ /* 0x000fe400078e0a08 */
[----:B------:R-:W-:-:S04]  /*b820*/  IMAD.HI.U32 R9, R2, R238, RZ ;  /* 0x000000ee02097227 */ /* 0x000fc800078e00ff */
[----:B------:R-:W-:Y:S02]  /*b830*/  IMAD R237, R5, R8, R237 ;  /* 0x0000000805ed7224 */ /* 0x000fe400078e02ed */
[--C-:B------:R-:W-:Y:S02]  /*b840*/  @!P3 IMAD.IADD R10, R10, 0x1, -R5.reuse ;  /* 0x000000010a0ab824 */ /* 0x100fe400078e0a05 */
[----:B------:R-:W-:Y:S01]  /*b850*/  @!P4 IMAD.IADD R235, R235, 0x1, -R5 ;  /* 0x00000001ebebc824 */ /* 0x000fe200078e0a05 */
[C---:B------:R-:W-:Y:S01]  /*b860*/  ISETP.GT.U32.AND P4, PT, R5.reuse, R237, PT ;  /* 0x000000ed0500720c */ /* 0x040fe20003f84070 */
[----:B------:R-:W-:Y:S01]  /*b870*/  IMAD.HI.U32 R242, R2, R239, RZ ;  /* 0x000000ef02f27227 */ /* 0x000fe200078e00ff */
[----:B------:R-:W-:-:S03]  /*b880*/  ISETP.GT.U32.AND P3, PT, R5, R10, PT ;  /* 0x0000000a0500720c */ /* 0x000fc60003f64070 */
[----:B------:R-:W-:Y:S02]  /*b890*/  @!P6 IMAD.IADD R236, R236, 0x1, -R5 ;  /* 0x00000001ecece824 */ /* 0x000fe400078e0a05 */
[----:B------:R-:W-:Y:S02]  /*b8a0*/  IMAD.MOV R8, RZ, RZ, -R9 ;  /* 0x000000ffff087224 */ /* 0x000fe400078e0a09 */
[----:B------:R-:W-:Y:S01]  /*b8b0*/  IMAD.MOV R9, RZ, RZ, -R242 ;  /* 0x000000ffff097224 */ /* 0x000fe200078e0af2 */
[C---:B------:R-:W-:Y:S01]  /*b8c0*/  ISETP.GT.U32.AND P6, PT, R5.reuse, R236, PT ;  /* 0x000000ec0500720c */ /* 0x040fe20003fc4070 */
[----:B------:R-:W-:Y:S01]  /*b8d0*/  IMAD.MOV R242, RZ, RZ, -R244 ;  /* 0x000000fffff27224 */ /* 0x000fe200078e0af4 */
[----:B------:R-:W-:Y:S01]  /*b8e0*/  IABS R244, R16 ;  /* 0x0000001000f47213 */ /* 0x000fe20000000000 */
[----:B------:R-:W-:Y:S02]  /*b8f0*/  IMAD R239, R5, R9, R239 ;  /* 0x0000000905ef7224 */ /* 0x000fe400078e02ef */
[----:B------:R-:W-:-:S02]  /*b900*/  @!P4 IMAD.IADD R237, R237, 0x1, -R5 ;  /* 0x00000001ededc824 */ /* 0x000fc400078e0a05 */
[----:B------:R-:W-:Y:S01]  /*b910*/  @!P3 IMAD.IADD R10, R10, 0x1, -R5 ;  /* 0x000000010a0ab824 */ /* 0x000fe200078e0a05 */
[C---:B------:R-:W-:Y:S01]  /*b920*/  ISETP.GT.U32.AND P3, PT, R5.reuse, R239, PT ;  /* 0x000000ef0500720c */ /* 0x040fe20003f64070 */
[C---:B------:R-:W-:Y:S01]  /*b930*/  IMAD R238, R5.reuse, R8, R238 ;  /* 0x0000000805ee7224 */ /* 0x040fe200078e02ee */
[C---:B------:R-:W-:Y:S01]  /*b940*/  ISETP.GT.U32.AND P4, PT, R5.reuse, R237, PT ;  /* 0x000000ed0500720c */ /* 0x040fe20003f84070 */
[C---:B------:R-:W-:Y:S01]  /*b950*/  IMAD R240, R5.reuse, R242, R240 ;  /* 0x000000f205f07224 */ /* 0x040fe200078e02f0 */
[----:B------:R-:W-:Y:S01]  /*b960*/  IABS R242, R6 ;  /* 0x0000000600f27213 */ /* 0x000fe20000000000 */
[----:B------:R-:W-:Y:S01]  /*b970*/  IMAD.MOV R8, RZ, RZ, -R243 ;  /* 0x000000ffff087224 */ /* 0x000fe200078e0af3 */
[----:B------:R-:W-:Y:S01]  /*b980*/  IABS R243, R3 ;  /* 0x0000000300f37213 */ /* 0x000fe20000000000 */
[----:B------:R-:W-:Y:S01]  /*b990*/  @!P6 IMAD.IADD R236, R236, 0x1, -R5 ;  /* 0x00000001ecece824 */ /* 0x000fe200078e0a05 */
[C---:B------:R-:W-:Y:S01]  /*b9a0*/  ISETP.GT.U32.AND P6, PT, R5.reuse, R238, PT ;  /* 0x000000ee0500720c */ /* 0x040fe20003fc4070 */
[----:B------:R-:W-:-:S02]  /*b9b0*/  IMAD R241, R5, R8, R241 ;  /* 0x0000000805f17224 */ /* 0x000fc400078e02f1 */
[----:B------:R-:W-:-:S04]  /*b9c0*/  IMAD.HI.U32 R8, R2, R242, RZ ;  /* 0x000000f202087227 */ /* 0x000fc800078e00ff */
[----:B------:R-:W-:Y:S02]  /*b9d0*/  @!P3 IMAD.IADD R239, R239, 0x1, -R5 ;  /* 0x00000001efefb824 */ /* 0x000fe400078e0a05 */
[----:B-1----:R-:W-:-:S04]  /*b9e0*/  IMAD.HI.U32 R247, R2, R243, RZ ;  /* 0x000000f302f77227 */ /* 0x002fc800078e00ff */
[----:B------:R-:W-:Y:S02]  /*b9f0*/  IMAD.MOV R8, RZ, RZ, -R8 ;  /* 0x000000ffff087224 */ /* 0x000fe400078e0a08 */
[----:B------:R-:W-:Y:S01]  /*ba00*/  @!P4 IMAD.IADD R237, R237, 0x1, -R5 ;  /* 0x00000001ededc824 */ /* 0x000fe200078e0a05 */
[C---:B------:R-:W-:Y:S01]  /*ba10*/  ISETP.GT.U32.AND P4, PT, R5.reuse, R240, PT ;  /* 0x000000f00500720c */ /* 0x040fe20003f84070 */
[----:B------:R-:W-:Y:S01]  /*ba20*/  @!P0 IMAD.MOV R235, RZ, RZ, -R235 ;  /* 0x000000ffffeb8224 */ /* 0x000fe200078e0aeb */
[C---:B------:R-:W-:Y:S01]  /*ba30*/  ISETP.GT.U32.AND P0, PT, R5.reuse, R239, PT ;  /* 0x000000ef0500720c */ /* 0x040fe20003f04070 */
[----:B------:R-:W-:Y:S02]  /*ba40*/  IMAD.MOV R247, RZ, RZ, -R247 ;  /* 0x000000fffff77224 */ /* 0x000fe400078e0af7 */
[----:B------:R-:W-:Y:S02]  /*ba50*/  IMAD R242, R5, R8, R242 ;  /* 0x0000000805f27224 */ /* 0x000fe400078e02f2 */
[----:B------:R-:W-:-:S03]  /*ba60*/  IMAD.HI.U32 R9, R2, R244, RZ ;  /* 0x000000f402097227 */ /* 0x000fc600078e00ff */
[----:B------:R-:W-:Y:S01]  /*ba70*/  ISETP.GT.U32.AND P3, PT, R5, R242, PT ;  /* 0x000000f20500720c */ /* 0x000fe20003f64070 */
[----:B------:R-:W-:-:S04]  /*ba80*/  IMAD.HI.U32 R8, R2, R246, RZ ;  /* 0x000000f602087227 */ /* 0x000fc800078e00ff */
[----:B------:R-:W-:Y:S02]  /*ba90*/  @!P6 IMAD.IADD R238, R238, 0x1, -R5 ;  /* 0x00000001eeeee824 */ /* 0x000fe400078e0a05 */
[C---:B------:R-:W-:Y:S01]  /*baa0*/  IMAD R243, R5.reuse, R247, R243 ;  /* 0x000000f705f37224 */ /* 0x040fe200078e02f3 */
[----:B------:R-:W-:Y:S01]  /*bab0*/  IABS R247, R14 ;  /* 0x0000000e00f77213 */ /* 0x000fe20000000000 */
[----:B------:R-:W-:Y:S01]  /*bac0*/  IMAD.MOV R9, RZ, RZ, -R9 ;  /* 0x000000ffff097224 */ /* 0x000fe200078e0a09 */
[C---:B------:R-:W-:Y:S01]  /*bad0*/  ISETP.GT.U32.AND P6, PT, R5.reuse, R238, PT ;  /* 0x000000ee0500720c */ /* 0x040fe20003fc4070 */
[----:B------:R-:W-:Y:S02]  /*bae0*/  IMAD.MOV R8, RZ, RZ, -R8 ;  /* 0x000000ffff087224 */ /* 0x000fe400078e0a08 */
[C---:B------:R-:W-:Y:S02]  /*baf0*/  IMAD R244, R5.reuse, R9, R244 ;  /* 0x0000000905f47224 */ /* 0x040fe400078e02f4 */
[----:B------:R-:W-:-:S02]  /*bb00*/  IMAD R246, R5, R8, R246 ;  /* 0x0000000805f67224 */ /* 0x000fc400078e02f6 */
[----:B------:R-:W-:-:S04]  /*bb10*/  IMAD.HI.U32 R8, R2, R247, RZ ;  /* 0x000000f702087227 */ /* 0x000fc800078e00ff */
[--C-:B------:R-:W-:Y:S01]  /*bb20*/  @!P4 IMAD.IADD R240, R240, 0x1, -R5.reuse ;  /* 0x00000001f0f0c824 */ /* 0x100fe200078e0a05 */
[----:B------:R-:W-:Y:S01]  /*bb30*/  ISETP.GE.AND P4, PT, R7, RZ, PT ;  /* 0x000000ff0700720c */ /* 0x000fe20003f86270 */
[----:B------:R-:W-:Y:S01]  /*bb40*/  @!P0 IMAD.IADD R239, R239, 0x1, -R5 ;  /* 0x00000001efef8824 */ /* 0x000fe200078e0a05 */
[----:B------:R-:W-:Y:S01]  /*bb50*/  ISETP.GT.U32.AND P0, PT, R5, R244, PT ;  /* 0x000000f40500720c */ /* 0x000fe20003f04070 */
[----:B------:R-:W-:Y:S02]  /*bb60*/  IMAD.MOV R8, RZ, RZ, -R8 ;  /* 0x000000ffff087224 */ /* 0x000fe400078e0a08 */
[----:B------:R-:W-:-:S04]  /*bb70*/  IMAD.HI.U32 R9, R2, R248, RZ ;  /* 0x000000f802097227 */ /* 0x000fc800078e00ff */
[C---:B------:R-:W-:Y:S02]  /*bb80*/  IMAD R247, R5.reuse, R8, R247 ;  /* 0x0000000805f77224 */ /* 0x040fe400078e02f7 */
[----:B------:R-:W-:Y:S02]  /*bb90*/  IMAD.MOV R8, RZ, RZ, -R9 ;  /* 0x000000ffff087224 */ /* 0x000fe400078e0a09 */
[--C-:B------:R-:W-:Y:S01]  /*bba0*/  @!P6 IMAD.IADD R238, R238, 0x1, -R5.reuse ;  /* 0x00000001eeeee824 */ /* 0x100fe200078e0a05 */
[C---:B------:R-:W-:Y:S01]  /*bbb0*/  ISETP.GT.U32.AND P6, PT, R5.reuse, R241, PT ;  /* 0x000000f10500720c */ /* 0x040fe20003fc4070 */
[----:B------:R-:W-:Y:S02]  /*bbc0*/  @!P3 IMAD.IADD R242, R242, 0x1, -R5 ;  /* 0x00000001f2f2b824 */ /* 0x000fe400078e0a05 */
[C---:B------:R-:W-:Y:S02]  /*bbd0*/  IMAD R248, R5.reuse, R8, R248 ;  /* 0x0000000805f87224 */ /* 0x040fe400078e02f8 */
[----:B------:R-:W-:Y:S01]  /*bbe0*/  @!P4 IMAD.MOV R237, RZ, RZ, -R237 ;  /* 0x000000ffffedc224 */ /* 0x000fe200078e0aed */
[C---:B------:R-:W-:Y:S01]  /*bbf0*/  ISETP.GT.U32.AND P4, PT, R5.reuse, R242, PT ;  /* 0x000000f20500720c */ /* 0x040fe20003f84070 */
[----:B------:R-:W-:Y:S01]  /*bc00*/  @!P0 IMAD.IADD R244, R244, 0x1, -R5 ;  /* 0x00000001f4f48824 */ /* 0x000fe200078e0a05 */
[----:B------:R-:W-:Y:S01]  /*bc10*/  ISETP.GT.U32.AND P0, PT, R5, R248, PT ;  /* 0x000000f80500720c */ /* 0x000fe20003f04070 */
[----:B------:R-:W-:-:S04]  /*bc20*/  IMAD.HI.U32 R9, R2, R249, RZ ;  /* 0x000000f902097227 */ /* 0x000fc800078e00ff */
[----:B------:R-:W-:Y:S01]  /*bc30*/  @!P2 IMAD.MOV R236, RZ, RZ, -R236 ;  /* 0x000000ffffeca224 */ /* 0x000fe200078e0aec */
[----:B------:R-:W-:Y:S01]  /*bc40*/  ISETP.GT.U32.AND P2, PT, R5, R240, PT ;  /* 0x000000f00500720c */ /* 0x000fe20003f44070 */
[----:B------:R-:W-:Y:S02]  /*bc50*/  IMAD.MOV R8, RZ, RZ, -R9 ;  /* 0x000000ffff087224 */ /* 0x000fe400078e0a09 */
[----:B------:R-:W-:Y:S01]  /*bc60*/  @!P6 IMAD.IADD R241, R241, 0x1, -R5 ;  /* 0x00000001f1f1e824 */ /* 0x000fe200078e0a05 */
[C---:B------:R-:W-:Y:S01]  /*bc70*/  ISETP.GT.U32.AND P6, PT, R5.reuse, R243, PT ;  /* 0x000000f30500720c */ /* 0x040fe20003fc4070 */
[C---:B------:R-:W-:Y:S02]  /*bc80*/  IMAD R249, R5.reuse, R8, R249 ;  /* 0x0000000805f97224 */ /* 0x040fe400078e02f9 */
[--C-:B------:R-:W-:Y:S01]  /*bc90*/  @!P4 IMAD.IADD R242, R242, 0x1, -R5.reuse ;  /* 0x00000001f2f2c824 */ /* 0x100fe200078e0a05 */
[----:B------:R-:W-:Y:S01]  /*bca0*/  ISETP.GT.U32.AND P3, PT, R5, R241, PT ;  /* 0x000000f10500720c */ /* 0x000fe20003f64070 */
[----:B------:R-:W-:Y:S01]  /*bcb0*/  @!P0 IMAD.IADD R248, R248, 0x1, -R5 ;  /* 0x00000001f8f88824 */ /* 0x000fe200078e0a05 */
[----:B------:R-:W-:Y:S01]  /*bcc0*/  ISETP.GE.AND P4, PT, R251, RZ, PT ;  /* 0x000000fffb00720c */ /* 0x000fe20003f86270 */
[----:B------:R-:W-:Y:S01]  /*bcd0*/  IMAD.HI.U32 R251, R2, R250, RZ ;  /* 0x000000fa02fb7227 */ /* 0x000fe200078e00ff */
[----:B------:R-:W-:-:S03]  /*bce0*/  ISETP.GT.U32.AND P0, PT, R5, R249, PT ;  /* 0x000000f90500720c */ /* 0x000fc60003f04070 */
[----:B------:R-:W-:Y:S01]  /*bcf0*/  @!P2 IMAD.IADD R240, R240, 0x1, -R5 ;  /* 0x00000001f0f0a824 */ /* 0x000fe200078e0a05 */
[----:B------:R-:W-:Y:S01]  /*bd00*/  ISETP.GT.U32.AND P2, PT, R5, R246, PT ;  /* 0x000000f60500720c */ /* 0x000fe20003f44070 */
[----:B------:R-:W-:Y:S01]  /*bd10*/  IMAD.MOV R9, RZ, RZ, -R251 ;  /* 0x000000ffff097224 */ /* 0x000fe200078e0afb */
[----:B------:R-:W-:Y:S01]  /*bd20*/  IABS R251, R11 ;  /* 0x0000000b00fb7213 */ /* 0x000fe20000000000 */
[--C-:B------:R-:W-:Y:S02]  /*bd30*/  @!P6 IMAD.IADD R243, R243, 0x1, -R5.reuse ;  /* 0x00000001f3f3e824 */ /* 0x100fe400078e0a05 */
[----:B------:R-:W-:Y:S02]  /*bd40*/  IMAD R250, R5, R9, R250 ;  /* 0x0000000905fa7224 */ /* 0x000fe400078e02fa */
[--C-:B------:R-:W-:Y:S01]  /*bd50*/  @!P3 IMAD.IADD R241, R241, 0x1, -R5.reuse ;  /* 0x00000001f1f1b824 */ /* 0x100fe200078e0a05 */
[----:B------:R-:W-:Y:S01]  /*bd60*/  ISETP.GT.U32.AND P3, PT, R5, R247, PT ;  /* 0x000000f70500720c */ /* 0x000fe20003f64070 */
[----:B------:R-:W-:Y:S01]  /*bd70*/  @!P0 IMAD.IADD R249, R249, 0x1, -R5 ;  /* 0x00000001f9f98824 */ /* 0x000fe200078e0a05 */
[C---:B------:R-:W-:Y:S01]  /*bd80*/  ISETP.GT.U32.AND P6, PT, R5.reuse, R243, PT ;  /* 0x000000f30500720c */ /* 0x040fe20003fc4070 */
[----:B---3--:R-:W-:Y:S01]  /*bd90*/  IMAD.HI.U32 R21, R2, R251, RZ ;  /* 0x000000fb02157227 */ /* 0x008fe200078e00ff */
[----:B------:R-:W-:-:S03]  /*bda0*/  ISETP.GT.U32.AND P0, PT, R5, R250, PT ;  /* 0x000000fa0500720c */ /* 0x000fc60003f04070 */
[----:B------:R-:W-:Y:S01]  /*bdb0*/  @!P2 IMAD.IADD R246, R246, 0x1, -R5 ;  /* 0x00000001f6f6a824 */ /* 0x000fe200078e0a05 */
[----:B------:R-:W-:Y:S01]  /*bdc0*/  ISETP.GE.AND P2, PT, R6, RZ, PT ;  /* 0x000000ff0600720c */ /* 0x000fe20003f46270 */
[----:B------:R-:W-:Y:S01]  /*bdd0*/  IMAD.MOV R21, RZ, RZ, -R21 ;  /* 0x000000ffff157224 */ /* 0x000fe200078e0a15 */
[----:B------:R-:W-:-:S03]  /*bde0*/  LOP3.LUT R6, R7, 0x8, RZ, 0xfc, !PT ;  /* 0x0000000807067812 */ /* 0x000fc600078efcff */
[--C-:B------:R-:W-:Y:S01]  /*bdf0*/  @!P3 IMAD.IADD R247, R247, 0x1, -R5.reuse ;  /* 0x00000001f7f7b824 */ /* 0x100fe200078e0a05 */
[----:B------:R-:W-:Y:S01]  /*be00*/  IABS R9, R6 ;  /* 0x0000000600097213 */ /* 0x000fe20000000000 */
[--C-:B------:R-:W-:Y:S01]  /*be10*/  @!P6 IMAD.IADD R243, R243, 0x1, -R5.reuse ;  /* 0x00000001f3f3e824 */ /* 0x100fe200078e0a05 */
[----:B------:R-:W-:Y:S01]  /*be20*/  ISETP.GE.AND P3, PT, R3, RZ, PT ;  /* 0x000000ff0300720c */ /* 0x000fe20003f66270 */
[----:B------:R-:W-:Y:S01]  /*be30*/  @!P0 IMAD.IADD R250, R250, 0x1, -R5 ;  /* 0x00000001fafa8824 */ /* 0x000fe200078e0a05 */
[----:B------:R-:W-:Y:S01]  /*be40*/  ISETP.GE.AND P6, PT, R4, RZ, PT ;  /* 0x000000ff0400720c */ /* 0x000fe20003fc6270 */
[C---:B------:R-:W-:Y:S01]  /*be50*/  IMAD.HI.U32 R20, R2.reuse, R9, RZ ;  /* 0x0000000902147227 */ /* 0x040fe200078e00ff */
[----:B------:R-:W-:Y:S02]  /*be60*/  LOP3.LUT R4, R7, 0x6, RZ, 0xfc, !PT ;  /* 0x0000000607047812 */ /* 0x000fe400078efcff */
[----:B------:R-:W-:Y:S01]  /*be70*/  ISETP.GT.U32.AND P0, PT, R5, R244, PT ;  /* 0x000000f40500720c */ /* 0x000fe20003f04070 */
[----:B------:R-:W-:Y:S01]  /*be80*/  IMAD.MOV R20, RZ, RZ, -R20 ;  /* 0x000000ffff147224 */ /* 0x000fe200078e0a14 */
[----:B------:R-:W-:Y:S01]  /*be90*/  LOP3.LUT R3, R7, 0x2, RZ, 0xfc, !PT ;  /* 0x0000000207037812 */ /* 0x000fe200078efcff */
[C---:B------:R-:W-:Y:S01]  /*bea0*/  IMAD R251, R5.reuse, R21, R251 ;  /* 0x0000001505fb7224 */ /* 0x040fe200078e02fb */
[----:B------:R-:W-:Y:S01]  /*beb0*/  IABS R8, R4 ;  /* 0x0000000400087213 */ /* 0x000fe20000000000 */
[----:B------:R-:W-:Y:S01]  /*bec0*/  @!P1 IMAD.MOV R238, RZ, RZ, -R238 ;  /* 0x000000ffffee9224 */ /* 0x000fe200078e0aee */
[----:B------:R-:W-:Y:S01]  /*bed0*/  IABS R7, R0 ;  /* 0x0000000000077213 */ /* 0x000fe20000000000 */
[----:B------:R-:W-:Y:S01]  /*bee0*/  @!P5 IMAD.MOV R239, RZ, RZ, -R239 ;  /* 0x000000ffffefd224 */ /* 0x000fe200078e0aef */
[----:B------:R-:W-:Y:S01]  /*bef0*/  IABS R17, R3 ;  /* 0x0000000300117213 */ /* 0x000fe20000000000 */
[C---:B------:R-:W-:Y:S01]  /*bf00*/  IMAD.HI.U32 R19, R2.reuse, R8, RZ ;  /* 0x0000000802137227 */ /* 0x040fe200078e00ff */
[C---:B------:R-:W-:Y:S01]  /*bf10*/  ISETP.GT.U32.AND P1, PT, R5.reuse, R246, PT ;  /* 0x000000f60500720c */ /* 0x040fe20003f24070 */
[----:B------:R-:W2:Y:S01]  /*bf20*/  LDL.LU R21, [R1+0x114c] ;  /* 0x00114c0001157983 */ /* 0x000ea20000300800 */
[----:B------:R-:W-:Y:S01]  /*bf30*/  ISETP.GT.U32.AND P5, PT, R5, R248, PT ;  /* 0x000000f80500720c */ /* 0x000fe20003fa4070 */
[----:B------:R-:W-:-:S04]  /*bf40*/  IMAD.HI.U32 R18, R2, R7, RZ ;  /* 0x0000000702127227 */ /* 0x000fc800078e00ff */
[C---:B------:R-:W-:Y:S02]  /*bf50*/  IMAD R9, R5.reuse, R20, R9 ;  /* 0x0000001405097224 */ /* 0x040fe400078e0209 */
[----:B------:R-:W-:Y:S01]  /*bf60*/  @!P4 IMAD.MOV R240, RZ, RZ, -R240 ;  /* 0x000000fffff0c224 */ /* 0x000fe200078e0af0 */
[C---:B------:R-:W-:Y:S01]  /*bf70*/  ISETP.GT.U32.AND P4, PT, R5.reuse, R247, PT ;  /* 0x000000f70500720c */ /* 0x040fe20003f84070 */
[----:B------:R-:W-:Y:S01]  /*bf80*/  @!P2 IMAD.MOV R242, RZ, RZ, -R242 ;  /* 0x000000fffff2a224 */ /* 0x000fe200078e0af2 */
[C---:B------:R-:W-:Y:S01]  /*bf90*/  ISETP.GT.U32.AND P2, PT, R5.reuse, R249, PT ;  /* 0x000000f90500720c */ /* 0x040fe20003f44070 */
[----:B------:R-:W-:Y:S01]  /*bfa0*/  IMAD.HI.U32 R2, R2, R17, RZ ;  /* 0x0000001102027227 */ /* 0x000fe200078e00ff */
[----:B------:R-:W3:Y:S03]  /*bfb0*/  LDL.LU R20, [R1+0x1148] ;  /* 0x0011480001147983 */ /* 0x000ee60000300800 */
[----:B------:R-:W-:Y:S01]  /*bfc0*/  @!P3 IMAD.MOV R243, RZ, RZ, -R243 ;  /* 0x000000fffff3b224 */ /* 0x000fe200078e0af3 */
[----:B------:R-:W-:Y:S01]  /*bfd0*/  ISETP.GT.U32.AND P3, PT, R5, R251, PT ;  /* 0x000000fb0500720c */ /* 0x000fe20003f64070 */
[----:B------:R-:W-:-:S02]  /*bfe0*/  IMAD.MOV R19, RZ, RZ, -R19 ;  /* 0x000000ffff137224 */ /* 0x000fc400078e0a13 */
[----:B------:R-:W-:Y:S01]  /*bff0*/  @!P0 IMAD.IADD R244, R244, 0x1, -R5 ;  /* 0x00000001f4f48824 */ /* 0x000fe200078e0a05 */
[C---:B------:R-:W-:Y:S01]  /*c000*/  ISETP.GT.U32.AND P0, PT, R5.reuse, R9, PT ;  /* 0x000000090500720c */ /* 0x040fe20003f04070 */
[----:B------:R-:W-:Y:S02]  /*c010*/  IMAD.MOV R2, RZ, RZ, -R2 ;  /* 0x000000ffff027224 */ /* 0x000fe400078e0a02 */
[----:B------:R-:W-:Y:S02]  /*c020*/  IMAD.MOV R18, RZ, RZ, -R18 ;  /* 0x000000ffff127224 */ /* 0x000fe400078e0a12 */
[C---:B------:R-:W-:Y:S02]  /*c030*/  IMAD R8, R5.reuse, R19, R8 ;  /* 0x0000001305087224 */ /* 0x040fe400078e0208 */
[C---:B------:R-:W-:Y:S01]  /*c040*/  IMAD R2, R5.reuse, R2, R17 ;  /* 0x0000000205027224 */ /* 0x040fe200078e0211 */
[----:B------:R-:W4:Y:S01]  /*c050*/  LDL.LU R19, [R1+0x1144] ;  /* 0x0011440001137983 */ /* 0x000f220000300800 */
[----:B------:R-:W-:-:S02]  /*c060*/  IMAD R7, R5, R18, R7 ;  /* 0x0000001205077224 */ /* 0x000fc400078e0207 */
[----:B------:R-:W-:Y:S01]  /*c070*/  @!P6 IMAD.MOV R241, RZ, RZ, -R241 ;  /* 0x000000fffff1e224 */ /* 0x000fe200078e0af1 */
[C---:B------:R-:W-:Y:S01]  /*c080*/  ISETP.GT.U32.AND P6, PT, R5.reuse, R250, PT ;  /* 0x000000fa0500720c */ /* 0x040fe20003fc4070 */
[--C-:B------:R-:W-:Y:S01]  /*c090*/  @!P1 IMAD.IADD R246, R246, 0x1, -R5.reuse ;  /* 0x00000001f6f69824 */ /* 0x100fe200078e0a05 */
[C---:B------:R-:W-:Y:S01]  /*c0a0*/  ISETP.GT.U32.AND P1, PT, R5.reuse, R8, PT ;  /* 0x000000080500720c */ /* 0x040fe20003f24070 */
[--C-:B------:R-:W-:Y:S01]  /*c0b0*/  @!P5 IMAD.IADD R248, R248, 0x1, -R5.reuse ;  /* 0x00000001f8f8d824 */ /* 0x100fe200078e0a05 */
[----:B------:R-:W-:Y:S01]  /*c0c0*/  ISETP.GT.U32.AND P5, PT, R5, R2, PT ;  /* 0x000000020500720c */ /* 0x000fe20003fa4070 */
[--C-:B------:R-:W-:Y:S01]  /*c0d0*/  @!P4 IMAD.IADD R247, R247, 0x1, -R5.reuse ;  /* 0x00000001f7f7c824 */ /* 0x100fe200078e0a05 */
[----:B------:R-:W-:Y:S01]  /*c0e0*/  ISETP.GT.U32.AND P4, PT, R5, R7, PT ;  /* 0x000000070500720c */ /* 0x000fe20003f84070 */
[--C-:B------:R-:W-:Y:S01]  /*c0f0*/  @!P2 IMAD.IADD R249, R249, 0x1, -R5.reuse ;  /* 0x00000001f9f9a824 */ /* 0x100fe200078e0a05 */
[----:B------:R-:W-:Y:S01]  /*c100*/  ISETP.GE.AND P2, PT, R16, RZ, PT ;  /* 0x000000ff1000720c */ /* 0x000fe20003f46270 */
[--C-:B------:R-:W-:Y:S01]  /*c110*/  @!P3 IMAD.IADD R251, R251, 0x1, -R5.reuse ;  /* 0x00000001fbfbb824 */ /* 0x100fe200078e0a05 */
[----:B------:R-:W-:Y:S01]  /*c120*/  ISETP.GE.AND P3, PT, R14, RZ, PT ;  /* 0x000000ff0e00720c */ /* 0x000fe20003f66270 */
[--C-:B------:R-:W-:Y:S01]  /*c130*/  @!P0 IMAD.IADD R9, R9, 0x1, -R5.reuse ;  /* 0x0000000109098824 */ /* 0x100fe200078e0a05 */
[----:B------:R-:W-:Y:S01]  /*c140*/  ISETP.GE.AND P0, PT, R13, RZ, PT ;  /* 0x000000ff0d00720c */ /* 0x000fe20003f06270 */
[--C-:B------:R-:W-:Y:S01]  /*c150*/  @!P6 IMAD.IADD R250, R250, 0x1, -R5.reuse ;  /* 0x00000001fafae824 */ /* 0x100fe200078e0a05 */
[----:B------:R-:W-:Y:S01]  /*c160*/  ISETP.GE.AND P6, PT, R15, RZ, PT ;  /* 0x000000ff0f00720c */ /* 0x000fe20003fc6270 */
[--C-:B------:R-:W-:Y:S01]  /*c170*/  @!P1 IMAD.IADD R8, R8, 0x1, -R5.reuse ;  /* 0x0000000108089824 */ /* 0x100fe200078e0a05 */
[----:B------:R-:W2:Y:S01]  /*c180*/  LDL.LU R18, [R1+0x1140] ;  /* 0x0011400001127983 */ /* 0x000ea20000300800 */
[--C-:B------:R-:W-:Y:S01]  /*c190*/  @!P5 IMAD.IADD R2, R2, 0x1, -R5.reuse ;  /* 0x000000010202d824 */ /* 0x100fe200078e0a05 */
[----:B------:R-:W-:Y:S01]  /*c1a0*/  ISETP.GT.U32.AND P5, PT, R5, R9, PT ;  /* 0x000000090500720c */ /* 0x000fe20003fa4070 */
[----:B------:R-:W-:-:S02]  /*c1b0*/  @!P4 IMAD.IADD R7, R7, 0x1, -R5 ;  /* 0x000000010707c824 */ /* 0x000fc400078e0a05 */
[----:B------:R-:W-:Y:S01]  /*c1c0*/  @!P2 IMAD.MOV R244, RZ, RZ, -R244 ;  /* 0x000000fffff4a224 */ /* 0x000fe200078e0af4 */
[C---:B------:R-:W-:Y:S01]  /*c1d0*/  ISETP.GT.U32.AND P2, PT, R5.reuse, R251, PT ;  /* 0x000000fb0500720c */ /* 0x040fe20003f44070 */
[----:B------:R-:W-:Y:S01]  /*c1e0*/  @!P3 IMAD.MOV R247, RZ, RZ, -R247 ;  /* 0x000000fffff7b224 */ /* 0x000fe200078e0af7 */
[----:B------:R-:W-:Y:S01]  /*c1f0*/  ISETP.GE.AND P4, PT, R252, RZ, PT ;  /* 0x000000fffc00720c */ /* 0x000fe20003f86270 */
[----:B------:R-:W-:Y:S01]  /*c200*/  @!P0 IMAD.MOV R248, RZ, RZ, -R248 ;  /* 0x000000fffff88224 */ /* 0x000fe200078e0af8 */
[C---:B------:R-:W-:Y:S01]  /*c210*/  ISETP.GT.U32.AND P3, PT, R5.reuse, R8, PT ;  /* 0x000000080500720c */ /* 0x040fe20003f64070 */
[----:B------:R-:W3:Y:S01]  /*c220*/  LDL.LU R17, [R1+0x113c] ;  /* 0x00113c0001117983 */ /* 0x000ee20000300800 */
[----:B------:R-:W-:-:S03]  /*c230*/  ISETP.GT.U32.AND P0, PT, R5, R7, PT ;  /* 0x000000070500720c */ /* 0x000fc60003f04070 */
[----:B------:R-:W4:Y:S01]  /*c240*/  LDL.LU R16, [R1+0x1138] ;  /* 0x0011380001107983 */ /* 0x000f220000300800 */
[----:B------:R-:W-:Y:S01]  /*c250*/  ISETP.GE.AND P1, PT, R12, RZ, PT ;  /* 0x000000ff0c00720c */ /* 0x000fe20003f26270 */
[----:B------:R-:W-:Y:S02]  /*c260*/  @!P6 IMAD.MOV R246, RZ, RZ, -R246 ;  /* 0x000000fffff6e224 */ /* 0x000fe400078e0af6 */
[----:B------:R-:W2:Y:S01]  /*c270*/  LDL.LU R15, [R1+0x1134] ;  /* 0x00113400010f7983 */ /* 0x000ea20000300800 */
[----:B------:R-:W-:-:S03]  /*c280*/  ISETP.GE.AND P6, PT, R11, RZ, PT ;  /* 0x000000ff0b00720c */ /* 0x000fc60003fc6270 */
[----:B------:R-:W3:Y:S01]  /*c290*/  LDL.LU R14, [R1+0x1130] ;  /* 0x00113000010e7983 */ /* 0x000ee20000300800 */
[----:B------:R-:W-:-:S03]  /*c2a0*/  @!P5 IMAD.IADD R9, R9, 0x1, -R5 ;  /* 0x000000010909d824 */ /* 0x000fc600078e0a05 */
[----:B------:R-:W4:Y:S01]  /*c2b0*/  LDL.LU R13, [R1+0x112c] ;  /* 0x00112c00010d7983 */ /* 0x000f220000300800 */
[--C-:B------:R-:W-:Y:S01]  /*c2c0*/  @!P2 IMAD.IADD R251, R251, 0x1, -R5.reuse ;  /* 0x00000001fbfba824 */ /* 0x100fe200078e0a05 */
[----:B------:R-:W-:Y:S02]  /*c2d0*/  ISETP.GE.AND P5, PT, R0, RZ, PT ;  /* 0x000000ff0000720c */ /* 0x000fe40003fa6270 */
[----:B------:R-:W2:Y:S01]  /*c2e0*/  LDL.LU R12, [R1+0x24] ;  /* 0x00002400010c7983 */ /* 0x000ea20000300800 */
[----:B------:R-:W-:Y:S01]  /*c2f0*/  @!P4 IMAD.MOV R250, RZ, RZ, -R250 ;  /* 0x000000fffffac224 */ /* 0x000fe200078e0afa */
[----:B------:R-:W-:Y:S02]  /*c300*/  ISETP.GE.AND P2, PT, R4, RZ, PT ;  /* 0x000000ff0400720c */ /* 0x000fe40003f46270 */
[----:B------:R-:W3:Y:S01]  /*c310*/  LDL.LU R11, [R1+0x20] ;  /* 0x00002000010b7983 */ /* 0x000ee20000300800 */
[----:B------:R-:W-:Y:S01]  /*c320*/  ISETP.GE.AND P4, PT, R6, RZ, PT ;  /* 0x000000ff0600720c */ /* 0x000fe20003f86270 */
[----:B------:R-:W-:-:S02]  /*c330*/  @!P3 IMAD.IADD R8, R8, 0x1, -R5 ;  /* 0x000000010808b824 */ /* 0x000fc400078e0a05 */
[----:B------:R-:W4:Y:S01]  /*c340*/  LDL.LU R252, [R1+0x1c] ;  /* 0x00001c0001fc7983 */ /* 0x000f220000300800 */
[----:B------:R-:W-:-:S03]  /*c350*/  ISETP.GE.AND P3, PT, R3, RZ, PT ;  /* 0x000000ff0300720c */ /* 0x000fc60003f66270 */
[----:B------:R-:W4:Y:S01]  /*c360*/  LDL.LU R0, [R1+0x18] ;  /* 0x0000180001007983 */ /* 0x000f220000300800 */
[----:B------:R-:W-:-:S03]  /*c370*/  @!P0 IMAD.IADD R7, R7, 0x1, -R5 ;  /* 0x0000000107078824 */ /* 0x000fc600078e0a05 */
[----:B------:R-:W4:Y:S01]  /*c380*/  LDL.LU R4, [R1+0x14] ;  /* 0x0000140001047983 */ /* 0x000f220000300800 */
[----:B------:R-:W-:-:S03]  /*c390*/  ISETP.GE.AND P0, PT, R245, RZ, PT ;  /* 0x000000fff500720c */ /* 0x000fc60003f06270 */
[----:B------:R-:W4:Y:S04]  /*c3a0*/  LDL.LU R6, [R1+0x10] ;  /* 0x0000100001067983 */ /* 0x000f280000300800 */
[----:B------:R-:W2:Y:S04]  /*c3b0*/  LDL.LU R3, [R1+0x1128] ;  /* 0x0011280001037983 */ /* 0x000ea80000300800 */
[----:B------:R-:W3:Y:S01]  /*c3c0*/  LDL.LU R245, [R1+0x1124] ;  /* 0x0011240001f57983 */ /* 0x000ee20000300800 */
[----:B------:R-:W-:Y:S01]  /*c3d0*/  @!P1 IMAD.MOV R249, RZ, RZ, -R249 ;  /* 0x000000fffff99224 */ /* 0x000fe200078e0af9 */
[----:B------:R-:W-:Y:S01]  /*c3e0*/  ISETP.GT.U32.AND P1, PT, R5, R2, PT ;  /* 0x000000020500720c */ /* 0x000fe20003f24070 */
[----:B------:R-:W-:-:S12]  /*c3f0*/  @!P6 IMAD.MOV R251, RZ, RZ, -R251 ;  /* 0x000000fffffbe224 */ /* 0x000fd800078e0afb */
[----:B------:R-:W-:Y:S02]  /*c400*/  @!P1 IMAD.IADD R2, R2, 0x1, -R5 ;  /* 0x0000000102029824 */ /* 0x000fe400078e0a05 */
[----:B--2---:R-:W-:Y:S01]  /*c410*/  IMAD R3, R3, UR8, RZ ;  /* 0x0000000803037c24 */ /* 0x004fe2000f8e02ff */
[----:B---3--:R-:W-:Y:S02]  /*c420*/  ISETP.NE.AND P1, PT, R245, RZ, PT ;  /* 0x000000fff500720c */ /* 0x008fe40003f25270 */
[----:B------:R-:W-:Y:S02]  /*c430*/  LOP3.LUT R245, RZ, R245, RZ, 0x33, !PT ;  /* 0x000000f5fff57212 */ /* 0x000fe400078e33ff */
[----:B------:R-:W-:Y:S01]  /*c440*/  LEA R5, P6, R3, UR4, 0x1 ;  /* 0x0000000403057c11 */ /* 0x000fe2000f8c08ff */
[----:B------:R-:W-:Y:S01]  /*c450*/  @!P3 IMAD.MOV R2, RZ, RZ, -R2 ;  /* 0x000000ffff02b224 */ /* 0x000fe200078e0a02 */
[C---:B------:R-:W-:Y:S01]  /*c460*/  SEL R12, R245.reuse, R12, !P1 ;  /* 0x0000000cf50c7207 */ /* 0x040fe20004800000 */
[----:B------:R-:W-:Y:S01]  /*c470*/  ULDC UR4, c[0x0][0x234] ;  /* 0x00008d0000047ab9 */ /* 0x000fe20000000800 */
[C---:B------:R-:W-:Y:S01]  /*c480*/  SEL R11, R245.reuse, R11, !P1 ;  /* 0x0000000bf50b7207 */ /* 0x040fe20004800000 */
[----:B------:R0:W-:Y:S01]  /*c490*/  STL [R1+0x10f4], R5 ;  /* 0x0010f40501007387 */ /* 0x0001e20000100800 */
[----:B----4-:R-:W-:-:S02]  /*c4a0*/  SEL R252, R245, R252, !P1 ;  /* 0x000000fcf5fc7207 */ /* 0x010fc40004800000 */
[C---:B------:R-:W-:Y:S02]  /*c4b0*/  SEL R0, R245.reuse, R0, !P1 ;  /* 0x00000000f5007207 */ /* 0x040fe40004800000 */
[C---:B------:R-:W-:Y:S01]  /*c4c0*/  SEL R4, R245.reuse, R4, !P1 ;  /* 0x00000004f5047207 */ /* 0x040fe20004800000 */
[----:B0-----:R-:W2:Y:S04]  /*c4d0*/  LDL.LU R5, [R1+0xc] ;  /* 0x00000c0001057983 */ /* 0x001ea80000300800 */
[----:B------:R0:W-:Y:S01]  /*c4e0*/  STL [R1+0xd8], R12 ;  /* 0x0000d80c01007387 */ /* 0x0001e20000100800 */
[----:B------:R-:W-:-:S03]  /*c4f0*/  SEL R6, R245, R6, !P1 ;  /* 0x00000006f5067207 */ /* 0x000fc60004800000 */
[----:B0-----:R-:W3:Y:S04]  /*c500*/  LDL.LU R12, [R1+0x1120] ;  /* 0x00112000010c7983 */ /* 0x001ee80000300800 */
[----:B------:R0:W-:Y:S04]  /*c510*/  STL [R1+0xd4], R11 ;  /* 0x0000d40b01007387 */ /* 0x0001e80000100800 */
[----:B0-----:R-:W4:Y:S04]  /*c520*/  LDL.LU R11, [R1+0x111c] ;  /* 0x00111c00010b7983 */ /* 0x001f280000300800 */
[----:B------:R0:W-:Y:S04]  /*c530*/  STL [R1+0xd0], R252 ;  /* 0x0000d0fc01007387 */ /* 0x0001e80000100800 */
[----:B0-----:R-:W3:Y:S04]  /*c540*/  LDL.LU R252, [R1+0x1118] ;  /* 0x0011180001fc7983 */ /* 0x001ee80000300800 */
[----:B------:R0:W-:Y:S04]  /*c550*/  STL [R1+0xcc], R0 ;  /* 0x0000cc0001007387 */ /* 0x0001e80000100800 */
[----:B0-----:R-:W4:Y:S04]  /*c560*/  LDL.LU R0, [R1+0x1114] ;  /* 0x0011140001007983 */ /* 0x001f280000300800 */
[----:B------:R0:W-:Y:S04]  /*c570*/  STL [R1+0xc8], R4 ;  /* 0x0000c80401007387 */ /* 0x0001e80000100800 */
[----:B0-----:R-:W3:Y:S04]  /*c580*/  LDL.LU R4, [R1+0x1110] ;  /* 0x0011100001047983 */ /* 0x001ee80000300800 */
[----:B------:R0:W-:Y:S04]  /*c590*/  STL [R1+0xc4], R6 ;  /* 0x0000c40601007387 */ /* 0x0001e80000100800 */
[----:B0-----:R-:W3:Y:S01]  /*c5a0*/  LDL.LU R6, [R1+0x110c] ;  /* 0x00110c0001067983 */ /* 0x001ee20000300800 */
[----:B--2---:R-:W-:-:S05]  /*c5b0*/  SEL R5, R245, R5, !P1 ;  /* 0x00000005f5057207 */ /* 0x004fca0004800000 */
[----:B------:R0:W-:Y:S01]  /*c5c0*/  STL [R1+0xc0], R5 ;  /* 0x0000c00501007387 */ /* 0x0001e20000100800 */
[C---:B----4-:R-:W-:Y:S02]  /*c5d0*/  SEL R0, R245.reuse, R0, !P1 ;  /* 0x00000000f5007207 */ /* 0x050fe40004800000 */
[C---:B---3--:R-:W-:Y:S02]  /*c5e0*/  SEL R4, R245.reuse, R4, !P1 ;  /* 0x00000004f5047207 */ /* 0x048fe40004800000 */
[C---:B0-----:R-:W-:Y:S02]  /*c5f0*/  SEL R5, R245.reuse, R6, !P1 ;  /* 0x00000006f5057207 */ /* 0x041fe40004800000 */
[----:B------:R-:W2:Y:S04]  /*c600*/  LDL.LU R6, [R1+0x1108] ;  /* 0x0011080001067983 */ /* 0x000ea80000300800 */
[----:B------:R0:W-:Y:S04]  /*c610*/  STL [R1+0xbc], R5 ;  /* 0x0000bc0501007387 */ /* 0x0001e80000100800 */
[----:B------:R1:W-:Y:S01]  /*c620*/  STL [R1+0xb8], R4 ;  /* 0x0000b80401007387 */ /* 0x0003e20000100800 */
[----:B0-----:R-:W-:-:S03]  /*c630*/  SEL R5, R245, R252, !P1 ;  /* 0x000000fcf5057207 */ /* 0x001fc60004800000 */
[----:B------:R0:W-:Y:S01]  /*c640*/  STL [R1+0xb4], R0 ;  /* 0x0000b40001007387 */ /* 0x0001e20000100800 */
[----:B-1----:R-:W-:-:S03]  /*c650*/  SEL R4, R245, R11, !P1 ;  /* 0x0000000bf5047207 */ /* 0x002fc60004800000 */
        /* <DEDUP_REMOVED lines=77> */
[C---:B------:R-:W-:Y:S02]  /*cb30*/  SEL R31, R245.reuse, R49, !P1 ;  /* 0x00000031f51f7207 */ /* 0x040fe40004800000 */
[C---:B0-----:R-:W-:Y:S01]  /*cb40*/  SEL R4, R245.reuse, R80, !P1 ;  /* 0x00000050f5047207 */ /* 0x041fe20004800000 */
[----:B------:R0:W-:Y:S01]  /*cb50*/  STL [R1+0x20], R5 ;  /* 0x0000200501007387 */ /* 0x0001e20000100800 */
[----:B-1----:R-:W-:-:S03]  /*cb60*/  SEL R0, R245, R81, !P1 ;  /* 0x00000051f5007207 */ /* 0x002fc60004800000 */
[----:B------:R-:W3:Y:S01]  /*cb70*/  LDL.LU R49, [R1+0xd8] ;  /* 0x0000d80001317983 */ /* 0x000ee20000300800 */
[----:B------:R-:W-:-:S03]  /*cb80*/  SEL R32, R245, R48, !P1 ;  /* 0x00000030f5207207 */ /* 0x000fc60004800000 */
[----:B------:R-:W-:Y:S01]  /*cb90*/  STL [R1+0x18], R4 ;  /* 0x0000180401007387 */ /* 0x000fe20000100800 */
[----:B------:R-:W-:-:S03]  /*cba0*/  SEL R33, R245, R47, !P1 ;  /* 0x0000002ff5217207 */ /* 0x000fc60004800000 */
[----:B------:R-:W4:Y:S01]  /*cbb0*/  LDL.LU R48, [R1+0xd4] ;  /* 0x0000d40001307983 */ /* 0x000f220000300800 */
[----:B------:R-:W-:-:S03]  /*cbc0*/  SEL R34, R245, R46, !P1 ;  /* 0x0000002ef5227207 */ /* 0x000fc60004800000 */
[----:B------:R1:W-:Y:S01]  /*cbd0*/  STL [R1+0x14], R0 ;  /* 0x0000140001007387 */ /* 0x0003e20000100800 */
[----:B------:R-:W-:-:S03]  /*cbe0*/  SEL R35, R245, R45, !P1 ;  /* 0x0000002df5237207 */ /* 0x000fc60004800000 */
[----:B------:R-:W4:Y:S01]  /*cbf0*/  LDL.LU R47, [R1+0xd0] ;  /* 0x0000d000012f7983 */ /* 0x000f220000300800 */
[----:B------:R-:W-:-:S03]  /*cc00*/  SEL R36, R245, R44, !P1 ;  /* 0x0000002cf5247207 */ /* 0x000fc60004800000 */
[----:B------:R-:W4:Y:S01]  /*cc10*/  LDL.LU R46, [R1+0xcc] ;  /* 0x0000cc00012e7983 */ /* 0x000f220000300800 */
[----:B------:R-:W-:-:S03]  /*cc20*/  SEL R37, R245, R43, !P1 ;  /* 0x0000002bf5257207 */ /* 0x000fc60004800000 */
[----:B------:R-:W4:Y:S01]  /*cc30*/  LDL.LU R45, [R1+0xc8] ;  /* 0x0000c800012d7983 */ /* 0x000f220000300800 */
[----:B------:R-:W-:-:S03]  /*cc40*/  SEL R38, R245, R42, !P1 ;  /* 0x0000002af5267207 */ /* 0x000fc60004800000 */
[----:B------:R-:W4:Y:S01]  /*cc50*/  LDL.LU R44, [R1+0xc4] ;  /* 0x0000c400012c7983 */ /* 0x000f220000300800 */
[----:B------:R-:W-:-:S03]  /*cc60*/  SEL R39, R245, R41, !P1 ;  /* 0x00000029f5277207 */ /* 0x000fc60004800000 */
[----:B------:R-:W4:Y:S04]  /*cc70*/  LDL.LU R43, [R1+0xc0] ;  /* 0x0000c000012b7983 */ /* 0x000f280000300800 */
[----:B------:R-:W4:Y:S04]  /*cc80*/  LDL.LU R42, [R1+0xbc] ;  /* 0x0000bc00012a7983 */ /* 0x000f280000300800 */
[----:B------:R-:W4:Y:S01]  /*cc90*/  LDL.LU R41, [R1+0xb8] ;  /* 0x0000b80001297983 */ /* 0x000f220000300800 */
[C---:B0-----:R-:W-:Y:S02]  /*cca0*/  SEL R5, R245.reuse, R82, !P1 ;  /* 0x00000052f5057207 */ /* 0x041fe40004800000 */
[----:B-1----:R-:W-:-:S02]  /*ccb0*/  SEL R0, R245, R83, !P1 ;  /* 0x00000053f5007207 */ /* 0x002fc40004800000 */
[C---:B------:R-:W-:Y:S02]  /*ccc0*/  SEL R4, R245.reuse, R84, !P1 ;  /* 0x00000054f5047207 */ /* 0x040fe40004800000 */
[C---:B------:R-:W-:Y:S02]  /*ccd0*/  SEL R252, R245.reuse, R85, !P1 ;  /* 0x00000055f5fc7207 */ /* 0x040fe40004800000 */
[----:B------:R-:W-:Y:S01]  /*cce0*/  SEL R84, R245, R2, !P1 ;  /* 0x00000002f5547207 */ /* 0x000fe20004800000 */
[----:B------:R-:W-:Y:S01]  /*ccf0*/  STL [R1+0x10f8], R5 ;  /* 0x0010f80501007387 */ /* 0x000fe20000100800 */
[----:B------:R-:W-:Y:S01]  /*cd00*/  LEA.HI.X.SX32 R2, R3, UR5, 0x1, P6 ;  /* 0x0000000503027c11 */ /* 0x000fe2000b0f0eff */
[----:B------:R-:W-:Y:S02]  /*cd10*/  ULDC UR5, c[0x0][0x240] ;  /* 0x0000900000057ab9 */ /* 0x000fe40000000800 */
[----:B------:R-:W-:Y:S04]  /*cd20*/  STL [R1+0x10fc], R0 ;  /* 0x0010fc0001007387 */ /* 0x000fe80000100800 */
[----:B------:R-:W-:Y:S01]  /*cd30*/  STL [R1+0x1100], R4 ;  /* 0x0011000401007387 */ /* 0x000fe20000100800 */
[----:B--2---:R-:W-:-:S03]  /*cd40*/  IMAD R3, R6, UR4, RZ ;  /* 0x0000000406037c24 */ /* 0x004fc6000f8e02ff */
[----:B------:R0:W-:Y:S01]  /*cd50*/  STL [R1+0x1104], R252 ;  /* 0x001104fc01007387 */ /* 0x0001e20000100800 */
[----:B------:R-:W-:-:S03]  /*cd60*/  SEL R11, R245, R69, !P1 ;  /* 0x00000045f50b7207 */ /* 0x000fc60004800000 */
[----:B------:R-:W-:Y:S01]  /*cd70*/  STL [R1+0x10f0], R2 ;  /* 0x0010f00201007387 */ /* 0x000fe20000100800 */
[----:B------:R-:W-:-:S03]  /*cd80*/  SEL R12, R245, R68, !P1 ;  /* 0x00000044f50c7207 */ /* 0x000fc60004800000 */
[----:B------:R1:W-:Y:S01]  /*cd90*/  STL [R1+0x10ec], R3 ;  /* 0x0010ec0301007387 */ /* 0x0003e20000100800 */
[----:B------:R-:W-:-:S03]  /*cda0*/  SEL R13, R245, R67, !P1 ;  /* 0x00000043f50d7207 */ /* 0x000fc60004800000 */
[----:B------:R-:W2:Y:S01]  /*cdb0*/  LDL.LU R71, [R1+0xb4] ;  /* 0x0000b40001477983 */ /* 0x000ea20000300800 */
        /* <DEDUP_REMOVED lines=33> */
[----:B------:R-:W2:Y:S04]  /*cfd0*/  LDL.LU R54, [R1+0x70] ;  /* 0x0000700001367983 */ /* 0x000ea80000300800 */
[----:B------:R-:W2:Y:S04]  /*cfe0*/  LDL.LU R53, [R1+0x6c] ;  /* 0x00006c0001357983 */ /* 0x000ea80000300800 */
[----:B------:R-:W2:Y:S04]  /*cff0*/  LDL.LU R52, [R1+0x68] ;  /* 0x0000680001347983 */ /* 0x000ea80000300800 */
[----:B------:R-:W2:Y:S01]  /*d000*/  LDL.LU R51, [R1+0x64] ;  /* 0x0000640001337983 */ /* 0x000ea20000300800 */
[----:B------:R-:W-:-:S03]  /*d010*/  @!P4 IMAD.MOV R9, RZ, RZ, -R9 ;  /* 0x000000ffff09c224 */ /* 0x000fc600078e0a09 */
[----:B------:R-:W2:Y:S01]  /*d020*/  LDL.LU R50, [R1+0x60] ;  /* 0x0000600001327983 */ /* 0x000ea20000300800 */
[----:B------:R-:W-:Y:S02]  /*d030*/  @!P2 IMAD.MOV R8, RZ, RZ, -R8 ;  /* 0x000000ffff08a224 */ /* 0x000fe400078e0a08 */
[----:B------:R-:W-:Y:S02]  /*d040*/  @!P5 IMAD.MOV R7, RZ, RZ, -R7 ;  /* 0x000000ffff07d224 */ /* 0x000fe400078e0a07 */
[----:B------:R-:W-:Y:S01]  /*d050*/  @!P0 IMAD.MOV R10, RZ, RZ, -R10 ;  /* 0x000000ffff0a8224 */ /* 0x000fe200078e0a0a */
[C---:B------:R-:W-:Y:S02]  /*d060*/  SEL R40, R245.reuse, R40, !P1 ;  /* 0x00000028f5287207 */ /* 0x040fe40004800000 */
[C---:B------:R-:W-:Y:S02]  /*d070*/  SEL R86, R245.reuse, R86, !P1 ;  /* 0x00000056f5567207 */ /* 0x040fe40004800000 */
[----:B------:R-:W-:-:S02]  /*d080*/  SEL R87, R245, R87, !P1 ;  /* 0x00000057f5577207 */ /* 0x000fc40004800000 */
[C---:B------:R-:W-:Y:S02]  /*d090*/  SEL R88, R245.reuse, R88, !P1 ;  /* 0x00000058f5587207 */ /* 0x040fe40004800000 */
[C---:B------:R-:W-:Y:S02]  /*d0a0*/  SEL R89, R245.reuse, R89, !P1 ;  /* 0x00000059f5597207 */ /* 0x040fe40004800000 */
[C---:B------:R-:W-:Y:S02]  /*d0b0*/  SEL R90, R245.reuse, R90, !P1 ;  /* 0x0000005af55a7207 */ /* 0x040fe40004800000 */
        /* <DEDUP_REMOVED lines=58> */
[----:B------:R-:W-:Y:S01]  /*d460*/  SEL R149, R245, R149, !P1 ;  /* 0x00000095f5957207 */ /* 0x000fe20004800000 */
[----:B---3--:R-:W-:Y:S02]  /*d470*/  IMAD R80, R49, UR5, RZ ;  /* 0x0000000531507c24 */ /* 0x008fe4000f8e02ff */
[----:B------:R-:W3:Y:S01]  /*d480*/  LDL.LU R49, [R1+0x5c] ;  /* 0x00005c0001317983 */ /* 0x000ee20000300800 */
[----:B----4-:R-:W-:-:S03]  /*d490*/  IMAD R79, R48, UR5, RZ ;  /* 0x00000005304f7c24 */ /* 0x010fc6000f8e02ff */
[----:B------:R-:W4:Y:S01]  /*d4a0*/  LDL.LU R48, [R1+0x58] ;  /* 0x0000580001307983 */ /* 0x000f220000300800 */
[----:B------:R-:W-:-:S03]  /*d4b0*/  IMAD R78, R47, UR5, RZ ;  /* 0x000000052f4e7c24 */ /* 0x000fc6000f8e02ff */
[----:B------:R-:W4:Y:S01]  /*d4c0*/  LDL.LU R47, [R1+0x54] ;  /* 0x00005400012f7983 */ /* 0x000f220000300800 */
[----:B------:R-:W-:-:S03]  /*d4d0*/  IMAD R77, R46, UR5, RZ ;  /* 0x000000052e4d7c24 */ /* 0x000fc6000f8e02ff */
[----:B------:R-:W4:Y:S01]  /*d4e0*/  LDL.LU R46, [R1+0x50] ;  /* 0x00005000012e7983 */ /* 0x000f220000300800 */
[----:B------:R-:W-:-:S03]  /*d4f0*/  IMAD R76, R45, UR5, RZ ;  /* 0x000000052d4c7c24 */ /* 0x000fc6000f8e02ff */
[----:B------:R-:W4:Y:S01]  /*d500*/  LDL.LU R45, [R1+0x4c] ;  /* 0x00004c00012d7983 */ /* 0x000f220000300800 */
[----:B------:R-:W-:-:S03]  /*d510*/  IMAD R75, R44, UR5, RZ ;  /* 0x000000052c4b7c24 */ /* 0x000fc6000f8e02ff */
[----:B------:R-:W4:Y:S01]  /*d520*/  LDL.LU R44, [R1+0x48] ;  /* 0x00004800012c7983 */ /* 0x000f220000300800 */
[----:B------:R-:W-:Y:S01]  /*d530*/  IMAD R74, R43, UR5, RZ ;  /* 0x000000052b4a7c24 */ /* 0x000fe2000f8e02ff */
[C---:B------:R-:W-:Y:S02]  /*d540*/  SEL R150, R245.reuse, R150, !P1 ;  /* 0x00000096f5967207 */ /* 0x040fe40004800000 */
[----:B------:R-:W4:Y:S01]  /*d550*/  LDL.LU R43, [R1+0x44] ;  /* 0x00004400012b7983 */ /* 0x000f220000300800 */
[C---:B------:R-:W-:Y:S01]  /*d560*/  SEL R151, R245.reuse, R151, !P1 ;  /* 0x00000097f5977207 */ /* 0x040fe20004800000 */
[----:B------:R-:W-:Y:S01]  /*d570*/  IMAD R73, R42, UR5, RZ ;  /* 0x000000052a497c24 */ /* 0x000fe2000f8e02ff */
[C---:B------:R-:W-:Y:S01]  /*d580*/  SEL R152, R245.reuse, R152, !P1 ;  /* 0x00000098f5987207 */ /* 0x040fe20004800000 */
[----:B------:R-:W4:Y:S01]  /*d590*/  LDL.LU R42, [R1+0x40] ;  /* 0x00004000012a7983 */ /* 0x000f220000300800 */
[----:B------:R-:W-:Y:S01]  /*d5a0*/  SEL R153, R245, R153, !P1 ;  /* 0x00000099f5997207 */ /* 0x000fe20004800000 */
[----:B------:R-:W-:Y:S01]  /*d5b0*/  IMAD R72, R41, UR5, RZ ;  /* 0x0000000529487c24 */ /* 0x000fe2000f8e02ff */
[C---:B------:R-:W-:Y:S01]  /*d5c0*/  SEL R154, R245.reuse, R154, !P1 ;  /* 0x0000009af59a7207 */ /* 0x040fe20004800000 */
[----:B------:R-:W4:Y:S01]  /*d5d0*/  LDL.LU R41, [R1+0x3c] ;  /* 0x00003c0001297983 */ /* 0x000f220000300800 */
        /* <DEDUP_REMOVED lines=99> */
[----:B------:R-:W-:Y:S02]  /*dc10*/  SEL R245, R245, R10, !P1 ;  /* 0x0000000af5f57207 */ /* 0x000fe40004800000 */
[----:B------:R-:W4:Y:S04]  /*dc20*/  LDL.LU R10, [R1+0x38] ;  /* 0x00003800010a7983 */ /* 0x000f280000300800 */
[----:B------:R-:W4:Y:S04]  /*dc30*/  LDL.LU R9, [R1+0x34] ;  /* 0x0000340001097983 */ /* 0x000f280000300800 */
[----:B------:R-:W4:Y:S04]  /*dc40*/  LDL.LU R8, [R1+0x30] ;  /* 0x0000300001087983 */ /* 0x000f280000300800 */
[----:B------:R-:W4:Y:S04]  /*dc50*/  LDL.LU R7, [R1+0x2c] ;  /* 0x00002c0001077983 */ /* 0x000f280000300800 */
[----:B------:R-:W4:Y:S04]  /*dc60*/  LDL.LU R6, [R1+0x28] ;  /* 0x0000280001067983 */ /* 0x000f280000300800 */
[----:B------:R-:W4:Y:S04]  /*dc70*/  LDL.LU R85, [R1+0x24] ;  /* 0x0000240001557983 */ /* 0x000f280000300800 */
[----:B0-----:R-:W2:Y:S04]  /*dc80*/  LDL.LU R252, [R1+0x4] ;  /* 0x0000040001fc7983 */ /* 0x001ea80000300800 */
[----:B------:R-:W3:Y:S04]  /*dc90*/  LDL.LU R4, [R1+0x10] ;  /* 0x0000100001047983 */ /* 0x000ee80000300800 */
[----:B------:R-:W4:Y:S04]  /*dca0*/  LDL.LU R0, [R1+0x1c] ;  /* 0x00001c0001007983 */ /* 0x000f280000300800 */
[----:B------:R-:W4:Y:S04]  /*dcb0*/  LDL.LU R5, [R1+0x20] ;  /* 0x0000200001057983 */ /* 0x000f280000300800 */
[----:B-1----:R-:W4:Y:S04]  /*dcc0*/  LDL.LU R3, [R1+0x18] ;  /* 0x0000180001037983 */ /* 0x002f280000300800 */
[----:B------:R-:W4:Y:S01]  /*dcd0*/  LDL.LU R2, [R1+0x14] ;  /* 0x0000140001027983 */ /* 0x000f220000300800 */
[----:B--2---:R-:W-:-:S02]  /*dce0*/  IMAD R252, R252, UR5, RZ ;  /* 0x00000005fcfc7c24 */ /* 0x004fc4000f8e02ff */
[----:B---3--:R-:W-:-:S03]  /*dcf0*/  IMAD R4, R4, UR5, RZ ;  /* 0x0000000504047c24 */ /* 0x008fc6000f8e02ff */
[----:B------:R0:W-:Y:S01]  /*dd00*/  STL [R1+0x4], R252 ;  /* 0x000004fc01007387 */ /* 0x0001e20000100800 */
[----:B----4-:R-:W-:Y:S02]  /*dd10*/  IMAD R0, R0, UR5, RZ ;  /* 0x0000000500007c24 */ /* 0x010fe4000f8e02ff */
[----:B------:R-:W-:Y:S01]  /*dd20*/  IMAD R5, R5, UR5, RZ ;  /* 0x0000000505057c24 */ /* 0x000fe2000f8e02ff */
[----:B0-----:R-:W2:Y:S04]  /*dd30*/  LDL.LU R252, [R1+0x1104] ;  /* 0x0011040001fc7983 */ /* 0x001ea80000300800 */
[----:B------:R0:W-:Y:S04]  /*dd40*/  STL [R1+0x10], R4 ;  /* 0x0000100401007387 */ /* 0x0001e80000100800 */
[----:B0-----:R-:W3:Y:S04]  /*dd50*/  LDL.LU R4, [R1+0x1100] ;  /* 0x0011000001047983 */ /* 0x001ee80000300800 */
[----:B------:R0:W-:Y:S04]  /*dd60*/  STL [R1+0x1c], R0 ;  /* 0x00001c0001007387 */ /* 0x0001e80000100800 */
[----:B0-----:R-:W4:Y:S04]  /*dd70*/  LDL.LU R0, [R1+0x10fc] ;  /* 0x0010fc0001007983 */ /* 0x001f280000300800 */
[----:B------:R0:W-:Y:S04]  /*dd80*/  STL [R1+0x20], R5 ;  /* 0x0000200501007387 */ /* 0x0001e80000100800 */
[----:B0-----:R-:W2:Y:S01]  /*dd90*/  LDL.LU R5, [R1+0x10f8] ;  /* 0x0010f80001057983 */ /* 0x001ea20000300800 */
[----:B------:R-:W-:-:S05]  /*dda0*/  IMAD R3, R3, UR5, RZ ;  /* 0x0000000503037c24 */ /* 0x000fca000f8e02ff */
[----:B------:R2:W-:Y:S02]  /*ddb0*/  STL [R1+0x18], R3 ;  /* 0x0000180301007387 */ /* 0x0005e40000100800 */
[----:B--2---:R-:W-:Y:S02]  /*ddc0*/  IMAD R3, R5, UR5, RZ ;  /* 0x0000000505037c24 */ /* 0x004fe4000f8e02ff */
[----:B------:R-:W2:Y:S01]  /*ddd0*/  LDL.LU R5, [R1+0x10f4] ;  /* 0x0010f40001057983 */ /* 0x000ea20000300800 */
[----:B------:R-:W-:-:S05]  /*dde0*/  IMAD R2, R2, UR5, RZ ;  /* 0x0000000502027c24 */ /* 0x000fca000f8e02ff */
[----:B------:R2:W-:Y:S02]  /*ddf0*/  STL [R1+0x14], R2 ;  /* 0x0000140201007387 */ /* 0x0005e40000100800 */
[----:B--2---:R-:W-:-:S05]  /*de00*/  LEA R2, P5, R80, R5, 0x1 ;  /* 0x0000000550027211 */ /* 0x004fca00078a08ff */
[----:B------:R0:W-:Y:S02]  /*de10*/  STL [R1+0x6bc], R2 ;  /* 0x0006bc0201007387 */ /* 0x0001e40000100800 */
[----:B0-----:R-:W-:-:S05]  /*de20*/  LEA R2, P3, R79, R5, 0x1 ;  /* 0x000000054f027211 */ /* 0x001fca00078608ff */
        /* <DEDUP_REMOVED lines=10> */
[----:B------:R0:W-:Y:S04]  /*ded0*/  STL [R1+0x6ec], R2 ;  /* 0x0006ec0201007387 */ /* 0x0001e80000100800 */
[----:B0-----:R-:W2:Y:S01]  /*dee0*/  LDL.LU R2, [R1+0x10f0] ;  /* 0x0010f00001027983 */ /* 0x001ea20000300800 */
[----:B------:R-:W-:Y:S02]  /*def0*/  IMAD R71, R71, UR5, RZ ;  /* 0x0000000547477c24 */ /* 0x000fe4000f8e02ff */
[----:B------:R-:W-:Y:S02]  /*df00*/  IMAD R70, R70, UR5, RZ ;  /* 0x0000000546467c24 */ /* 0x000fe4000f8e02ff */
[----:B------:R-:W-:Y:S02]  /*df10*/  IMAD R69, R69, UR5, RZ ;  /* 0x0000000545457c24 */ /* 0x000fe4000f8e02ff */
[----:B------:R-:W-:-:S02]  /*df20*/  IMAD R68, R68, UR5, RZ ;  /* 0x0000000544447c24 */ /* 0x000fc4000f8e02ff */
[----:B------:R-:W-:Y:S02]  /*df30*/  IMAD R67, R67, UR5, RZ ;  /* 0x0000000543437c24 */ /* 0x000fe4000f8e02ff */
[----:B------:R-:W-:Y:S02]  /*df40*/  IMAD R66, R66, UR5, RZ ;  /* 0x0000000542427c24 */ /* 0x000fe4000f8e02ff */
        /* <DEDUP_REMOVED lines=50> */
[----:B------:R-:W-:Y:S01]  /*e270*/  IMAD R15, R15, UR5, RZ ;  /* 0x000000050f0f7c24 */ /* 0x000fe2000f8e02ff */
[-C--:B--2---:R-:W-:Y:S02]  /*e280*/  LEA.HI.X.SX32 R80, R80, R2.reuse, 0x1, P5 ;  /* 0x0000000250507211 */ /* 0x084fe400028f0eff */
[----:B------:R-:W-:-:S03]  /*e290*/  LEA.HI.X.SX32 R79, R79, R2, 0x1, P3 ;  /* 0x000000024f4f7211 */ /* 0x000fc600018f0eff */
[----:B------:R0:W-:Y:S01]  /*e2a0*/  STL [R1+0x6b8], R80 ;  /* 0x0006b85001007387 */ /* 0x0001e20000100800 */
[----:B------:R-:W-:Y:S02]  /*e2b0*/  LEA.HI.X.SX32 R77, R77, R2, 0x1, P1 ;  /* 0x000000024d4d7211 */ /* 0x000fe400008f0eff */
[----:B0-----:R-:W-:-:S05]  /*e2c0*/  LEA R80, P5, R73, R5, 0x1 ;  /* 0x0000000549507211 */ /* 0x001fca00078a08ff */
[----:B------:R0:W-:Y:S04]  /*e2d0*/  STL [R1+0x6f4], R80 ;  /* 0x0006f45001007387 */ /* 0x0001e80000100800 */
[----:B------:R1:W-:Y:S01]  /*e2e0*/  STL [R1+0x6c0], R79 ;  /* 0x0006c04f01007387 */ /* 0x0003e20000100800 */
[-C--:B0-----:R-:W-:Y:S02]  /*e2f0*/  LEA R80, P3, R72, R5.reuse, 0x1 ;  /* 0x0000000548507211 */ /* 0x081fe400078608ff */
[----:B-1----:R-:W-:Y:S02]  /*e300*/  LEA.HI.X.SX32 R79, R78, R2, 0x1, P2 ;  /* 0x000000024e4f7211 */ /* 0x002fe400010f0eff */
[-C--:B------:R-:W-:Y:S01]  /*e310*/  LEA R78, P2, R71, R5.reuse, 0x1 ;  /* 0x00000005474e7211 */ /* 0x080fe200078408ff */
[----:B------:R-:W-:Y:S04]  /*e320*/  STL [R1+0x6fc], R80 ;  /* 0x0006fc5001007387 */ /* 0x000fe80000100800 */
[----:B------:R0:W-:Y:S04]  /*e330*/  STL [R1+0x6c8], R79 ;  /* 0x0006c84f01007387 */ /* 0x0001e80000100800 */
[----:B------:R1:W-:Y:S04]  /*e340*/  STL [R1+0x704], R78 ;  /* 0x0007044e01007387 */ /* 0x0003e80000100800 */
[----:B------:R2:W-:Y:S01]  /*e350*/  STL [R1+0x6d0], R77 ;  /* 0x0006d04d01007387 */ /* 0x0005e20000100800 */
[----:B0-----:R-:W-:-:S02]  /*e360*/  LEA R79, P1, R70, R5, 0x1 ;  /* 0x00000005464f7211 */ /* 0x001fc400078208ff */
[-C--:B-1----:R-:W-:Y:S02]  /*e370*/  LEA.HI.X.SX32 R78, R76, R2.reuse, 0x1, P0 ;  /* 0x000000024c4e7211 */ /* 0x082fe400000f0eff */
[-C--:B------:R-:W-:Y:S02]  /*e380*/  LEA.HI.X.SX32 R76, R75, R2.reuse, 0x1, P4 ;  /* 0x000000024b4c7211 */ /* 0x080fe400020f0eff */
[-C--:B--2---:R-:W-:Y:S01]  /*e390*/  LEA R77, P0, R69, R5.reuse, 0x1 ;  /* 0x00000005454d7211 */ /* 0x084fe200078008ff */
[----:B------:R-:W-:Y:S01]  /*e3a0*/  STL [R1+0x70c], R79 ;  /* 0x00070c4f01007387 */ /* 0x000fe20000100800 */
[-C--:B------:R-:W-:Y:S02]  /*e3b0*/  LEA R75, P4, R68, R5.reuse, 0x1 ;  /* 0x00000005444b7211 */ /* 0x080fe400078808ff */
[----:B------:R-:W-:Y:S01]  /*e3c0*/  LEA.HI.X.SX32 R74, R74, R2, 0x1, P6 ;  /* 0x000000024a4a7211 */ /* 0x000fe200030f0eff */
[----:B------:R-:W-:Y:S04]  /*e3d0*/  STL [R1+0x6d8], R78 ;  /* 0x0006d84e01007387 */ /* 0x000fe80000100800 */
        /* <DEDUP_REMOVED lines=197> */
[----:B-1----:R-:W-:-:S03]  /*f030*/  LEA.HI.X.SX32 R27, R25, R2, 0x1, P6 ;  /* 0x00000002191b7211 */ /* 0x002fc600030f0eff */
[----:B------:R-:W-:Y:S01]  /*f040*/  STL [R1+0x8a4], R28 ;  /* 0x0008a41c01007387 */ /* 0x000fe20000100800 */
[-C--:B------:R-:W-:Y:S02]  /*f050*/  LEA.HI.X.SX32 R25, R24, R2.reuse, 0x1, P5 ;  /* 0x0000000218197211 */ /* 0x080fe400028f0eff */
[-C--:B--2---:R-:W-:Y:S01]  /*f060*/  LEA R26, P6, R18, R5.reuse, 0x1 ;  /* 0x00000005121a7211 */ /* 0x084fe200078c08ff */
[----:B------:R-:W-:Y:S01]  /*f070*/  STL [R1+0x870], R27 ;  /* 0x0008701b01007387 */ /* 0x000fe20000100800 */
[-C--:B------:R-:W-:Y:S02]  /*f080*/  LEA R24, P5, R17, R5.reuse, 0x1 ;  /* 0x0000000511187211 */ /* 0x080fe400078a08ff */
[----:B------:R-:W-:Y:S01]  /*f090*/  LEA.HI.X.SX32 R23, R23, R2, 0x1, P3 ;  /* 0x0000000217177211 */ /* 0x000fe200018f0eff */
[----:B------:R-:W-:Y:S04]  /*f0a0*/  STL [R1+0x8ac], R26 ;  /* 0x0008ac1a01007387 */ /* 0x000fe80000100800 */
[----:B------:R-:W2:Y:S04]  /*f0b0*/  LDL.LU R75, [R1+0x4] ;  /* 0x00000400014b7983 */ /* 0x000ea80000300800 */
[----:B------:R-:W-:Y:S04]  /*f0c0*/  STL [R1+0x878], R25 ;  /* 0x0008781901007387 */ /* 0x000fe80000100800 */
[----:B------:R0:W-:Y:S04]  /*f0d0*/  STL [R1+0x8b4], R24 ;  /* 0x0008b41801007387 */ /* 0x0001e80000100800 */
[----:B------:R-:W2:Y:S04]  /*f0e0*/  LDL.LU R76, [R1+0x10] ;  /* 0x00001000014c7983 */ /* 0x000ea80000300800 */
[----:B------:R1:W-:Y:S01]  /*f0f0*/  STL [R1+0x880], R23 ;  /* 0x0008801701007387 */ /* 0x0003e20000100800 */
[----:B0-----:R-:W-:-:S03]  /*f100*/  LEA R24, P3, R16, R5, 0x1 ;  /* 0x0000000510187211 */ /* 0x001fc600078608ff */
[----:B------:R-:W2:Y:S01]  /*f110*/  LDL.LU R77, [R1+0x1c] ;  /* 0x00001c00014d7983 */ /* 0x000ea20000300800 */
[----:B-1----:R-:W-:-:S03]  /*f120*/  LEA.HI.X.SX32 R23, R22, R2, 0x1, P2 ;  /* 0x0000000216177211 */ /* 0x002fc600010f0eff */
[----:B------:R-:W-:Y:S01]  /*f130*/  STL [R1+0x8bc], R24 ;  /* 0x0008bc1801007387 */ /* 0x000fe20000100800 */
[----:B------:R-:W-:-:S03]  /*f140*/  LEA R22, P2, R15, R5, 0x1 ;  /* 0x000000050f167211 */ /* 0x000fc600078408ff */
[----:B------:R-:W2:Y:S04]  /*f150*/  LDL.LU R78, [R1+0x20] ;  /* 0x00002000014e7983 */ /* 0x000ea80000300800 */
[----:B------:R0:W-:Y:S04]  /*f160*/  STL [R1+0x888], R23 ;  /* 0x0008881701007387 */ /* 0x0001e80000100800 */
[----:B------:R-:W2:Y:S04]  /*f170*/  LDL.LU R79, [R1+0x18] ;  /* 0x00001800014f7983 */ /* 0x000ea80000300800 */
[----:B------:R1:W-:Y:S04]  /*f180*/  STL [R1+0x8c4], R22 ;  /* 0x0008c41601007387 */ /* 0x0003e80000100800 */
[----:B------:R-:W2:Y:S01]  /*f190*/  LDL.LU R80, [R1+0x14] ;  /* 0x0000140001507983 */ /* 0x000ea20000300800 */
[----:B------:R-:W-:Y:S01]  /*f1a0*/  IMAD R14, R14, UR5, RZ ;  /* 0x000000050e0e7c24 */ /* 0x000fe2000f8e02ff */
[----:B------:R-:W-:Y:S01]  /*f1b0*/  LEA.HI.X.SX32 R21, R21, R2, 0x1, P1 ;  /* 0x0000000215157211 */ /* 0x000fe200008f0eff */
[----:B------:R-:W-:-:S02]  /*f1c0*/  IMAD R13, R13, UR5, RZ ;  /* 0x000000050d0d7c24 */ /* 0x000fc4000f8e02ff */
[----:B------:R-:W-:Y:S01]  /*f1d0*/  IMAD R12, R12, UR5, RZ ;  /* 0x000000050c0c7c24 */ /* 0x000fe2000f8e02ff */
[-C--:B0-----:R-:W-:Y:S01]  /*f1e0*/  LEA R23, P1, R14, R5.reuse, 0x1 ;  /* 0x000000050e177211 */ /* 0x081fe200078208ff */
[----:B------:R0:W-:Y:S01]  /*f1f0*/  STL [R1+0x890], R21 ;  /* 0x0008901501007387 */ /* 0x0001e20000100800 */
[-C--:B-1----:R-:W-:Y:S01]  /*f200*/  LEA.HI.X.SX32 R22, R20, R2.reuse, 0x1, P0 ;  /* 0x0000000214167211 */ /* 0x082fe200000f0eff */
[----:B------:R-:W-:Y:S01]  /*f210*/  IMAD R11, R11, UR5, RZ ;  /* 0x000000050b0b7c24 */ /* 0x000fe2000f8e02ff */
[-C--:B------:R-:W-:Y:S01]  /*f220*/  LEA.HI.X.SX32 R20, R19, R2.reuse, 0x1, P4 ;  /* 0x0000000213147211 */ /* 0x080fe200020f0eff */
[----:B------:R-:W-:Y:S01]  /*f230*/  STL [R1+0x8cc], R23 ;  /* 0x0008cc1701007387 */ /* 0x000fe20000100800 */
[-C--:B------:R-:W-:Y:S01]  /*f240*/  LEA R19, P4, R12, R5.reuse, 0x1 ;  /* 0x000000050c137211 */ /* 0x080fe200078808ff */
[----:B------:R-:W-:Y:S01]  /*f250*/  IMAD R10, R10, UR5, RZ ;  /* 0x000000050a0a7c24 */ /* 0x000fe2000f8e02ff */
[----:B------:R-:W-:Y:S02]  /*f260*/  LEA.HI.X.SX32 R18, R18, R2, 0x1, P6 ;  /* 0x0000000212127211 */ /* 0x000fe400030f0eff */
[----:B0-----:R-:W-:Y:S01]  /*f270*/  LEA R21, P0, R13, R5, 0x1 ;  /* 0x000000050d157211 */ /* 0x001fe200078008ff */
[----:B------:R-:W-:Y:S01]  /*f280*/  STL [R1+0x898], R22 ;  /* 0x0008981601007387 */ /* 0x000fe20000100800 */
[----:B------:R-:W-:-:S03]  /*f290*/  IMAD R9, R9, UR5, RZ ;  /* 0x0000000509097c24 */ /* 0x000fc6000f8e02ff */
[----:B------:R-:W-:Y:S04]  /*f2a0*/  STL [R1+0x8d4], R21 ;  /* 0x0008d41501007387 */ /* 0x000fe80000100800 */
[----:B------:R0:W-:Y:S04]  /*f2b0*/  STL [R1+0x8a0], R20 ;  /* 0x0008a01401007387 */ /* 0x0001e80000100800 */
[----:B------:R1:W-:Y:S01]  /*f2c0*/  STL [R1+0x8dc], R19 ;  /* 0x0008dc1301007387 */ /* 0x0003e20000100800 */
[----:B------:R-:W-:-:S03]  /*f2d0*/  IMAD R8, R8, UR5, RZ ;  /* 0x0000000508087c24 */ /* 0x000fc6000f8e02ff */
[----:B------:R3:W-:Y:S01]  /*f2e0*/  STL [R1+0x8a8], R18 ;  /* 0x0008a81201007387 */ /* 0x0007e20000100800 */
[-C--:B0-----:R-:W-:Y:S02]  /*f2f0*/  LEA R20, P6, R11, R5.reuse, 0x1 ;  /* 0x000000050b147211 */ /* 0x081fe400078c08ff */
[-C--:B-1----:R-:W-:Y:S02]  /*f300*/  LEA.HI.X.SX32 R19, R17, R2.reuse, 0x1, P5 ;  /* 0x0000000211137211 */ /* 0x082fe400028f0eff */
[-C--:B------:R-:W-:Y:S02]  /*f310*/  LEA.HI.X.SX32 R17, R16, R2.reuse, 0x1, P3 ;  /* 0x0000000210117211 */ /* 0x080fe400018f0eff */
[-C--:B---3--:R-:W-:Y:S01]  /*f320*/  LEA R18, P5, R10, R5.reuse, 0x1 ;  /* 0x000000050a127211 */ /* 0x088fe200078a08ff */
[----:B------:R-:W-:Y:S01]  /*f330*/  STL [R1+0x8e4], R20 ;  /* 0x0008e41401007387 */ /* 0x000fe20000100800 */
[----:B------:R-:W-:Y:S01]  /*f340*/  LEA R16, P3, R9, R5, 0x1 ;  /* 0x0000000509107211 */ /* 0x000fe200078608ff */
[----:B------:R-:W-:Y:S01]  /*f350*/  IMAD R7, R7, UR5, RZ ;  /* 0x0000000507077c24 */ /* 0x000fe2000f8e02ff */
[----:B------:R-:W-:Y:S01]  /*f360*/  LEA.HI.X.SX32 R15, R15, R2, 0x1, P2 ;  /* 0x000000020f0f7211 */ /* 0x000fe200010f0eff */
        /* <DEDUP_REMOVED lines=21> */
[-C--:B------:R-:W-:Y:S01]  /*f4c0*/  LEA.HI.X.SX32 R11, R10, R2.reuse, 0x1, P5 ;  /* 0x000000020a0b7211 */ /* 0x080fe200028f0eff */
[----:B------:R-:W-:Y:S01]  /*f4d0*/  STL [R1+0x914], R14 ;  /* 0x0009140e01007387 */ /* 0x000fe20000100800 */
[----:B------:R-:W-:-:S03]  /*f4e0*/  LEA.HI.X.SX32 R9, R9, R2, 0x1, P3 ;  /* 0x0000000209097211 */ /* 0x000fc600018f0eff */
[----:B------:R-:W-:Y:S01]  /*f4f0*/  STL [R1+0x8e0], R13 ;  /* 0x0008e00d01007387 */ /* 0x000fe20000100800 */
[----:B------:R-:W-:Y:S01]  /*f500*/  LEA.HI.X.SX32 R6, R6, R2, 0x1, P0 ;  /* 0x0000000206067211 */ /* 0x000fe200000f0eff */
[----:B----4-:R-:W-:Y:S02]  /*f510*/  IMAD R0, R0, UR5, RZ ;  /* 0x0000000500007c24 */ /* 0x010fe4000f8e02ff */
        /* <DEDUP_REMOVED lines=18> */
[----:B------:R-:W-:Y:S01]  /*f640*/  IMAD R102, R102, UR5, RZ ;  /* 0x0000000566667c24 */ /* 0x000fe2000f8e02ff */
[----:B--2---:R-:W-:-:S05]  /*f650*/  LEA R12, P6, R75, R5, 0x1 ;  /* 0x000000054b0c7211 */ /* 0x004fca00078c08ff */
[----:B------:R-:W-:Y:S01]  /*f660*/  STL [R1+0x91c], R12 ;  /* 0x00091c0c01007387 */ /* 0x000fe20000100800 */
[----:B------:R-:W-:-:S03]  /*f670*/  LEA R10, P5, R76, R5, 0x1 ;  /* 0x000000054c0a7211 */ /* 0x000fc600078a08ff */
[----:B------:R0:W-:Y:S04]  /*f680*/  STL [R1+0x8e8], R11 ;  /* 0x0008e80b01007387 */ /* 0x0001e80000100800 */
[----:B------:R1:W-:Y:S04]  /*f690*/  STL [R1+0x924], R10 ;  /* 0x0009240a01007387 */ /* 0x0003e80000100800 */
[----:B------:R2:W-:Y:S01]  /*f6a0*/  STL [R1+0x8f0], R9 ;  /* 0x0008f00901007387 */ /* 0x0005e20000100800 */
[----:B0-----:R-:W-:Y:S02]  /*f6b0*/  LEA R11, P3, R77, R5, 0x1 ;  /* 0x000000054d0b7211 */ /* 0x001fe400078608ff */
[----:B-1----:R-:W-:-:S02]  /*f6c0*/  LEA.HI.X.SX32 R10, R8, R2, 0x1, P2 ;  /* 0x00000002080a7211 */ /* 0x002fc400010f0eff */
[----:B------:R-:W-:Y:S02]  /*f6d0*/  LEA.HI.X.SX32 R8, R7, R2, 0x1, P1 ;  /* 0x0000000207087211 */ /* 0x000fe400008f0eff */
[-C--:B--2---:R-:W-:Y:S01]  /*f6e0*/  LEA R9, P2, R78, R5.reuse, 0x1 ;  /* 0x000000054e097211 */ /* 0x084fe200078408ff */
[----:B------:R-:W-:Y:S04]  /*f6f0*/  STL [R1+0x92c], R11 ;  /* 0x00092c0b01007387 */ /* 0x000fe80000100800 */
[----:B------:R-:W-:Y:S01]  /*f700*/  STL [R1+0x8f8], R10 ;  /* 0x0008f80a01007387 */ /* 0x000fe20000100800 */
[----:B------:R-:W-:-:S03]  /*f710*/  LEA R7, P1, R79, R5, 0x1 ;  /* 0x000000054f077211 */ /* 0x000fc600078208ff */
[----:B------:R-:W-:Y:S04]  /*f720*/  STL [R1+0x934], R9 ;  /* 0x0009340901007387 */ /* 0x000fe80000100800 */
[----:B------:R0:W-:Y:S04]  /*f730*/  STL [R1+0x900], R8 ;  /* 0x0009000801007387 */ /* 0x0001e80000100800 */
[----:B------:R1:W-:Y:S04]  /*f740*/  STL [R1+0x93c], R7 ;  /* 0x00093c0701007387 */ /* 0x0003e80000100800 */
[----:B------:R2:W-:Y:S01]  /*f750*/  STL [R1+0x908], R6 ;  /* 0x0009080601007387 */ /* 0x0005e20000100800 */
[----:B0-----:R-:W-:-:S02]  /*f760*/  LEA R8, P0, R80, R5, 0x1 ;  /* 0x0000000550087211 */ /* 0x001fc400078008ff */
[----:B-1----:R-:W-:-:S03]  /*f770*/  LEA.HI.X.SX32 R7, R85, R2, 0x1, P4 ;  /* 0x0000000255077211 */ /* 0x002fc600020f0eff */
[----:B------:R0:W-:Y:S01]  /*f780*/  STL [R1+0x944], R8 ;  /* 0x0009440801007387 */ /* 0x0001e20000100800 */
[----:B--2---:R-:W-:-:S03]  /*f790*/  LEA R6, P4, R3, R5, 0x1 ;  /* 0x0000000503067211 */ /* 0x004fc600078808ff */
[----:B------:R1:W-:Y:S04]  /*f7a0*/  STL [R1+0x910], R7 ;  /* 0x0009100701007387 */ /* 0x0003e80000100800 */
[----:B------:R2:W-:Y:S01]  /*f7b0*/  STL [R1+0x94c], R6 ;  /* 0x00094c0601007387 */ /* 0x0005e20000100800 */
[----:B0-----:R-:W-:Y:S02]  /*f7c0*/  LEA.HI.X.SX32 R8, R75, R2, 0x1, P6 ;  /* 0x000000024b087211 */ /* 0x001fe400030f0eff */
[----:B-1----:R-:W-:-:S03]  /*f7d0*/  LEA R7, P6, R0, R5, 0x1 ;  /* 0x0000000500077211 */ /* 0x002fc600078c08ff */
[----:B------:R0:W-:Y:S01]  /*f7e0*/  STL [R1+0x918], R8 ;  /* 0x0009180801007387 */ /* 0x0001e20000100800 */
[----:B--2---:R-:W-:-:S03]  /*f7f0*/  LEA.HI.X.SX32 R6, R76, R2, 0x1, P5 ;  /* 0x000000024c067211 */ /* 0x004fc600028f0eff */
[----:B------:R1:W-:Y:S04]  /*f800*/  STL [R1+0x954], R7 ;  /* 0x0009540701007387 */ /* 0x0003e80000100800 */
[----:B------:R2:W-:Y:S01]  /*f810*/  STL [R1+0x920], R6 ;  /* 0x0009200601007387 */ /* 0x0005e20000100800 */
[----:B0-----:R-:W-:Y:S02]  /*f820*/  LEA R8, P5, R4, R5, 0x1 ;  /* 0x0000000504087211 */ /* 0x001fe400078a08ff */
        /* <DEDUP_REMOVED lines=15> */
[----:B------:R1:W-:Y:S01]  /*f920*/  STL [R1+0x940], R7 ;  /* 0x0009400701007387 */ /* 0x0003e20000100800 */
[----:B0-----:R-:W-:-:S03]  /*f930*/  LEA.HI.X.SX32 R8, R3, R2, 0x1, P4 ;  /* 0x0000000203087211 */ /* 0x001fc600020f0eff */
[----:B------:R-:W2:Y:S04]  /*f940*/  LDL.LU R3, [R1+0x10ec] ;  /* 0x0010ec0001037983 */ /* 0x000ea80000300800 */
[----:B------:R0:W-:Y:S01]  /*f950*/  STL [R1+0x97c], R6 ;  /* 0x00097c0601007387 */ /* 0x0001e20000100800 */
[----:B-1----:R-:W-:-:S03]  /*f960*/  LEA.HI.X.SX32 R7, R0, R2, 0x1, P6 ;  /* 0x0000000200077211 */ /* 0x002fc600030f0eff */
[----:B------:R1:W-:Y:S04]  /*f970*/  STL [R1+0x948], R8 ;  /* 0x0009480801007387 */ /* 0x0003e80000100800 */
[----:B------:R-:W3:Y:S01]  /*f980*/  LDL.LU R0, [R1+0x10e8] ;  /* 0x0010e80001007983 */ /* 0x000ee20000300800 */
[----:B0-----:R-:W-:-:S05]  /*f990*/  LEA R6, P4, R89, R5, 0x1 ;  /* 0x0000000559067211 */ /* 0x001fca00078808ff */
[----:B------:R0:W-:Y:S01]  /*f9a0*/  STL [R1+0x984], R6 ;  /* 0x0009840601007387 */ /* 0x0001e20000100800 */
[----:B-1----:R-:W-:-:S03]  /*f9b0*/  LEA.HI.X.SX32 R8, R4, R2, 0x1, P5 ;  /* 0x0000000204087211 */ /* 0x002fc600028f0eff */
[----:B------:R1:W-:Y:S04]  /*f9c0*/  STL [R1+0x950], R7 ;  /* 0x0009500701007387 */ /* 0x0003e80000100800 */
[----:B------:R-:W4:Y:S01]  /*f9d0*/  LDL.LU R4, [R1+0x10e4] ;  /* 0x0010e40001047983 */ /* 0x000f220000300800 */
[-C--:B0-----:R-:W-:Y:S02]  /*f9e0*/  LEA R6, P6, R90, R5.reuse, 0x1 ;  /* 0x000000055a067211 */ /* 0x081fe400078c08ff */
[----:B-1----:R-:W-:-:S03]  /*f9f0*/  LEA R7, P5, R91, R5, 0x1 ;  /* 0x000000055b077211 */ /* 0x002fc600078a08ff */
[----:B------:R0:W-:Y:S04]  /*fa00*/  STL [R1+0x98c], R6 ;  /* 0x00098c0601007387 */ /* 0x0001e80000100800 */
[----:B------:R1:W-:Y:S01]  /*fa10*/  STL [R1+0x958], R8 ;  /* 0x0009580801007387 */ /* 0x0003e20000100800 */
[----:B0-----:R-:W-:-:S03]  /*fa20*/  LEA.HI.X.SX32 R6, R252, R2, 0x1, P3 ;  /* 0x00000002fc067211 */ /* 0x001fc600018f0eff */
[----:B------:R0:W-:Y:S01]  /*fa30*/  STL [R1+0x994], R7 ;  /* 0x0009940701007387 */ /* 0x0001e20000100800 */
[----:B-1----:R-:W-:-:S03]  /*fa40*/  LEA R8, P3, R92, R5, 0x1 ;  /* 0x000000055c087211 */ /* 0x002fc600078608ff */
[----:B------:R1:W-:Y:S01]  /*fa50*/  STL [R1+0x960], R6 ;  /* 0x0009600601007387 */ /* 0x0003e20000100800 */
[----:B0-----:R-:W-:-:S03]  /*fa60*/  LEA.HI.X.SX32 R7, R86, R2, 0x1, P2 ;  /* 0x0000000256077211 */ /* 0x001fc600010f0eff */
[----:B------:R0:W-:Y:S01]  /*fa70*/  STL [R1+0x99c], R8 ;  /* 0x00099c0801007387 */ /* 0x0001e20000100800 */
[----:B-1----:R-:W-:-:S03]  /*fa80*/  LEA R6, P2, R93, R5, 0x1 ;  /* 0x000000055d067211 */ /* 0x002fc600078408ff */
[----:B------:R1:W-:Y:S04]  /*fa90*/  STL [R1+0x968], R7 ;  /* 0x0009680701007387 */ /* 0x0003e80000100800 */
[----:B------:R1:W-:Y:S01]  /*faa0*/  STL [R1+0x9a4], R6 ;  /* 0x0009a40601007387 */ /* 0x0003e20000100800 */
[----:B0-----:R-:W-:Y:S02]  /*fab0*/  LEA.HI.X.SX32 R8, R87, R2, 0x1, P1 ;  /* 0x0000000257087211 */ /* 0x001fe400008f0eff */
[----:B-1----:R-:W-:-:S03]  /*fac0*/  LEA R7, P1, R94, R5, 0x1 ;  /* 0x000000055e077211 */ /* 0x002fc600078208ff */
[----:B------:R0:W-:Y:S01]  /*fad0*/  STL [R1+0x970], R8 ;  /* 0x0009700801007387 */ /* 0x0001e20000100800 */
[----:B------:R-:W-:-:S03]  /*fae0*/  LEA.HI.X.SX32 R6, R88, R2, 0x1, P0 ;  /* 0x0000000258067211 */ /* 0x000fc600000f0eff */
[----:B------:R1:W-:Y:S04]  /*faf0*/  STL [R1+0x9ac], R7 ;  /* 0x0009ac0701007387 */ /* 0x0003e80000100800 */
[----:B------:R1:W-:Y:S01]  /*fb00*/  STL [R1+0x978], R6 ;  /* 0x0009780601007387 */ /* 0x0003e20000100800 */
[----:B0-----:R-:W-:Y:S02]  /*fb10*/  LEA R8, P0, R95, R5, 0x1 ;  /* 0x000000055f087211 */ /* 0x001fe400078008ff */
[----:B-1----:R-:W-:-:S03]  /*fb20*/  LEA.HI.X.SX32 R7, R89, R2, 0x1, P4 ;  /* 0x0000000259077211 */ /* 0x002fc600020f0eff */
[----:B------:R0:W-:Y:S01]  /*fb30*/  STL [R1+0x9b4], R8 ;  /* 0x0009b40801007387 */ /* 0x0001e20000100800 */
[----:B------:R-:W-:-:S03]  /*fb40*/  LEA R6, P4, R96, R5, 0x1 ;  /* 0x0000000560067211 */ /* 0x000fc600078808ff */
        /* <DEDUP_REMOVED lines=18> */
[----:B------:R1:W-:Y:S01]  /*fc70*/  STL [R1+0x9dc], R7 ;  /* 0x0009dc0701007387 */ /* 0x0003e20000100800 */
[----:B------:R-:W-:-:S03]  /*fc80*/  IMAD R103, R103, UR5, RZ ;  /* 0x0000000567677c24 */ /* 0x000fc6000f8e02ff */
[----:B------:R1:W-:Y:S01]  /*fc90*/  STL [R1+0x9a8], R6 ;  /* 0x0009a80601007387 */ /* 0x0003e20000100800 */
[----:B0-----:R-:W-:Y:S02]  /*fca0*/  LEA R8, P1, R101, R5, 0x1 ;  /* 0x0000000565087211 */ /* 0x001fe400078208ff */
[----:B-1----:R-:W-:-:S03]  /*fcb0*/  LEA.HI.X.SX32 R7, R95, R2, 0x1, P0 ;  /* 0x000000025f077211 */ /* 0x002fc600000f0eff */
[----:B------:R0:W-:Y:S01]  /*fcc0*/  STL [R1+0x9e4], R8 ;  /* 0x0009e40801007387 */ /* 0x0001e20000100800 */
[----:B------:R-:W-:-:S03]  /*fcd0*/  LEA R6, P0, R102, R5, 0x1 ;  /* 0x0000000566067211 */ /* 0x000fc600078008ff */
[----:B------:R1:W-:Y:S01]  /*fce0*/  STL [R1+0x9b0], R7 ;  /* 0x0009b00701007387 */ /* 0x0003e20000100800 */
[----:B------:R-:W-:-:S03]  /*fcf0*/  IMAD R104, R104, UR5, RZ ;  /* 0x0000000568687c24 */ /* 0x000fc6000f8e02ff */
[----:B------:R1:W-:Y:S01]  /*fd00*/  STL [R1+0x9ec], R6 ;  /* 0x0009ec0601007387 */ /* 0x0003e20000100800 */
[----:B0-----:R-:W-:Y:S01]  /*fd10*/  LEA.HI.X.SX32 R8, R96, R2, 0x1, P4 ;  /* 0x0000000260087211 */ /* 0x001fe200020f0eff */
[----:B------:R-:W-:Y:S01]  /*fd20*/  IMAD R105, R105, UR5, RZ ;  /* 0x0000000569697c24 */ /* 0x000fe2000f8e02ff */
        /* <DEDUP_REMOVED lines=54> */
[----:B--2---:R-:W-:-:S03]  /*10090*/  LEA R6, P2, R114, R5, 0x1 ;  /* 0x0000000572067211 */ /* 0x004fc600078408ff */
[----:B------:R1:W-:Y:S01]  /*100a0*/  STL [R1+0xa10], R7 ;  /* 0x000a100701007387 */ /* 0x0003e20000100800 */
[----:B------:R-:W-:-:S03]  /*100b0*/  IMAD R116, R116, UR5, RZ ;  /* 0x0000000574747c24 */ /* 0x000fc6000f8e02ff */
[----:B------:R2:W-:Y:S01]  /*100c0*/  STL [R1+0xa4c], R6 ;  /* 0x000a4c0601007387 */ /* 0x0005e20000100800 */
[----:B0-----:R-:W-:Y:S01]  /*100d0*/  LEA.HI.X.SX32 R8, R108, R2, 0x1, P1 ;  /* 0x000000026c087211 */ /* 0x001fe200008f0eff */
[----:B------:R-:W-:Y:S01]  /*100e0*/  IMAD R117, R117, UR5, RZ ;  /* 0x0000000575757c24 */ /* 0x000fe2000f8e02ff */
[----:B-1----:R-:W-:-:S03]  /*100f0*/  LEA R7, P1, R115, R5, 0x1 ;  /* 0x0000000573077211 */ /* 0x002fc600078208ff */
[----:B------:R0:W-:Y:S01]  /*10100*/  STL [R1+0xa18], R8 ;  /* 0x000a180801007387 */ /* 0x0001e20000100800 */
[----:B--2---:R-:W-:-:S03]  /*10110*/  LEA.HI.X.SX32 R6, R109, R2, 0x1, P0 ;  /* 0x000000026d067211 */ /* 0x004fc600000f0eff */
        /* <DEDUP_REMOVED lines=690> */
[----:B------:R1:W-:Y:S04]  /*12c40*/  STL [R1+0x10a0], R7 ;  /* 0x0010a00701007387 */ /* 0x0003e80000100800 */
[----:B------:R2:W-:Y:S01]  /*12c50*/  STL [R1+0x1080], R6 ;  /* 0x0010800601007387 */ /* 0x0005e20000100800 */
[----:B0-----:R-:W-:Y:S02]  /*12c60*/  LEA R8, P2, R83, R5, 0x1 ;  /* 0x0000000553087211 */ /* 0x001fe400078408ff */
[----:B-1----:R-:W-:-:S03]  /*12c70*/  LEA.HI.X.SX32 R7, R248, R2, 0x1, P1 ;  /* 0x00000002f8077211 */ /* 0x002fc600008f0eff */
[----:B------:R-:W-:Y:S01]  /*12c80*/  STL [R1+0x10a4], R8 ;  /* 0x0010a40801007387 */ /* 0x000fe20000100800 */
[----:B--2---:R-:W-:Y:S02]  /*12c90*/  LEA R6, P1, R84, R5, 0x1 ;  /* 0x0000000554067211 */ /* 0x004fe400078208ff */
[-C--:B------:R-:W-:Y:S01]  /*12ca0*/  LEA.HI.X.SX32 R5, R249, R2.reuse, 0x1, P0 ;  /* 0x00000002f9057211 */ /* 0x080fe200000f0eff */
[----:B------:R-:W-:Y:S04]  /*12cb0*/  STL [R1+0x1088], R7 ;  /* 0x0010880701007387 */ /* 0x000fe80000100800 */
[----:B------:R0:W-:Y:S04]  /*12cc0*/  STL [R1+0xca8], R6 ;  /* 0x000ca80601007387 */ /* 0x0001e80000100800 */
[----:B------:R1:W-:Y:S01]  /*12cd0*/  STL [R1+0xc90], R5 ;  /* 0x000c900501007387 */ /* 0x0003e20000100800 */
[----:B0-----:R-:W-:-:S02]  /*12ce0*/  LEA.HI.X.SX32 R6, R250, R2, 0x1, P4 ;  /* 0x00000002fa067211 */ /* 0x001fc400020f0eff */
[----:B-1----:R-:W-:-:S03]  /*12cf0*/  LEA.HI.X.SX32 R5, R251, R2, 0x1, P6 ;  /* 0x00000002fb057211 */ /* 0x002fc600030f0eff */
[----:B------:R0:W-:Y:S01]  /*12d00*/  STL [R1+0xc94], R6 ;  /* 0x000c940601007387 */ /* 0x0001e20000100800 */
[----:B------:R-:W-:-:S03]  /*12d10*/  LEA.HI.X.SX32 R7, R81, R2, 0x1, P5 ;  /* 0x0000000251077211 */ /* 0x000fc600028f0eff */
[----:B------:R1:W-:Y:S01]  /*12d20*/  STL [R1+0xc98], R5 ;  /* 0x000c980501007387 */ /* 0x0003e20000100800 */
[----:B------:R-:W-:Y:S02]  /*12d30*/  LEA R9, P0, R3, UR10, 0x1 ;  /* 0x0000000a03097c11 */ /* 0x000fe4000f8008ff */
[-C--:B0-----:R-:W-:Y:S01]  /*12d40*/  LEA.HI.X.SX32 R6, R82, R2.reuse, 0x1, P3 ;  /* 0x0000000252067211 */ /* 0x081fe200018f0eff */
[----:B------:R-:W-:Y:S01]  /*12d50*/  STL [R1+0xc9c], R7 ;  /* 0x000c9c0701007387 */ /* 0x000fe20000100800 */
[-C--:B-1----:R-:W-:Y:S02]  /*12d60*/  LEA.HI.X.SX32 R5, R83, R2.reuse, 0x1, P2 ;  /* 0x0000000253057211 */ /* 0x082fe400010f0eff */
[----:B------:R-:W-:Y:S01]  /*12d70*/  LEA.HI.X.SX32 R2, R84, R2, 0x1, P1 ;  /* 0x0000000254027211 */ /* 0x000fe200008f0eff */
[----:B------:R-:W-:Y:S01]  /*12d80*/  STL [R1+0xca0], R6 ;  /* 0x000ca00601007387 */ /* 0x000fe20000100800 */
[----:B------:R-:W-:-:S03]  /*12d90*/  LEA.HI.X.SX32 R8, R3, UR11, 0x1, P0 ;  /* 0x0000000b03087c11 */ /* 0x000fc600080f0eff */
[----:B------:R0:W-:Y:S04]  /*12da0*/  STL [R1+0xca4], R5 ;  /* 0x000ca40501007387 */ /* 0x0001e80000100800 */
[----:B------:R1:W-:Y:S04]  /*12db0*/  STL [R1+0xa94], R2 ;  /* 0x000a940201007387 */ /* 0x0003e80000100800 */
[----:B------:R2:W5:Y:S01]  /*12dc0*/  LDL.LU R3, [R1+0x10e0] ;  /* 0x0010e00001037983 */ /* 0x0005620000300800 */
[----:B0-----:R-:W0:Y:S03]  /*12dd0*/  LDC R5, c[0x0][0x238] ;  /* 0x00008e00ff057b82 */ /* 0x001e260000000800 */
[----:B------:R-:W-:Y:S04]  /*12de0*/  STL [R1+0x6b4], RZ ;  /* 0x0006b4ff01007387 */ /* 0x000fe80000100800 */
        /* <DEDUP_REMOVED lines=256> */
[----:B------:R-:W-:Y:S04]  /*13df0*/  STL [R1], RZ ;  /* 0x000000ff01007387 */ /* 0x000fe80000100800 */
        /* <DEDUP_REMOVED lines=126> */
[----:B------:R-:W-:Y:S01]  /*145e0*/  STL [R1+0x1fc], RZ ;  /* 0x0001fcff01007387 */ /* 0x000fe20000100800 */
[----:B------:R-:W-:Y:S01]  /*145f0*/  UIADD3 UR5, UR6, 0x10000, URZ ;  /* 0x0001000006057890 */ /* 0x000fe2000fffe03f */
        /* <DEDUP_REMOVED lines=35> */
[----:B------:R-:W-:Y:S01]  /*14830*/  IMAD.MOV.U32 R94, RZ, RZ, RZ ;  /* 0x000000ffff5e7224 */ /* 0x000fe200078e00ff */
[----:B------:R-:W-:Y:S01]  /*14840*/  USHF.R.U32.HI UR38, URZ, 0x4, UR6 ;  /* 0x000000043f267899 */ /* 0x000fe20008011606 */
[----:B------:R-:W-:Y:S01]  /*14850*/  UMOV UR7, URZ ;  /* 0x0000003f00077c82 */ /* 0x000fe20008000000 */
[----:B------:R-:W-:Y:S01]  /*14860*/  UMOV UR4, URZ ;  /* 0x0000003f00047c82 */ /* 0x000fe20008000000 */
[----:B------:R-:W-:-:S02]  /*14870*/  USHF.L.U32 UR8, UR8, 0x6, URZ ;  /* 0x0000000608087899 */ /* 0x000fc4000800063f */
[----:B------:R-:W-:Y:S01]  /*14880*/  USHF.R.U32.HI UR5, URZ, 0x4, UR5 ;  /* 0x000000043f057899 */ /* 0x000fe20008011605 */
[----:B------:R-:W3:Y:S01]  /*14890*/  LDL.LU R252, [R1+0x600] ;  /* 0x0006000001fc7983 */ /* 0x000ee20000300800 */
[C---:B0-----:R-:W-:Y:S01]  /*148a0*/  IMAD R107, R5.reuse, 0x7e, RZ ;  /* 0x0000007e056b7824 */ /* 0x041fe200078e02ff */
[----:B------:R-:W-:Y:S01]  /*148b0*/  USGXT.U32 UR38, UR38, 0xe ;  /* 0x0000000e2626789a */ /* 0x000fe20008000000 */
[C---:B------:R-:W-:Y:S01]  /*148c0*/  IMAD R108, R5.reuse, 0x7a, RZ ;  /* 0x0000007a056c7824 */ /* 0x040fe200078e02ff */
[----:B------:R-:W-:Y:S01]  /*148d0*/  USGXT.U32 UR36, UR5, 0xe ;  /* 0x0000000e0524789a */ /* 0x000fe20008000000 */
[----:B------:R-:W-:Y:S01]  /*148e0*/  IMAD R109, R5, 0x76, RZ ;  /* 0x00000076056d7824 */ /* 0x000fe200078e02ff */
[-C--:B------:R-:W-:Y:S01]  /*148f0*/  IADD3 R174, P0, R107, R9.reuse, RZ ;  /* 0x000000096bae7210 */ /* 0x080fe20007f1e0ff */
[C---:B------:R-:W-:Y:S01]  /*14900*/  IMAD R110, R5.reuse, 0x72, RZ ;  /* 0x00000072056e7824 */ /* 0x040fe200078e02ff */
[----:B------:R-:W-:Y:S01]  /*14910*/  UIADD3 UR18, UP0, UR38, 0x2, URZ ;  /* 0x0000000226127890 */ /* 0x000fe2000ff1e03f */
[----:B------:R-:W-:Y:S01]  /*14920*/  IMAD R111, R5, 0x6e, RZ ;  /* 0x0000006e056f7824 */ /* 0x000fe200078e02ff */
[-C--:B------:R-:W-:Y:S01]  /*14930*/  IADD3 R107, P1, R109, R9.reuse, RZ ;  /* 0x000000096d6b7210 */ /* 0x080fe20007f3e0ff */
[C---:B------:R-:W-:Y:S01]  /*14940*/  IMAD R112, R5.reuse, 0x6a, RZ ;  /* 0x0000006a05707824 */ /* 0x040fe200078e02ff */
[----:B------:R-:W-:Y:S01]  /*14950*/  UIADD3.X UR19, UR4, 0x40000040, URZ, UP0, !UPT ;  /* 0x4000004004137890 */ /* 0x000fe200087fe43f */
[----:B------:R-:W-:Y:S01]  /*14960*/  IMAD R113, R5, 0x66, RZ ;  /* 0x0000006605717824 */ /* 0x000fe200078e02ff */
[----:B------:R-:W-:Y:S01]  /*14970*/  IADD3 R109, P3, R111, R9, RZ ;  /* 0x000000096f6d7210 */ /* 0x000fe20007f7e0ff */
[C---:B------:R-:W-:Y:S01]  /*14980*/  IMAD R114, R5.reuse, 0x3f, RZ ;  /* 0x0000003f05727824 */ /* 0x040fe200078e02ff */
[----:B------:R-:W-:Y:S01]  /*14990*/  UIADD3 UR16, UP0, UR36, 0x80, URZ ;  /* 0x0000008024107890 */ /* 0x000fe2000ff1e03f */
[C---:B------:R-:W-:Y:S01]  /*149a0*/  IMAD R115, R5.reuse, 0x62, RZ ;  /* 0x0000006205737824 */ /* 0x040fe200078e02ff */
[----:B------:R-:W-:Y:S01]  /*149b0*/  USHF.R.S32.HI UR9, URZ, 0x1f, UR8 ;  /* 0x0000001f3f097899 */ /* 0x000fe20008011408 */
[C---:B------:R-:W-:Y:S01]  /*149c0*/  IMAD R116, R5.reuse, 0x3d, RZ ;  /* 0x0000003d05747824 */ /* 0x040fe200078e02ff */
[----:B------:R-:W-:Y:S01]  /*149d0*/  UIADD3.X UR17, UR7, 0x40000040, URZ, UP0, !UPT ;  /* 0x4000004007117890 */ /* 0x000fe200087fe43f */
[C---:B------:R-:W-:Y:S01]  /*149e0*/  IMAD R117, R5.reuse, 0x5e, RZ ;  /* 0x0000005e05757824 */ /* 0x040fe200078e02ff */
[----:B------:R-:W-:Y:S01]  /*149f0*/  USHF.L.U32 UR5, UR8, 0x1, URZ ;  /* 0x0000000108057899 */ /* 0x000fe2000800063f */
[C---:B------:R-:W-:Y:S01]  /*14a00*/  IMAD R118, R5.reuse, 0x3b, RZ ;  /* 0x0000003b05767824 */ /* 0x040fe200078e02ff */
[----:B------:R-:W-:Y:S01]  /*14a10*/  USHF.L.U64.HI UR4, UR8, 0x1, UR9 ;  /* 0x0000000108047899 */ /* 0x000fe20008010209 */
[C---:B------:R-:W-:Y:S01]  /*14a20*/  IMAD R119, R5.reuse, 0x5a, RZ ;  /* 0x0000005a05777824 */ /* 0x040fe200078e02ff */
[----:B------:R-:W-:Y:S01]  /*14a30*/  UIADD3.64 UR22, UR18, 0x2, URZ ;  /* 0x0000000212167897 */ /* 0x000fe2000fffe03f */
        /* <DEDUP_REMOVED lines=23> */
[----:B------:R-:W-:Y:S01]  /*14bb0*/  UMOV UR39, 0x40000040 ;  /* 0x4000004000277882 */ /* 0x000fe20000000000 */
[C---:B------:R-:W-:Y:S01]  /*14bc0*/  IMAD R132, R5.reuse, 0x2d, RZ ;  /* 0x0000002d05847824 */ /* 0x040fe200078e02ff */
[----:B------:R-:W-:Y:S01]  /*14bd0*/  UMOV UR37, 0x40000040 ;  /* 0x4000004000257882 */ /* 0x000fe20000000000 */
[----:B------:R-:W-:-:S02]  /*14be0*/  IMAD R133, R5, 0x7c, RZ ;  /* 0x0000007c05857824 */ /* 0x000fc400078e02ff */
[C---:B------:R-:W-:Y:S02]  /*14bf0*/  IMAD R134, R5.reuse, 0x2b, RZ ;  /* 0x0000002b05867824 */ /* 0x040fe400078e02ff */
[C---:B------:R-:W-:Y:S02]  /*14c00*/  IMAD R135, R5.reuse, 0x74, RZ ;  /* 0x0000007405877824 */ /* 0x040fe400078e02ff */
[C---:B------:R-:W-:Y:S02]  /*14c10*/  IMAD R136, R5.reuse, 0x29, RZ ;  /* 0x0000002905887824 */ /* 0x040fe400078e02ff */
[C---:B------:R-:W-:Y:S02]  /*14c20*/  IMAD R137, R5.reuse, 0x6c, RZ ;  /* 0x0000006c05897824 */ /* 0x040fe400078e02ff */
[C---:B------:R-:W-:Y:S02]  /*14c30*/  IMAD R138, R5.reuse, 0x27, RZ ;  /* 0x00000027058a7824 */ /* 0x040fe400078e02ff */
        /* <DEDUP_REMOVED lines=55> */
[C---:B------:R-:W-:Y:S02]  /*14fb0*/  IMAD.SHL.U32 R106, R5.reuse, 0x2, RZ ;  /* 0x00000002056a7824 */ /* 0x040fe400078e00ff */
[C---:B------:R-:W-:Y:S02]  /*14fc0*/  IMAD R168, R5.reuse, 0x3, RZ ;  /* 0x0000000305a87824 */ /* 0x040fe400078e02ff */
[C---:B------:R-:W-:Y:S02]  /*14fd0*/  IMAD.SHL.U32 R169, R5.reuse, 0x20, RZ ;  /* 0x0000002005a97824 */ /* 0x040fe400078e00ff */
[C---:B------:R-:W-:Y:S02]  /*14fe0*/  IMAD.SHL.U32 R170, R5.reuse, 0x10, RZ ;  /* 0x0000001005aa7824 */ /* 0x040fe400078e00ff */
[C---:B------:R-:W-:Y:S02]  /*14ff0*/  IMAD.SHL.U32 R171, R5.reuse, 0x8, RZ ;  /* 0x0000000805ab7824 */ /* 0x040fe400078e00ff */
[----:B------:R-:W-:-:S02]  /*15000*/  IMAD.SHL.U32 R173, R5, 0x4, RZ ;  /* 0x0000000405ad7824 */ /* 0x000fc400078e00ff */
[----:B------:R-:W-:-:S05]  /*15010*/  IMAD.SHL.U32 R21, R5, 0x40, RZ ;  /* 0x0000004005157824 */ /* 0x000fca00078e00ff */
[----:B-1----:R-:W-:-:S04]  /*15020*/  SHF.R.S32.HI R2, RZ, 0x1f, R21 ;  /* 0x0000001fff027819 */ /* 0x002fc80000011415 */
[C---:B------:R-:W-:Y:S01]  /*15030*/  SHF.L.U64.HI R2, R21.reuse, 0x1, R2 ;  /* 0x0000000115027819 */ /* 0x040fe20000010202 */
[----:B------:R-:W-:Y:S01]  /*15040*/  IMAD.SHL.U32 R21, R21, 0x2, RZ ;  /* 0x0000000215157824 */ /* 0x000fe200078e00ff */
[----:B---3--:R-:W-:-:S05]  /*15050*/  SHF.R.S32.HI R172, RZ, 0x6, R252 ;  /* 0x00000006ffac7819 */ /* 0x008fca00000114fc */
[----:B------:R0:W-:Y:S04]  /*15060*/  STL [R1+0x10bc], R172 ;  /* 0x0010bcac01007387 */ /* 0x0001e80000100800 */
[----:B------:R-:W-:Y:S01]  /*15070*/  STL [R1+0xa9c], R174 ;  /* 0x000a9cae01007387 */ /* 0x000fe20000100800 */
[-C--:B0-----:R-:W-:Y:S02]  /*15080*/  IADD3 R172, P5, R108, R9.reuse, RZ ;  /* 0x000000096cac7210 */ /* 0x081fe40007fbe0ff */
[-C--:B------:R-:W-:Y:S02]  /*15090*/  IADD3 R108, P2, R110, R9.reuse, RZ ;  /* 0x000000096e6c7210 */ /* 0x080fe40007f5e0ff */
[----:B------:R-:W-:Y:S01]  /*150a0*/  CS2R R110, SRZ ;  /* 0x00000000006e7805 */ /* 0x000fe2000001ff00 */
[----:B------:R-:W-:Y:S04]  /*150b0*/  STL [R1+0xaac], R172 ;  /* 0x000aacac01007387 */ /* 0x000fe80000100800 */
[----:B------:R0:W-:Y:S04]  /*150c0*/  STL [R1+0xabc], R107 ;  /* 0x000abc6b01007387 */ /* 0x0001e80000100800 */
[----:B------:R1:W-:Y:S04]  /*150d0*/  STL [R1+0xacc], R108 ;  /* 0x000acc6c01007387 */ /* 0x0003e80000100800 */
[----:B------:R3:W-:Y:S01]  /*150e0*/  STL [R1+0xadc], R109 ;  /* 0x000adc6d01007387 */ /* 0x0007e20000100800 */
[----:B0-----:R-:W-:-:S02]  /*150f0*/  IADD3 R107, P4, R112, R9, RZ ;  /* 0x00000009706b7210 */ /* 0x001fc40007f9e0ff */
[----:B-1----:R-:W-:-:S03]  /*15100*/  IADD3 R108, P6, R113, R9, RZ ;  /* 0x00000009716c7210 */ /* 0x002fc60007fde0ff */
[----:B------:R0:W-:Y:S01]  /*15110*/  STL [R1+0xaec], R107 ;  /* 0x000aec6b01007387 */ /* 0x0001e20000100800 */
[----:B------:R-:W-:Y:S02]  /*15120*/  CS2R R112, SRZ ;  /* 0x0000000000707805 */ /* 0x000fe4000001ff00 */
[----:B---3--:R-:W-:Y:S01]  /*15130*/  LEA.HI.X.SX32 R109, R114, R8, 0x1, P0 ;  /* 0x00000008726d7211 */ /* 0x008fe200000f0eff */
[----:B------:R1:W-:Y:S04]  /*15140*/  STL [R1+0xafc], R108 ;  /* 0x000afc6c01007387 */ /* 0x0003e80000100800 */
[----:B------:R3:W-:Y:S01]  /*15150*/  STL [R1+0xa98], R109 ;  /* 0x000a986d01007387 */ /* 0x0007e20000100800 */
[----:B0-----:R-:W-:Y:S02]  /*15160*/  IADD3 R107, P0, R115, R9, RZ ;  /* 0x00000009736b7210 */ /* 0x001fe40007f1e0ff */
[----:B------:R-:W-:-:S02]  /*15170*/  CS2R R114, SRZ ;  /* 0x0000000000727805 */ /* 0x000fc4000001ff00 */
[----:B-1----:R-:W-:Y:S01]  /*15180*/  LEA.HI.X.SX32 R108, R116, R8, 0x1, P5 ;  /* 0x00000008746c7211 */ /* 0x002fe200028f0eff */
[----:B------:R0:W-:Y:S01]  /*15190*/  STL [R1+0xb0c], R107 ;  /* 0x000b0c6b01007387 */ /* 0x0001e20000100800 */
[----:B---3--:R-:W-:-:S03]  /*151a0*/  IADD3 R109, P5, R117, R9, RZ ;  /* 0x00000009756d7210 */ /* 0x008fc60007fbe0ff */
[----:B------:R1:W-:Y:S01]  /*151b0*/  STL [R1+0xaa8], R108 ;  /* 0x000aa86c01007387 */ /* 0x0003e20000100800 */
[----:B------:R-:W-:-:S03]  /*151c0*/  CS2R R116, SRZ ;  /* 0x0000000000747805 */ /* 0x000fc6000001ff00 */
[----:B------:R3:W-:Y:S01]  /*151d0*/  STL [R1+0xb1c], R109 ;  /* 0x000b1c6d01007387 */ /* 0x0007e20000100800 */
[----:B0-----:R-:W-:Y:S02]  /*151e0*/  LEA.HI.X.SX32 R107, R118, R8, 0x1, P1 ;  /* 0x00000008766b7211 */ /* 0x001fe400008f0eff */
        /* <DEDUP_REMOVED lines=62> */
[----:B---3--:R-:W-:-:S03]  /*155d0*/  LEA.HI.X.SX32 R109, R143, R8, 0x1, P5 ;  /* 0x000000088f6d7211 */ /* 0x008fc600028f0eff */
[----:B------:R1:W-:Y:S01]  /*155e0*/  STL [R1+0xb9c], R108 ;  /* 0x000b9c6c01007387 */ /* 0x0003e20000100800 */
[----:B------:R-:W-:-:S03]  /*155f0*/  CS2R R142, SRZ ;  /* 0x00000000008e7805 */ /* 0x000fc6000001ff00 */
[----:B------:R-:W-:Y:S01]  /*15600*/  STL [R1+0xb88], R109 ;  /* 0x000b886d01007387 */ /* 0x000fe20000100800 */
[----:B0-----:R-:W-:Y:S02]  /*15610*/  IADD3 R107, P5, R144, R9, RZ ;  /* 0x00000009906b7210 */ /* 0x001fe40007fbe0ff */
[----:B-1----:R-:W-:-:S03]  /*15620*/  LEA.HI.X.SX32 R108, R6, R8, 0x1, P1 ;  /* 0x00000008066c7211 */ /* 0x002fc600008f0eff */
[----:B------:R0:W-:Y:S01]  /*15630*/  STL [R1+0xb44], R107 ;  /* 0x000b446b01007387 */ /* 0x0001e20000100800 */
[----:B------:R-:W-:-:S03]  /*15640*/  IADD3 R6, P1, R7, R9, RZ ;  /* 0x0000000907067210 */ /* 0x000fc60007f3e0ff */
[----:B------:R1:W-:Y:S04]  /*15650*/  STL [R1+0xaa0], R108 ;  /* 0x000aa06c01007387 */ /* 0x0003e80000100800 */
[----:B------:R3:W-:Y:S01]  /*15660*/  STL [R1+0xbac], R6 ;  /* 0x000bac0601007387 */ /* 0x0007e20000100800 */
[-C--:B0-----:R-:W-:Y:S02]  /*15670*/  LEA.HI.X.SX32 R107, R145, R8.reuse, 0x1, P0 ;  /* 0x00000008916b7211 */ /* 0x081fe400000f0eff */
[----:B------:R-:W-:Y:S02]  /*15680*/  CS2R R144, SRZ ;  /* 0x0000000000907805 */ /* 0x000fe4000001ff00 */
[----:B-1----:R-:W-:Y:S01]  /*15690*/  IADD3 R108, P0, R146, R9, RZ ;  /* 0x00000009926c7210 */ /* 0x002fe20007f1e0ff */
[----:B------:R0:W-:Y:S01]  /*156a0*/  STL [R1+0xb98], R107 ;  /* 0x000b986b01007387 */ /* 0x0001e20000100800 */
[----:B---3--:R-:W-:-:S03]  /*156b0*/  LEA.HI.X.SX32 R6, R7, R8, 0x1, P2 ;  /* 0x0000000807067211 */ /* 0x008fc600010f0eff */
[----:B------:R1:W-:Y:S01]  /*156c0*/  STL [R1+0xb64], R108 ;  /* 0x000b646c01007387 */ /* 0x0003e20000100800 */
[-C--:B------:R-:W-:Y:S02]  /*156d0*/  LEA.HI.X.SX32 R7, R147, R8.reuse, 0x1, P1 ;  /* 0x0000000893077211 */ /* 0x080fe400008f0eff */
[----:B------:R-:W-:Y:S01]  /*156e0*/  CS2R R146, SRZ ;  /* 0x0000000000927805 */ /* 0x000fe2000001ff00 */
[----:B------:R3:W-:Y:S01]  /*156f0*/  STL [R1+0xac0], R6 ;  /* 0x000ac00601007387 */ /* 0x0007e20000100800 */
[CC--:B0-----:R-:W-:Y:S02]  /*15700*/  IADD3 R107, P2, R10.reuse, R9.reuse, RZ ;  /* 0x000000090a6b7210 */ /* 0x0c1fe40007f5e0ff */
[----:B------:R-:W-:Y:S02]  /*15710*/  LEA.HI.X.SX32 R10, R10, R8, 0x1, P3 ;  /* 0x000000080a0a7211 */ /* 0x000fe400018f0eff */
[----:B-1----:R-:W-:Y:S01]  /*15720*/  CS2R R108, SRZ ;  /* 0x00000000006c7805 */ /* 0x002fe2000001ff00 */
[----:B------:R-:W-:Y:S01]  /*15730*/  STL [R1+0xbbc], R107 ;  /* 0x000bbc6b01007387 */ /* 0x000fe20000100800 */
[----:B---3--:R-:W-:-:S03]  /*15740*/  IADD3 R6, P1, R148, R9, RZ ;  /* 0x0000000994067210 */ /* 0x008fc60007f3e0ff */
[----:B------:R0:W-:Y:S04]  /*15750*/  STL [R1+0xba8], R7 ;  /* 0x000ba80701007387 */ /* 0x0001e80000100800 */
[----:B------:R1:W-:Y:S04]  /*15760*/  STL [R1+0xb84], R6 ;  /* 0x000b840601007387 */ /* 0x0003e80000100800 */
[----:B------:R3:W-:Y:S01]  /*15770*/  STL [R1+0xae0], R10 ;  /* 0x000ae00a01007387 */ /* 0x0007e20000100800 */
[----:B0-----:R-:W-:Y:S02]  /*15780*/  IADD3 R7, P3, R11, R9, RZ ;  /* 0x000000090b077210 */ /* 0x001fe40007f7e0ff */
[----:B-1----:R-:W-:-:S03]  /*15790*/  LEA.HI.X.SX32 R6, R149, R8, 0x1, P2 ;  /* 0x0000000895067211 */ /* 0x002fc600010f0eff */
[----:B------:R0:W-:Y:S01]  /*157a0*/  STL [R1+0xbcc], R7 ;  /* 0x000bcc0701007387 */ /* 0x0001e20000100800 */
[----:B------:R-:W-:Y:S02]  /*157b0*/  CS2R R148, SRZ ;  /* 0x0000000000947805 */ /* 0x000fe4000001ff00 */
[-C--:B---3--:R-:W-:Y:S01]  /*157c0*/  IADD3 R10, P2, R150, R9.reuse, RZ ;  /* 0x00000009960a7210 */ /* 0x088fe20007f5e0ff */
[----:B------:R1:W-:Y:S04]  /*157d0*/  STL [R1+0xbb8], R6 ;  /* 0x000bb80601007387 */ /* 0x0003e80000100800 */
[----:B------:R3:W-:Y:S01]  /*157e0*/  STL [R1+0xab4], R10 ;  /* 0x000ab40a01007387 */ /* 0x0007e20000100800 */
[----:B0-----:R-:W-:Y:S02]  /*157f0*/  LEA.HI.X.SX32 R7, R11, R8, 0x1, P4 ;  /* 0x000000080b077211 */ /* 0x001fe400020f0eff */
[----:B-1----:R-:W-:-:S03]  /*15800*/  IADD3 R6, P4, R12, R9, RZ ;  /* 0x000000090c067210 */ /* 0x002fc60007f9e0ff */
[----:B------:R0:W-:Y:S01]  /*15810*/  STL [R1+0xb00], R7 ;  /* 0x000b000701007387 */ /* 0x0001e20000100800 */
[----:B---3--:R-:W-:-:S03]  /*15820*/  LEA.HI.X.SX32 R10, R151, R8, 0x1, P3 ;  /* 0x00000008970a7211 */ /* 0x008fc600018f0eff */
[----:B------:R1:W-:Y:S01]  /*15830*/  STL [R1+0xbdc], R6 ;  /* 0x000bdc0601007387 */ /* 0x0003e20000100800 */
[----:B------:R-:W-:-:S03]  /*15840*/  CS2R R150, SRZ ;  /* 0x0000000000967805 */ /* 0x000fc6000001ff00 */
[----:B------:R3:W-:Y:S01]  /*15850*/  STL [R1+0xbc8], R10 ;  /* 0x000bc80a01007387 */ /* 0x0007e20000100800 */
[----:B0-----:R-:W-:Y:S02]  /*15860*/  IADD3 R7, P3, R152, R9, RZ ;  /* 0x0000000998077210 */ /* 0x001fe40007f7e0ff */
[----:B-1----:R-:W-:-:S03]  /*15870*/  LEA.HI.X.SX32 R6, R12, R8, 0x1, P6 ;  /* 0x000000080c067211 */ /* 0x002fc600030f0eff */
[----:B------:R0:W-:Y:S01]  /*15880*/  STL [R1+0xaf4], R7 ;  /* 0x000af40701007387 */ /* 0x0001e20000100800 */
[----:B---3--:R-:W-:-:S03]  /*15890*/  IADD3 R10, P6, R13, R9, RZ ;  /* 0x000000090d0a7210 */ /* 0x008fc60007fde0ff */
[----:B------:R1:W-:Y:S04]  /*158a0*/  STL [R1+0xb20], R6 ;  /* 0x000b200601007387 */ /* 0x0003e80000100800 */
[----:B------:R3:W-:Y:S01]  /*158b0*/  STL [R1+0xbec], R10 ;  /* 0x000bec0a01007387 */ /* 0x0007e20000100800 */
[----:B0-----:R-:W-:Y:S02]  /*158c0*/  LEA.HI.X.SX32 R7, R153, R8, 0x1, P4 ;  /* 0x0000000899077211 */ /* 0x001fe400020f0eff */
[----:B-1----:R-:W-:-:S03]  /*158d0*/  IADD3 R6, P4, R154, R9, RZ ;  /* 0x000000099a067210 */ /* 0x002fc60007f9e0ff */
[----:B------:R0:W-:Y:S01]  /*158e0*/  STL [R1+0xbd8], R7 ;  /* 0x000bd80701007387 */ /* 0x0001e20000100800 */
[----:B---3--:R-:W-:-:S03]  /*158f0*/  LEA.HI.X.SX32 R10, R13, R8, 0x1, P5 ;  /* 0x000000080d0a7211 */ /* 0x008fc600028f0eff */
[----:B------:R1:W-:Y:S04]  /*15900*/  STL [R1+0xb34], R6 ;  /* 0x000b340601007387 */ /* 0x0003e80000100800 */
        /* <DEDUP_REMOVED lines=64> */
[----:B------:R-:W-:Y:S01]  /*15d10*/  IMAD.MOV.U32 R95, RZ, RZ, RZ ;  /* 0x000000ffff5f7224 */ /* 0x000fe200078e00ff */
[-C--:B---3--:R-:W-:Y:S02]  /*15d20*/  IADD3 R10, P4, R98, R9.reuse, RZ ;  /* 0x00000009620a7210 */ /* 0x088fe40007f9e0ff */
        /* <DEDUP_REMOVED lines=35> */
[----:B0-----:R-:W-:Y:S02]  /*15f60*/  LEA R7, P5, R5, R9, 0x6 ;  /* 0x0000000905077211 */ /* 0x001fe400078a30ff */
[----:B-1----:R-:W-:-:S03]  /*15f70*/  LEA.HI.X.SX32 R6, R167, R8, 0x1, P0 ;  /* 0x00000008a7067211 */ /* 0x002fc600000f0eff */
[----:B------:R0:W-:Y:S01]  /*15f80*/  STL [R1+0xb94], R7 ;  /* 0x000b940701007387 */ /* 0x0001e20000100800 */
[----:B---3--:R-:W-:-:S03]  /*15f90*/  LEA R10, P0, R5, R9, 0x5 ;  /* 0x00000009050a7211 */ /* 0x008fc600078028ff */
[----:B------:R1:W-:Y:S04]  /*15fa0*/  STL [R1+0xc68], R6 ;  /* 0x000c680601007387 */ /* 0x0003e80000100800 */
[----:B------:R3:W-:Y:S01]  /*15fb0*/  STL [R1+0xc14], R10 ;  /* 0x000c140a01007387 */ /* 0x0007e20000100800 */
[----:B0-----:R-:W-:Y:S02]  /*15fc0*/  LEA.HI.X.SX32 R7, R102, R8, 0x1, P3 ;  /* 0x0000000866077211 */ /* 0x001fe400018f0eff */
[----:B-1----:R-:W-:-:S03]  /*15fd0*/  LEA R6, P3, R5, R9, 0x4 ;  /* 0x0000000905067211 */ /* 0x002fc600078620ff */
        /* <DEDUP_REMOVED lines=8> */
[----:B---3--:R-:W-:-:S03]  /*16060*/  IADD3 R10, P4, R106, R9, RZ ;  /* 0x000000096a0a7210 */ /* 0x008fc60007f9e0ff */
[----:B------:R1:W-:Y:S04]  /*16070*/  STL [R1+0xc30], R6 ;  /* 0x000c300601007387 */ /* 0x0003e80000100800 */
[----:B------:R3:W-:Y:S01]  /*16080*/  STL [R1+0xc8c], R10 ;  /* 0x000c8c0a01007387 */ /* 0x0007e20000100800 */
[-C--:B0-----:R-:W-:Y:S02]  /*16090*/  LEA.HI.X.SX32 R7, R105, R8.reuse, 0x1, P2 ;  /* 0x0000000869077211 */ /* 0x081fe400010f0eff */
[----:B------:R-:W-:Y:S02]  /*160a0*/  CS2R R104, SRZ ;  /* 0x0000000000687805 */ /* 0x000fe4000001ff00 */
[----:B-1----:R-:W-:Y:S01]  /*160b0*/  LEA R6, P2, R5, R9, 0x2 ;  /* 0x0000000905067211 */ /* 0x002fe200078410ff */
[----:B------:R0:W-:Y:S01]  /*160c0*/  STL [R1+0xc60], R7 ;  /* 0x000c600701007387 */ /* 0x0001e20000100800 */
[----:B---3--:R-:W-:-:S03]  /*160d0*/  LEA.HI.X.SX32 R10, R168, R8, 0x1, P1 ;  /* 0x00000008a80a7211 */ /* 0x008fc600008f0eff */
[----:B------:R1:W-:Y:S04]  /*160e0*/  STL [R1+0xc84], R6 ;  /* 0x000c840601007387 */ /* 0x0003e80000100800 */
[----:B------:R3:W-:Y:S01]  /*160f0*/  STL [R1+0xc78], R10 ;  /* 0x000c780a01007387 */ /* 0x0007e20000100800 */
[-C--:B0-----:R-:W-:Y:S02]  /*16100*/  LEA.HI.X.SX32 R7, R169, R8.reuse, 0x1, P5 ;  /* 0x00000008a9077211 */ /* 0x081fe400028f0eff */
[----:B-1----:R-:W-:-:S03]  /*16110*/  LEA.HI.X.SX32 R6, R170, R8, 0x1, P0 ;  /* 0x00000008aa067211 */ /* 0x002fc600000f0eff */
[----:B------:R0:W-:Y:S01]  /*16120*/  STL [R1+0xb90], R7 ;  /* 0x000b900701007387 */ /* 0x0001e20000100800 */
[----:B---3--:R-:W-:-:S03]  /*16130*/  LEA.HI.X.SX32 R10, R171, R8, 0x1, P3 ;  /* 0x00000008ab0a7211 */ /* 0x008fc600018f0eff */
[----:B------:R1:W-:Y:S04]  /*16140*/  STL [R1+0xc10], R6 ;  /* 0x000c100601007387 */ /* 0x0003e80000100800 */
[----:B------:R-:W-:Y:S01]  /*16150*/  STL [R1+0xc50], R10 ;  /* 0x000c500a01007387 */ /* 0x000fe20000100800 */
[-C--:B0-----:R-:W-:Y:S02]  /*16160*/  LEA.HI.X.SX32 R7, R173, R8.reuse, 0x1, P6 ;  /* 0x00000008ad077211 */ /* 0x081fe400030f0eff */
[----:B-1----:R-:W-:-:S03]  /*16170*/  LEA.HI.X.SX32 R6, R5, R8, 0x1, P4 ;  /* 0x0000000805067211 */ /* 0x002fc600020f0eff */
[----:B------:R4:W-:Y:S01]  /*16180*/  STL [R1+0xc70], R7 ;  /* 0x000c700701007387 */ /* 0x0009e20000100800 */
[----:B------:R-:W-:Y:S02]  /*16190*/  LEA.HI.X.SX32 R5, R106, R8, 0x1, P2 ;  /* 0x000000086a057211 */ /* 0x000fe400010f0eff */
[----:B------:R-:W-:Y:S01]  /*161a0*/  CS2R R106, SRZ ;  /* 0x00000000006a7805 */ /* 0x000fe2000001ff00 */
[----:B------:R0:W-:Y:S04]  /*161b0*/  STL [R1+0xc88], R6 ;  /* 0x000c880601007387 */ /* 0x0001e80000100800 */
[----:B------:R1:W-:Y:S01]  /*161c0*/  STL [R1+0xc80], R5 ;  /* 0x000c800501007387 */ /* 0x0003e20000100800 */
[C---:B----4-:R-:W-:Y:S02]  /*161d0*/  LOP3.LUT R7, R4.reuse, 0x20, RZ, 0x3c, !PT ;  /* 0x0000002004077812 */ /* 0x050fe400078e3cff */
[----:B------:R-:W-:-:S02]  /*161e0*/  LOP3.LUT R7, R4, 0x50, RZ, 0x3c, !PT ;  /* 0x0000005004077812 */ /* 0x000fc400078e3cff */
[C---:B0-----:R-:W-:Y:S02]  /*161f0*/  LOP3.LUT R6, R4.reuse, 0x30, RZ, 0x3c, !PT ;  /* 0x0000003004067812 */ /* 0x041fe400078e3cff */
[C---:B------:R-:W-:Y:S02]  /*16200*/  LOP3.LUT R6, R4.reuse, 0x60, RZ, 0x3c, !PT ;  /* 0x0000006004067812 */ /* 0x040fe400078e3cff */
[C---:B-1----:R-:W-:Y:S02]  /*16210*/  LOP3.LUT R5, R4.reuse, 0x10, RZ, 0x3c, !PT ;  /* 0x0000001004057812 */ /* 0x042fe400078e3cff */
[C---:B------:R-:W-:Y:S02]  /*16220*/  LOP3.LUT R5, R4.reuse, 0x40, RZ, 0x3c, !PT ;  /* 0x0000004004057812 */ /* 0x040fe400078e3cff */
[----:B------:R-:W-:Y:S02]  /*16230*/  LOP3.LUT R5, R4, 0x70, RZ, 0x3c, !PT ;  /* 0x0000007004057812 */ /* 0x000fe400078e3cff */
[----:B------:R-:W-:-:S02]  /*16240*/  LOP3.LUT R6, R0, 0x40, RZ, 0x3c, !PT ;  /* 0x0000004000067812 */ /* 0x000fc400078e3cff */
[C---:B------:R-:W-:Y:S02]  /*16250*/  LOP3.LUT R5, R0.reuse, 0x60, RZ, 0x3c, !PT ;  /* 0x0000006000057812 */ /* 0x040fe400078e3cff */
[----:B------:R-:W-:Y:S01]  /*16260*/  LOP3.LUT R7, R0, 0x20, RZ, 0x3c, !PT ;  /* 0x0000002000077812 */ /* 0x000fe200078e3cff */
[----:B------:R2:W-:Y:S04]  /*16270*/  STL [R1+0x10b4], R6 ;  /* 0x0010b40601007387 */ /* 0x0005e80000100800 */
[----:B------:R2:W-:Y:S02]  /*16280*/  STL [R1+0x10b0], R5 ;  /* 0x0010b00501007387 */ /* 0x0005e40000100800 */
.L_x_1:
[----:B------:R0:W-:Y:S01]  /*16290*/  STL.64 [R1+0x1378], R150 ;  /* 0x0013789601007387 */ /* 0x0001e20000100a00 */
[----:B--2--5:R-:W1:Y:S03]  /*162a0*/  LDC R5, c[0x0][0x230] ;  /* 0x00008c00ff057b82 */ /* 0x024e660000000800 */
[----:B0-----:R-:W2:Y:S04]  /*162b0*/  LDL R150, [R1+0xc68] ;  /* 0x000c680001967983 */ /* 0x001ea80000100800 */
[----:B------:R-:W1:Y:S04]  /*162c0*/  LDL.LU R151, [R1+0x6b4] ;  /* 0x0006b40001977983 */ /* 0x000e680000300800 */
[----:B------:R0:W-:Y:S04]  /*162d0*/  STL.64 [R1+0x1370], R148 ;  /* 0x0013709401007387 */ /* 0x0001e80000100a00 */
[----:B0-----:R-:W3:Y:S04]  /*162e0*/  LDL R148, [R1+0xc7c] ;  /* 0x000c7c0001947983 */ /* 0x001ee80000100800 */
[----:B------:R-:W4:Y:S04]  /*162f0*/  LDL R149, [R1+0xc70] ;  /* 0x000c700001957983 */ /* 0x000f280000100800 */
[----:B------:R0:W-:Y:S04]  /*16300*/  STL.64 [R1+0x1368], R146 ;  /* 0x0013689201007387 */ /* 0x0001e80000100a00 */
[----:B0-----:R-:W2:Y:S04]  /*16310*/  LDL R146, [R1+0xc84] ;  /* 0x000c840001927983 */ /* 0x001ea80000100800 */
[----:B------:R-:W4:Y:S04]  /*16320*/  LDL R147, [R1+0xc78] ;  /* 0x000c780001937983 */ /* 0x000f280000100800 */
[----:B------:R0:W-:Y:S04]  /*16330*/  STL.64 [R1+0x1360], R144 ;  /* 0x0013609001007387 */ /* 0x0001e80000100a00 */
[----:B0-----:R-:W3:Y:S04]  /*16340*/  LDL R144, [R1+0xc8c] ;  /* 0x000c8c0001907983 */ /* 0x001ee80000100800 */
[----:B------:R-:W4:Y:S04]  /*16350*/  LDL R145, [R1+0xc80] ;  /* 0x000c800001917983 */ /* 0x000f280000100800 */
[----:B------:R0:W-:Y:S04]  /*16360*/  STL.64 [R1+0x1358], R142 ;  /* 0x0013588e01007387 */ /* 0x0001e80000100a00 */
[----:B0-----:R-:W2:Y:S01]  /*16370*/  LDL R143, [R1+0xc88] ;  /* 0x000c8800018f7983 */ /* 0x001ea20000100800 */
[----:B------:R-:W-:-:S02]  /*16380*/  PRMT R159, RZ, 0x7610, R159 ;  /* 0x00007610ff9f7816 */ /* 0x000fc4000000009f */
[----:B------:R-:W-:Y:S01]  /*16390*/  PRMT R166, RZ, 0x7610, R166 ;  /* 0x00007610ffa67816 */ /* 0x000fe200000000a6 */
[----:B------:R-:W-:Y:S04]  /*163a0*/  STL.64 [R1+0x1350], R140 ;  /* 0x0013508c01007387 */ /* 0x000fe80000100a00 */
        /* <DEDUP_REMOVED lines=53> */
[----:B------:R-:W-:Y:S01]  /*16700*/  STL.64 [R1+0x11a0], R32 ;  /* 0x0011a02001007387 */ /* 0x000fe20000100a00 */
[----:B-1----:R-:W-:-:S03]  /*16710*/  IMAD R5, R151, -0x40, R5 ;  /* 0xffffffc097057824 */ /* 0x002fc600078e0205 */
[----:B------:R-:W-:Y:S02]  /*16720*/  STL.64 [R1+0x1198], R30 ;  /* 0x0011981e01007387 */ /* 0x000fe40000100a00 */
[C---:B------:R-:W-:Y:S02]  /*16730*/  ISETP.GT.AND P0, PT, R5.reuse, RZ, PT ;  /* 0x000000ff0500720c */ /* 0x040fe40003f04270 */
[----:B------:R-:W-:Y:S01]  /*16740*/  STL.64 [R1+0x1190], R28 ;  /* 0x0011901c01007387 */ /* 0x000fe20000100a00 */
[C---:B------:R-:W-:Y:S02]  /*16750*/  ISETP.GT.AND P1, PT, R5.reuse, 0x1, PT ;  /* 0x000000010500780c */ /* 0x040fe40003f24270 */
[C---:B------:R-:W-:Y:S01]  /*16760*/  ISETP.GT.AND P2, PT, R5.reuse, 0x2, PT ;  /* 0x000000020500780c */ /* 0x040fe20003f44270 */
[----:B------:R-:W-:Y:S01]  /*16770*/  STL.64 [R1+0x1188], R26 ;  /* 0x0011881a01007387 */ /* 0x000fe20000100a00 */
[----:B------:R-:W-:-:S03]  /*16780*/  ISETP.GT.AND P3, PT, R5, 0x3, PT ;  /* 0x000000030500780c */ /* 0x000fc60003f64270 */
[----:B------:R-:W-:Y:S04]  /*16790*/  STL.64 [R1+0x1180], R24 ;  /* 0x0011801801007387 */ /* 0x000fe80000100a00 */
[----:B------:R-:W-:Y:S01]  /*167a0*/  STL [R1+0x1174], R2 ;  /* 0x0011740201007387 */ /* 0x000fe20000100800 */
[----:B------:R-:W-:Y:S02]  /*167b0*/  @P0 IMAD.MOV.U32 R7, RZ, RZ, R8 ;  /* 0x000000ffff070224 */ /* 0x000fe400078e0008 */
[----:B------:R-:W-:Y:S01]  /*167c0*/  @P0 IMAD.MOV.U32 R6, RZ, RZ, R9 ;  /* 0x000000ffff060224 */ /* 0x000fe200078e0009 */
[----:B-----5:R-:W-:Y:S04]  /*167d0*/  STL [R1+0x10e0], R3 ;  /* 0x0010e00301007387 */ /* 0x020fe80000100800 */
[----:B------:R0:W-:Y:S04]  /*167e0*/  STL [R1+0x1178], R8 ;  /* 0x0011780801007387 */ /* 0x0001e80000100800 */
[----:B------:R3:W4:Y:S04]  /*167f0*/  @P0 LDG.E.U16 R159, desc[UR56][R6.64] ;  /* 0x00000038069f0981 */ /* 0x000728000c1e1500 */
[----:B0-----:R-:W4:Y:S04]  /*16800*/  LDL.LU R8, [R1+0xc74] ;  /* 0x000c740001087983 */ /* 0x001f280000300800 */
[----:B------:R-:W4:Y:S04]  /*16810*/  LDL R64, [R1+0xc60] ;  /* 0x000c600001407983 */ /* 0x000f280000100800 */
[----:B------:R-:W4:Y:S04]  /*16820*/  LDL R59, [R1+0xc64] ;  /* 0x000c6400013b7983 */ /* 0x000f280000100800 */
[----:B------:R-:W4:Y:S04]  /*16830*/  LDL R51, [R1+0xc58] ;  /* 0x000c580001337983 */ /* 0x000f280000100800 */
[----:B------:R-:W4:Y:S04]  /*16840*/  LDL R48, [R1+0xc5c] ;  /* 0x000c5c0001307983 */ /* 0x000f280000100800 */
[----:B------:R-:W4:Y:S04]  /*16850*/  LDL.LU R2, [R1+0xc6c] ;  /* 0x000c6c0001027983 */ /* 0x000f280000300800 */
[----:B------:R-:W4:Y:S04]  /*16860*/  LDL R44, [R1+0xc50] ;  /* 0x000c5000012c7983 */ /* 0x000f280000100800 */
[----:B------:R-:W4:Y:S04]  /*16870*/  LDL R43, [R1+0xc54] ;  /* 0x000c5400012b7983 */ /* 0x000f280000100800 */
[----:B------:R-:W4:Y:S04]  /*16880*/  LDL R42, [R1+0xc48] ;  /* 0x000c4800012a7983 */ /* 0x000f280000100800 */
[----:B------:R-:W4:Y:S04]  /*16890*/  LDL R39, [R1+0xc4c] ;  /* 0x000c4c0001277983 */ /* 0x000f280000100800 */
[----:B------:R-:W4:Y:S04]  /*168a0*/  LDL R36, [R1+0xc40] ;  /* 0x000c400001247983 */ /* 0x000f280000100800 */
[----:B------:R-:W4:Y:S04]  /*168b0*/  LDL R31, [R1+0xc44] ;  /* 0x000c4400011f7983 */ /* 0x000f280000100800 */
[----:B------:R-:W4:Y:S04]  /*168c0*/  LDL R29, [R1+0xc38] ;  /* 0x000c3800011d7983 */ /* 0x000f280000100800 */
[----:B------:R-:W4:Y:S01]  /*168d0*/  LDL R28, [R1+0xc3c] ;  /* 0x000c3c00011c7983 */ /* 0x000f220000100800 */
[----:B---3--:R-:W-:-:S02]  /*168e0*/  @P1 IMAD.MOV.U32 R6, RZ, RZ, R144 ;  /* 0x000000ffff061224 */ /* 0x008fc400078e0090 */
[----:B--2---:R-:W-:Y:S01]  /*168f0*/  @P1 IMAD.MOV.U32 R7, RZ, RZ, R143 ;  /* 0x000000ffff071224 */ /* 0x004fe200078e008f */
[----:B------:R-:W-:Y:S01]  /*16900*/  PRMT R172, RZ, 0x7610, R172 ;  /* 0x00007610ffac7816 */ /* 0x000fe200000000ac */
[----:B------:R-:W2:Y:S01]  /*16910*/  LDL R74, [R1+0xb40] ;  /* 0x000b4000014a7983 */ /* 0x000ea20000100800 */
[----:B------:R-:W-:-:S03]  /*16920*/  ISETP.GT.AND P0, PT, R5, 0x4, PT ;  /* 0x000000040500780c */ /* 0x000fc60003f04270 */
[----:B------:R0:W3:Y:S01]  /*16930*/  @P1 LDG.E.U16 R166, desc[UR56][R6.64] ;  /* 0x0000003806a61981 */ /* 0x0000e2000c1e1500 */
[----:B------:R-:W-:Y:S02]  /*16940*/  PRMT R175, RZ, 0x7610, R175 ;  /* 0x00007610ffaf7816 */ /* 0x000fe400000000af */
[----:B------:R-:W-:Y:S01]  /*16950*/  ISETP.GT.AND P1, PT, R5, 0x5, PT ;  /* 0x000000050500780c */ /* 0x000fe20003f24270 */
[----:B------:R-:W2:Y:S01]  /*16960*/  LDL R73, [R1+0xb44] ;  /* 0x000b440001497983 */ /* 0x000ea20000100800 */
[----:B0-----:R-:W-:Y:S02]  /*16970*/  @P2 IMAD.MOV.U32 R6, RZ, RZ, R146 ;  /* 0x000000ffff062224 */ /* 0x001fe400078e0092 */
[----:B----4-:R-:W-:-:S05]  /*16980*/  @P2 IMAD.MOV.U32 R7, RZ, RZ, R145 ;  /* 0x000000ffff072224 */ /* 0x010fca00078e0091 */
[----:B------:R0:W4:Y:S01]  /*16990*/  @P2 LDG.E.U16 R172, desc[UR56][R6.64] ;  /* 0x0000003806ac2981 */ /* 0x000122000c1e1500 */
[----:B------:R-:W-:Y:S02]  /*169a0*/  PRMT R176, RZ, 0x7610, R176 ;  /* 0x00007610ffb07816 */ /* 0x000fe400000000b0 */
[----:B------:R-:W-:Y:S01]  /*169b0*/  ISETP.GT.AND P2, PT, R5, 0x6, PT ;  /* 0x000000060500780c */ /* 0x000fe20003f44270 */
[----:B0-----:R-:W-:Y:S02]  /*169c0*/  @P3 IMAD.MOV.U32 R6, RZ, RZ, R148 ;  /* 0x000000ffff063224 */ /* 0x001fe400078e0094 */
[----:B------:R-:W-:-:S05]  /*169d0*/  @P3 IMAD.MOV.U32 R7, RZ, RZ, R147 ;  /* 0x000000ffff073224 */ /* 0x000fca00078e0093 */
[----:B------:R0:W4:Y:S01]  /*169e0*/  @P3 LDG.E.U16 R175, desc[UR56][R6.64] ;  /* 0x0000003806af3981 */ /* 0x000122000c1e1500 */
[----:B------:R-:W-:Y:S01]  /*169f0*/  PRMT R92, RZ, 0x7610, R92 ;  /* 0x00007610ff5c7816 */ /* 0x000fe2000000005c */
[----:B0-----:R-:W-:Y:S01]  /*16a00*/  @P0 IMAD.MOV.U32 R7, RZ, RZ, R149 ;  /* 0x000000ffff070224 */ /* 0x001fe200078e0095 */
[----:B------:R-:W-:Y:S02]  /*16a10*/  ISETP.GT.AND P3, PT, R5, 0x7, PT ;  /* 0x000000070500780c */ /* 0x000fe40003f64270 */
[----:B------:R-:W-:Y:S02]  /*16a20*/  PRMT R77, RZ, 0x7610, R77 ;  /* 0x00007610ff4d7816 */ /* 0x000fe4000000004d */
[----:B------:R-:W-:Y:S02]  /*16a30*/  PRMT R70, RZ, 0x7610, R70 ;  /* 0x00007610ff467816 */ /* 0x000fe40000000046 */
[----:B------:R-:W-:Y:S02]  /*16a40*/  PRMT R155, RZ, 0x7610, R155 ;  /* 0x00007610ff9b7816 */ /* 0x000fe4000000009b */
[----:B------:R-:W-:-:S02]  /*16a50*/  PRMT R163, RZ, 0x7610, R163 ;  /* 0x00007610ffa37816 */ /* 0x000fc400000000a3 */
[----:B------:R-:W-:Y:S01]  /*16a60*/  PRMT R169, RZ, 0x7610, R169 ;  /* 0x00007610ffa97816 */ /* 0x000fe200000000a9 */
[----:B------:R-:W-:-:S05]  /*16a70*/  @P0 IMAD.MOV.U32 R6, RZ, RZ, R8 ;  /* 0x000000ffff060224 */ /* 0x000fca00078e0008 */
[----:B------:R0:W4:Y:S02]  /*16a80*/  @P0 LDG.E.U16 R176, desc[UR56][R6.64] ;  /* 0x0000003806b00981 */ /* 0x000124000c1e1500 */
[----:B0-----:R-:W-:Y:S02]  /*16a90*/  @P1 IMAD.MOV.U32 R7, RZ, RZ, R150 ;  /* 0x000000ffff071224 */ /* 0x001fe400078e0096 */
[----:B------:R-:W-:-:S05]  /*16aa0*/  @P1 IMAD.MOV.U32 R6, RZ, RZ, R2 ;  /* 0x000000ffff061224 */ /* 0x000fca00078e0002 */
[----:B------:R0:W4:Y:S01]  /*16ab0*/  @P1 LDG.E.U16 R92, desc[UR56][R6.64] ;  /* 0x00000038065c1981 */ /* 0x000122000c1e1500 */
[----:B------:R-:W-:Y:S01]  /*16ac0*/  ISETP.GT.AND P0, PT, R5, 0x8, PT ;  /* 0x000000080500780c */ /* 0x000fe20003f04270 */
[----:B0-----:R-:W-:Y:S02]  /*16ad0*/  @P2 IMAD.MOV.U32 R6, RZ, RZ, R59 ;  /* 0x000000ffff062224 */ /* 0x001fe400078e003b */
[----:B------:R-:W-:Y:S01]  /*16ae0*/  @P2 IMAD.MOV.U32 R7, RZ, RZ, R64 ;  /* 0x000000ffff072224 */ /* 0x000fe200078e0040 */
[----:B------:R-:W3:Y:S04]  /*16af0*/  LDL R59, [R1+0xc34] ;  /* 0x000c3400013b7983 */ /* 0x000ee80000100800 */
[----:B------:R-:W2:Y:S04]  /*16b00*/  LDL R64, [R1+0xc30] ;  /* 0x000c300001407983 */ /* 0x000ea80000100800 */
[----:B------:R0:W4:Y:S02]  /*16b10*/  @P2 LDG.E.U16 R77, desc[UR56][R6.64] ;  /* 0x00000038064d2981 */ /* 0x000124000c1e1500 */
[----:B0-----:R-:W-:-:S02]  /*16b20*/  @P3 IMAD.MOV.U32 R6, RZ, RZ, R48 ;  /* 0x000000ffff063224 */ /* 0x001fc400078e0030 */
[----:B------:R-:W-:Y:S01]  /*16b30*/  @P3 IMAD.MOV.U32 R7, RZ, RZ, R51 ;  /* 0x000000ffff073224 */ /* 0x000fe200078e0033 */
[----:B------:R-:W4:Y:S04]  /*16b40*/  LDL R48, [R1+0xc2c] ;  /* 0x000c2c0001307983 */ /* 0x000f280000100800 */
[----:B------:R-:W4:Y:S04]  /*16b50*/  LDL R51, [R1+0xc28] ;  /* 0x000c280001337983 */ /* 0x000f280000100800 */
[----:B------:R0:W4:Y:S02]  /*16b60*/  @P3 LDG.E.U16 R70, desc[UR56][R6.64] ;  /* 0x0000003806463981 */ /* 0x000124000c1e1500 */
[----:B0-----:R-:W-:-:S02]  /*16b70*/  @P0 IMAD.MOV.U32 R7, RZ, RZ, R44 ;  /* 0x000000ffff070224 */ /* 0x001fc400078e002c */
[----:B------:R-:W4:Y:S01]  /*16b80*/  LDL R44, [R1+0xc20] ;  /* 0x000c2000012c7983 */ /* 0x000f220000100800 */
[C---:B------:R-:W-:Y:S01]  /*16b90*/  ISETP.GT.AND P1, PT, R5.reuse, 0x9, PT ;  /* 0x000000090500780c */ /* 0x040fe20003f24270 */
[----:B------:R-:W-:Y:S01]  /*16ba0*/  @P0 IMAD.MOV.U32 R6, RZ, RZ, R43 ;  /* 0x000000ffff060224 */ /* 0x000fe200078e002b */
[C---:B------:R-:W-:Y:S01]  /*16bb0*/  ISETP.GT.AND P2, PT, R5.reuse, 0xa, PT ;  /* 0x0000000a0500780c */ /* 0x040fe20003f44270 */
[----:B------:R-:W4:Y:S01]  /*16bc0*/  LDL R43, [R1+0xc24] ;  /* 0x000c2400012b7983 */ /* 0x000f220000100800 */
[----:B------:R-:W-:-:S03]  /*16bd0*/  ISETP.GT.AND P3, PT, R5, 0xb, PT ;  /* 0x0000000b0500780c */ /* 0x000fc60003f64270 */
[----:B------:R0:W4:Y:S06]  /*16be0*/  @P0 LDG.E.U16 R155, desc[UR56][R6.64] ;  /* 0x00000038069b0981 */ /* 0x00012c000c1e1500 */
[----:B0-----:R-:W-:Y:S02]  /*16bf0*/  @P1 IMAD.MOV.U32 R6, RZ, RZ, R39 ;  /* 0x000000ffff061224 */ /* 0x001fe400078e0027 */
[----:B------:R-:W-:Y:S01]  /*16c00*/  @P1 IMAD.MOV.U32 R7, RZ, RZ, R42 ;  /* 0x000000ffff071224 */ /* 0x000fe200078e002a */
[----:B------:R-:W4:Y:S04]  /*16c10*/  LDL R39, [R1+0xc1c] ;  /* 0x000c1c0001277983 */ /* 0x000f280000100800 */
[----:B------:R-:W4:Y:S04]  /*16c20*/  LDL R42, [R1+0xc18] ;  /* 0x000c1800012a7983 */ /* 0x000f280000100800 */
[----:B------:R0:W4:Y:S02]  /*16c30*/  @P1 LDG.E.U16 R163, desc[UR56][R6.64] ;  /* 0x0000003806a31981 */ /* 0x000124000c1e1500 */
[----:B0-----:R-:W-:-:S02]  /*16c40*/  @P2 IMAD.MOV.U32 R6, RZ, RZ, R31 ;  /* 0x000000ffff062224 */ /* 0x001fc400078e001f */
[----:B------:R-:W-:Y:S01]  /*16c50*/  @P2 IMAD.MOV.U32 R7, RZ, RZ, R36 ;  /* 0x000000ffff072224 */ /* 0x000fe200078e0024 */
[----:B------:R-:W4:Y:S04]  /*16c60*/  LDL R31, [R1+0xc14] ;  /* 0x000c1400011f7983 */ /* 0x000f280000100800 */
[----:B------:R-:W4:Y:S04]  /*16c70*/  LDL R36, [R1+0xc10] ;  /* 0x000c100001247983 */ /* 0x000f280000100800 */
[----:B------:R0:W4:Y:S02]  /*16c80*/  @P2 LDG.E.U16 R169, desc[UR56][R6.64] ;  /* 0x0000003806a92981 */ /* 0x000124000c1e1500 */
[----:B0-----:R-:W-:-:S02]  /*16c90*/  @P3 IMAD.MOV.U32 R7, RZ, RZ, R29 ;  /* 0x000000ffff073224 */ /* 0x001fc400078e001d */
[----:B------:R-:W-:Y:S01]  /*16ca0*/  @P3 IMAD.MOV.U32 R6, RZ, RZ, R28 ;  /* 0x000000ffff063224 */ /* 0x000fe200078e001c */
[----:B------:R-:W4:Y:S04]  /*16cb0*/  LDL R29, [R1+0xc08] ;  /* 0x000c0800011d7983 */ /* 0x000f280000100800 */
[----:B------:R-:W4:Y:S01]  /*16cc0*/  LDL R28, [R1+0xc0c] ;  /* 0x000c0c00011c7983 */ /* 0x000f220000100800 */
[C---:B------:R-:W-:Y:S02]  /*16cd0*/  ISETP.GT.AND P0, PT, R5.reuse, 0xc, PT ;  /* 0x0000000c0500780c */ /* 0x040fe40003f04270 */
[----:B------:R-:W-:Y:S02]  /*16ce0*/  PRMT R174, RZ, 0x7610, R174 ;  /* 0x00007610ffae7816 */ /* 0x000fe400000000ae */
[----:B------:R-:W-:-:S04]  /*16cf0*/  ISETP.GT.AND P1, PT, R5, 0xd, PT ;  /* 0x0000000d0500780c */ /* 0x000fc80003f24270 */
[----:B------:R3:W4:Y:S01]  /*16d00*/  @P3 LDG.E.U16 R174, desc[UR56][R6.64] ;  /* 0x0000003806ae3981 */ /* 0x000722000c1e1500 */
[----:B------:R-:W-:Y:S02]  /*16d10*/  PRMT R93, RZ, 0x7610, R93 ;  /* 0x00007610ff5d7816 */ /* 0x000fe4000000005d */
[C---:B------:R-:W-:Y:S02]  /*16d20*/  ISETP.GT.AND P2, PT, R5.reuse, 0xe, PT ;  /* 0x0000000e0500780c */ /* 0x040fe40003f44270 */
[----:B------:R-:W-:Y:S02]  /*16d30*/  PRMT R90, RZ, 0x7610, R90 ;  /* 0x00007610ff5a7816 */ /* 0x000fe4000000005a */
[----:B------:R-:W-:Y:S02]  /*16d40*/  ISETP.GT.AND P3, PT, R5, 0xf, PT ;  /* 0x0000000f0500780c */ /* 0x000fe40003f64270 */
[----:B------:R-:W-:Y:S02]  /*16d50*/  PRMT R84, RZ, 0x7610, R84 ;  /* 0x00007610ff547816 */ /* 0x000fe40000000054 */
[----:B------:R-:W-:-:S02]  /*16d60*/  PRMT R50, RZ, 0x7610, R50 ;  /* 0x00007610ff327816 */ /* 0x000fc40000000032 */
[----:B------:R-:W-:Y:S01]  /*16d70*/  PRMT R23, RZ, 0x7610, R23 ;  /* 0x00007610ff177816 */ /* 0x000fe20000000017 */
[----:B---3--:R-:W-:Y:S02]  /*16d80*/  @P0 IMAD.MOV.U32 R6, RZ, RZ, R59 ;  /* 0x000000ffff060224 */ /* 0x008fe400078e003b */
[----:B------:R-:W3:Y:S01]  /*16d90*/  LDL R59, [R1+0xc04] ;  /* 0x000c0400013b7983 */ /* 0x000ee20000100800 */
[----:B--2---:R-:W-:-:S03]  /*16da0*/  @P0 IMAD.MOV.U32 R7, RZ, RZ, R64 ;  /* 0x000000ffff070224 */ /* 0x004fc600078e0040 */
[----:B------:R-:W2:Y:S04]  /*16db0*/  LDL R64, [R1+0xc00] ;  /* 0x000c000001407983 */ /* 0x000ea80000100800 */
[----:B------:R4:W2:Y:S02]  /*16dc0*/  @P0 LDG.E.U16 R93, desc[UR56][R6.64] ;  /* 0x00000038065d0981 */ /* 0x0008a4000c1e1500 */
[----:B----4-:R-:W-:Y:S02]  /*16dd0*/  @P1 IMAD.MOV.U32 R6, RZ, RZ, R48 ;  /* 0x000000ffff061224 */ /* 0x010fe400078e0030 */
[----:B------:R-:W4:Y:S01]  /*16de0*/  LDL R48, [R1+0xbfc] ;  /* 0x000bfc0001307983 */ /* 0x000f220000100800 */
[----:B------:R-:W-:-:S03]  /*16df0*/  @P1 IMAD.MOV.U32 R7, RZ, RZ, R51 ;  /* 0x000000ffff071224 */ /* 0x000fc600078e0033 */
[----:B------:R-:W4:Y:S04]  /*16e00*/  LDL R51, [R1+0xbf8] ;  /* 0x000bf80001337983 */ /* 0x000f280000100800 */
[----:B------:R0:W4:Y:S02]  /*16e10*/  @P1 LDG.E.U16 R90, desc[UR56][R6.64] ;  /* 0x00000038065a1981 */ /* 0x000124000c1e1500 */
[----:B0-----:R-:W-:Y:S02]  /*16e20*/  @P2 IMAD.MOV.U32 R7, RZ, RZ, R44 ;  /* 0x000000ffff072224 */ /* 0x001fe400078e002c */
[----:B------:R-:W4:Y:S01]  /*16e30*/  LDL R44, [R1+0xbf0] ;  /* 0x000bf000012c7983 */ /* 0x000f220000100800 */
[----:B------:R-:W-:Y:S01]  /*16e40*/  ISETP.GT.AND P0, PT, R5, 0x10, PT ;  /* 0x000000100500780c */ /* 0x000fe20003f04270 */
[----:B------:R-:W-:-:S02]  /*16e50*/  @P2 IMAD.MOV.U32 R6, RZ, RZ, R43 ;  /* 0x000000ffff062224 */ /* 0x000fc400078e002b */
[----:B------:R-:W4:Y:S01]  /*16e60*/  LDL R43, [R1+0xbf4] ;  /* 0x000bf400012b7983 */ /* 0x000f220000100800 */
[----:B------:R-:W-:-:S03]  /*16e70*/  ISETP.GT.AND P1, PT, R5, 0x11, PT ;  /* 0x000000110500780c */ /* 0x000fc60003f24270 */
[----:B------:R0:W4:Y:S02]  /*16e80*/  @P2 LDG.E.U16 R84, desc[UR56][R6.64] ;  /* 0x0000003806542981 */ /* 0x000124000c1e1500 */
[----:B0-----:R-:W-:Y:S02]  /*16e90*/  @P3 IMAD.MOV.U32 R6, RZ, RZ, R39 ;  /* 0x000000ffff063224 */ /* 0x001fe400078e0027 */
[----:B------:R-:W4:Y:S01]  /*16ea0*/  LDL R39, [R1+0xbec] ;  /* 0x000bec0001277983 */ /* 0x000f220000100800 */
[----:B------:R-:W-:-:S03]  /*16eb0*/  @P3 IMAD.MOV.U32 R7, RZ, RZ, R42 ;  /* 0x000000ffff073224 */ /* 0x000fc600078e002a */
[----:B------:R-:W4:Y:S04]  /*16ec0*/  LDL R42, [R1+0xbe8] ;  /* 0x000be800012a7983 */ /* 0x000f280000100800 */
        /* <DEDUP_REMOVED lines=143> */
[C---:B------:R-:W-:Y:S02]  /*177c0*/  ISETP.GT.AND P3, PT, R5.reuse, 0x27, PT ;  /* 0x000000270500780c */ /* 0x040fe40003f64270 */
[----:B------:R-:W-:Y:S02]  /*177d0*/  PRMT R33, RZ, 0x7610, R33 ;  /* 0x00007610ff217816 */ /* 0x000fe40000000021 */
[----:B------:R-:W-:-:S02]  /*177e0*/  ISETP.GT.AND P4, PT, R5, 0x28, PT ;  /* 0x000000280500780c */ /* 0x000fc40003f84270 */
[----:B------:R-:W-:Y:S02]  /*177f0*/  PRMT R65, RZ, 0x7610, R65 ;  /* 0x00007610ff417816 */ /* 0x000fe40000000041 */
        /* <DEDUP_REMOVED lines=33> */
[C---:B------:R-:W-:Y:S02]  /*17a10*/  ISETP.GT.AND P2, PT, R5.reuse, 0x2b, PT ;  /* 0x0000002b0500780c */ /* 0x040fe40003f44270 */
[----:B------:R-:W-:Y:S02]  /*17a20*/  PRMT R152, RZ, 0x7610, R152 ;  /* 0x00007610ff987816 */ /* 0x000fe40000000098 */
[----:B------:R0:W4:Y:S01]  /*17a30*/  @P1 LDG.E.U16 R17, desc[UR56][R6.64] ;  /* 0x0000003806111981 */ /* 0x000122000c1e1500 */
[----:B------:R-:W-:-:S04]  /*17a40*/  ISETP.GT.AND P3, PT, R5, 0x2c, PT ;  /* 0x0000002c0500780c */ /* 0x000fc80003f64270 */
[----:B0-----:R-:W-:Y:S02]  /*17a50*/  @P0 IMAD.MOV.U32 R6, RZ, RZ, R73 ;  /* 0x000000ffff060224 */ /* 0x001fe400078e0049 */
[----:B------:R-:W-:-:S05]  /*17a60*/  @P0 IMAD.MOV.U32 R7, RZ, RZ, R74 ;  /* 0x000000ffff070224 */ /* 0x000fca00078e004a */
[----:B------:R3:W4:Y:S01]  /*17a70*/  @P0 LDG.E.U16 R152, desc[UR56][R6.64] ;  /* 0x0000003806980981 */ /* 0x000722000c1e1500 */
[----:B------:R-:W-:Y:S02]  /*17a80*/  PRMT R160, RZ, 0x7610, R160 ;  /* 0x00007610ffa07816 */ /* 0x000fe400000000a0 */
[C---:B------:R-:W-:Y:S02]  /*17a90*/  ISETP.GT.AND P1, PT, R5.reuse, 0x2d, PT ;  /* 0x0000002d0500780c */ /* 0x040fe40003f24270 */
[----:B------:R-:W-:Y:S02]  /*17aa0*/  PRMT R167, RZ, 0x7610, R167 ;  /* 0x00007610ffa77816 */ /* 0x000fe400000000a7 */
[C---:B------:R-:W-:Y:S02]  /*17ab0*/  ISETP.GT.AND P4, PT, R5.reuse, 0x2e, PT ;  /* 0x0000002e0500780c */ /* 0x040fe40003f84270 */
[----:B------:R-:W-:Y:S02]  /*17ac0*/  PRMT R71, RZ, 0x7610, R71 ;  /* 0x00007610ff477816 */ /* 0x000fe40000000047 */
[----:B------:R-:W-:Y:S01]  /*17ad0*/  ISETP.GT.AND P0, PT, R5, 0x2f, PT ;  /* 0x0000002f0500780c */ /* 0x000fe20003f04270 */
[----:B---3--:R-:W-:-:S02]  /*17ae0*/  @P2 IMAD.MOV.U32 R6, RZ, RZ, R59 ;  /* 0x000000ffff062224 */ /* 0x008fc400078e003b */
        /* <DEDUP_REMOVED lines=13> */
[----:B------:R-:W-:-:S03]  /*17bc0*/  PRMT R27, RZ, 0x7610, R27 ;  /* 0x00007610ff1b7816 */ /* 0x000fc6000000001b */
        /* <DEDUP_REMOVED lines=10> */
[----:B------:R-:W-:Y:S02]  /*17c70*/  ISETP.GT.AND P1, PT, R5, 0x30, PT ;  /* 0x000000300500780c */ /* 0x000fe40003f24270 */
[----:B------:R-:W-:-:S06]  /*17c80*/  PRMT R62, RZ, 0x7610, R62 ;  /* 0x00007610ff3e7816 */ /* 0x000fcc000000003e */
[----:B------:R0:W4:Y:S05]  /*17c90*/  @P0 LDG.E.U16 R62, desc[UR56][R6.64] ;  /* 0x00000038063e0981 */ /* 0x00012a000c1e1500 */
[----:B0-----:R-:W-:Y:S02]  /*17ca0*/  @P1 IMAD.MOV.U32 R7, RZ, RZ, R39 ;  /* 0x000000ffff071224 */ /* 0x001fe400078e0027 */
[----:B------:R-:W4:Y:S01]  /*17cb0*/  LDL R39, [R1+0xae0] ;  /* 0x000ae00001277983 */ /* 0x000f220000100800 */
[----:B------:R-:W-:-:S03]  /*17cc0*/  @P1 IMAD.MOV.U32 R6, RZ, RZ, R36 ;  /* 0x000000ffff061224 */ /* 0x000fc600078e0024 */
[----:B------:R-:W4:Y:S01]  /*17cd0*/  LDL R36, [R1+0xae4] ;  /* 0x000ae40001247983 */ /* 0x000f220000100800 */
[----:B------:R-:W-:Y:S02]  /*17ce0*/  ISETP.GT.AND P0, PT, R5, 0x31, PT ;  /* 0x000000310500780c */ /* 0x000fe40003f04270 */
[----:B------:R-:W-:Y:S02]  /*17cf0*/  PRMT R11, RZ, 0x7610, R11 ;  /* 0x00007610ff0b7816 */ /* 0x000fe4000000000b */
[----:B------:R-:W-:-:S04]  /*17d00*/  PRMT R14, RZ, 0x7610, R14 ;  /* 0x00007610ff0e7816 */ /* 0x000fc8000000000e */
[----:B------:R3:W4:Y:S01]  /*17d10*/  @P1 LDG.E.U16 R11, desc[UR56][R6.64] ;  /* 0x00000038060b1981 */ /* 0x000722000c1e1500 */
[----:B------:R-:W-:Y:S02]  /*17d20*/  ISETP.GT.AND P1, PT, R5, 0x32, PT ;  /* 0x000000320500780c */ /* 0x000fe40003f24270 */
[----:B------:R-:W-:Y:S02]  /*17d30*/  PRMT R19, RZ, 0x7610, R19 ;  /* 0x00007610ff137816 */ /* 0x000fe40000000013 */
[----:B------:R-:W-:Y:S01]  /*17d40*/  PRMT R154, RZ, 0x7610, R154 ;  /* 0x00007610ff9a7816 */ /* 0x000fe2000000009a */
[----:B---3--:R-:W-:Y:S02]  /*17d50*/  @P0 IMAD.MOV.U32 R6, RZ, RZ, R59 ;  /* 0x000000ffff060224 */ /* 0x008fe400078e003b */
[----:B------:R-:W3:Y:S01]  /*17d60*/  LDL R59, [R1+0xadc] ;  /* 0x000adc00013b7983 */ /* 0x000ee20000100800 */
[----:B--2---:R-:W-:-:S03]  /*17d70*/  @P0 IMAD.MOV.U32 R7, RZ, RZ, R64 ;  /* 0x000000ffff070224 */ /* 0x004fc600078e0040 */
[----:B------:R-:W2:Y:S04]  /*17d80*/  LDL R64, [R1+0xad8] ;  /* 0x000ad80001407983 */ /* 0x000ea80000100800 */
[----:B------:R4:W2:Y:S01]  /*17d90*/  @P0 LDG.E.U16 R14, desc[UR56][R6.64] ;  /* 0x00000038060e0981 */ /* 0x0008a2000c1e1500 */
[----:B------:R-:W-:Y:S01]  /*17da0*/  ISETP.GT.AND P0, PT, R5, 0x33, PT ;  /* 0x000000330500780c */ /* 0x000fe20003f04270 */
[----:B----4-:R-:W-:Y:S02]  /*17db0*/  @P1 IMAD.MOV.U32 R6, RZ, RZ, R48 ;  /* 0x000000ffff061224 */ /* 0x010fe400078e0030 */
[----:B------:R-:W4:Y:S01]  /*17dc0*/  LDL R48, [R1+0xad4] ;  /* 0x000ad40001307983 */ /* 0x000f220000100800 */
[----:B------:R-:W-:-:S03]  /*17dd0*/  @P1 IMAD.MOV.U32 R7, RZ, RZ, R51 ;  /* 0x000000ffff071224 */ /* 0x000fc600078e0033 */
[----:B------:R-:W4:Y:S04]  /*17de0*/  LDL R51, [R1+0xad0] ;  /* 0x000ad00001337983 */ /* 0x000f280000100800 */
[----:B------:R0:W4:Y:S02]  /*17df0*/  @P1 LDG.E.U16 R19, desc[UR56][R6.64] ;  /* 0x0000003806131981 */ /* 0x000124000c1e1500 */
[----:B0-----:R-:W-:Y:S02]  /*17e00*/  @P0 IMAD.MOV.U32 R7, RZ, RZ, R44 ;  /* 0x000000ffff070224 */ /* 0x001fe400078e002c */
[----:B------:R-:W4:Y:S01]  /*17e10*/  LDL R44, [R1+0xacc] ;  /* 0x000acc00012c7983 */ /* 0x000f220000100800 */
[C---:B------:R-:W-:Y:S01]  /*17e20*/  ISETP.GT.AND P1, PT, R5.reuse, 0x34, PT ;  /* 0x000000340500780c */ /* 0x040fe20003f24270 */
[----:B------:R-:W-:Y:S01]  /*17e30*/  @P0 IMAD.MOV.U32 R6, RZ, RZ, R43 ;  /* 0x000000ffff060224 */ /* 0x000fe200078e002b */
[----:B------:R-:W-:Y:S01]  /*17e40*/  PRMT R162, RZ, 0x7610, R162 ;  /* 0x00007610ffa27816 */ /* 0x000fe200000000a2 */
[----:B------:R-:W4:Y:S04]  /*17e50*/  LDL R43, [R1+0xac0] ;  /* 0x000ac000012b7983 */ /* 0x000f280000100800 */
[----:B------:R0:W4:Y:S01]  /*17e60*/  @P0 LDG.E.U16 R154, desc[UR56][R6.64] ;  /* 0x00000038069a0981 */ /* 0x000122000c1e1500 */
[----:B------:R-:W-:-:S05]  /*17e70*/  ISETP.GT.AND P0, PT, R5, 0x35, PT ;  /* 0x000000350500780c */ /* 0x000fca0003f04270 */
        /* <DEDUP_REMOVED lines=8> */
[----:B------:R-:W4:Y:S01]  /*17f00*/  LDL.LU R28, [R1+0xac8] ;  /* 0x000ac800011c7983 */ /* 0x000f220000300800 */
[----:B------:R-:W-:Y:S02]  /*17f10*/  ISETP.GT.AND P1, PT, R5, 0x36, PT ;  /* 0x000000360500780c */ /* 0x000fe40003f24270 */
[----:B------:R-:W-:Y:S01]  /*17f20*/  PRMT R248, RZ, 0x7610, R248 ;  /* 0x00007610fff87816 */ /* 0x000fe200000000f8 */
[----:B------:R-:W4:Y:S01]  /*17f30*/  LDL R74, [R1+0x1088] ;  /* 0x00108800014a7983 */ /* 0x000f220000100800 */
[----:B------:R-:W-:Y:S02]  /*17f40*/  PRMT R76, RZ, 0x7610, R76 ;  /* 0x00007610ff4c7816 */ /* 0x000fe4000000004c */
[----:B------:R-:W-:Y:S01]  /*17f50*/  PRMT R61, RZ, 0x7610, R61 ;  /* 0x00007610ff3d7816 */ /* 0x000fe2000000003d */
[----:B------:R-:W4:Y:S04]  /*17f60*/  LDL R73, [R1+0x108c] ;  /* 0x00108c0001497983 */ /* 0x000f280000100800 */
[----:B------:R0:W4:Y:S01]  /*17f70*/  @P0 LDG.E.U16 R248, desc[UR56][R6.64] ;  /* 0x0000003806f80981 */ /* 0x000122000c1e1500 */
[----:B------:R-:W-:-:S02]  /*17f80*/  PRMT R10, RZ, 0x7610, R10 ;  /* 0x00007610ff0a7816 */ /* 0x000fc4000000000a */
[----:B------:R-:W-:Y:S01]  /*17f90*/  PRMT R12, RZ, 0x7610, R12 ;  /* 0x00007610ff0c7816 */ /* 0x000fe2000000000c */
[----:B------:R-:W4:Y:S01]  /*17fa0*/  LDL R82, [R1+0x1008] ;  /* 0x0010080001527983 */ /* 0x000f220000100800 */
[----:B------:R-:W-:Y:S02]  /*17fb0*/  PRMT R16, RZ, 0x7610, R16 ;  /* 0x00007610ff107816 */ /* 0x000fe40000000010 */
[----:B------:R-:W-:Y:S01]  /*17fc0*/  PRMT R22, RZ, 0x7610, R22 ;  /* 0x00007610ff167816 */ /* 0x000fe20000000016 */
[----:B------:R-:W4:Y:S01]  /*17fd0*/  LDL R79, [R1+0x100c] ;  /* 0x00100c00014f7983 */ /* 0x000f220000100800 */
[----:B0-----:R-:W-:-:S03]  /*17fe0*/  @P1 IMAD.MOV.U32 R7, RZ, RZ, R39 ;  /* 0x000000ffff071224 */ /* 0x001fc600078e0027 */
[----:B------:R-:W4:Y:S01]  /*17ff0*/  LDL R39, [R1+0xab0] ;  /* 0x000ab00001277983 */ /* 0x000f220000100800 */
[----:B------:R-:W-:-:S03]  /*18000*/  @P1 IMAD.MOV.U32 R6, RZ, RZ, R36 ;  /* 0x000000ffff061224 */ /* 0x000fc600078e0024 */
[----:B------:R-:W4:Y:S01]  /*18010*/  LDL R36, [R1+0xab4] ;  /* 0x000ab40001247983 */ /* 0x000f220000100800 */
[----:B------:R-:W-:-:S03]  /*18020*/  ISETP.GT.AND P0, PT, R5, 0x37, PT ;  /* 0x000000370500780c */ /* 0x000fc60003f04270 */
[----:B------:R3:W4:Y:S01]  /*18030*/  @P1 LDG.E.U16 R76, desc[UR56][R6.64] ;  /* 0x00000038064c1981 */ /* 0x000722000c1e1500 */
[C---:B------:R-:W-:Y:S02]  /*18040*/  ISETP.GT.AND P1, PT, R5.reuse, 0x38, PT ;  /* 0x000000380500780c */ /* 0x040fe40003f24270 */
[----:B------:R-:W-:Y:S01]  /*18050*/  PRMT R157, RZ, 0x7610, R157 ;  /* 0x00007610ff9d7816 */ /* 0x000fe2000000009d */
[----:B------:R-:W4:Y:S01]  /*18060*/  LDL R86, [R1+0x870] ;  /* 0x0008700001567983 */ /* 0x000f220000100800 */
[----:B------:R-:W-:Y:S02]  /*18070*/  PRMT R240, RZ, 0x7610, R240 ;  /* 0x00007610fff07816 */ /* 0x000fe400000000f0 */
[----:B------:R-:W-:Y:S01]  /*18080*/  ISETP.GT.AND P2, PT, R5, 0x3f, PT ;  /* 0x0000003f0500780c */ /* 0x000fe20003f44270 */
[----:B------:R-:W4:Y:S02]  /*18090*/  LDL R85, [R1+0x874] ;  /* 0x0008740001557983 */ /* 0x000f240000100800 */
[----:B---3--:R-:W-:-:S02]  /*180a0*/  @P0 IMAD.MOV.U32 R6, RZ, RZ, R59 ;  /* 0x000000ffff060224 */ /* 0x008fc400078e003b */
[----:B--2---:R-:W-:Y:S02]  /*180b0*/  @P0 IMAD.MOV.U32 R7, RZ, RZ, R64 ;  /* 0x000000ffff070224 */ /* 0x004fe400078e0040 */
[----:B------:R-:W2:Y:S04]  /*180c0*/  LDL R64, [R1+0xaa8] ;  /* 0x000aa80001407983 */ /* 0x000ea80000100800 */
[----:B------:R4:W3:Y:S01]  /*180d0*/  @P0 LDG.E.U16 R61, desc[UR56][R6.64] ;  /* 0x00000038063d0981 */ /* 0x0008e2000c1e1500 */
[----:B------:R-:W-:Y:S01]  /*180e0*/  ISETP.GT.AND P0, PT, R5, 0x39, PT ;  /* 0x000000390500780c */ /* 0x000fe20003f04270 */
[----:B----4-:R-:W-:Y:S02]  /*180f0*/  @P1 IMAD.MOV.U32 R6, RZ, RZ, R48 ;  /* 0x000000ffff061224 */ /* 0x010fe400078e0030 */
[----:B------:R-:W4:Y:S01]  /*18100*/  LDL R48, [R1+0xaa0] ;  /* 0x000aa00001307983 */ /* 0x000f220000100800 */
[----:B------:R-:W-:-:S03]  /*18110*/  @P1 IMAD.MOV.U32 R7, RZ, RZ, R51 ;  /* 0x000000ffff071224 */ /* 0x000fc600078e0033 */
[----:B------:R-:W3:Y:S04]  /*18120*/  LDL R51, [R1+0xaac] ;  /* 0x000aac0001337983 */ /* 0x000ee80000100800 */
[----:B------:R0:W4:Y:S02]  /*18130*/  @P1 LDG.E.U16 R10, desc[UR56][R6.64] ;  /* 0x00000038060a1981 */ /* 0x000124000c1e1500 */
[----:B0-----:R-:W-:Y:S02]  /*18140*/  @P0 IMAD.MOV.U32 R6, RZ, RZ, R44 ;  /* 0x000000ffff060224 */ /* 0x001fe400078e002c */
[----:B------:R-:W4:Y:S01]  /*18150*/  LDL R44, [R1+0xaa4] ;  /* 0x000aa400012c7983 */ /* 0x000f220000100800 */
[----:B------:R-:W-:Y:S01]  /*18160*/  ISETP.GT.AND P1, PT, R5, 0x3a, PT ;  /* 0x0000003a0500780c */ /* 0x000fe20003f24270 */
[----:B------:R-:W-:-:S05]  /*18170*/  @P0 IMAD.MOV.U32 R7, RZ, RZ, R28 ;  /* 0x000000ffff070224 */ /* 0x000fca00078e001c */
[----:B------:R0:W4:Y:S07]  /*18180*/  @P0 LDG.E.U16 R12, desc[UR56][R6.64] ;  /* 0x00000038060c0981 */ /* 0x00012e000c1e1500 */
[----:B0-----:R-:W-:Y:S02]  /*18190*/  @P1 IMAD.MOV.U32 R6, RZ, RZ, R42 ;  /* 0x000000ffff061224 */ /* 0x001fe400078e002a */
[----:B------:R-:W-:Y:S01]  /*181a0*/  @P1 IMAD.MOV.U32 R7, RZ, RZ, R43 ;  /* 0x000000ffff071224 */ /* 0x000fe200078e002b */
[----:B------:R-:W4:Y:S04]  /*181b0*/  LDL R42, [R1+0xa9c] ;  /* 0x000a9c00012a7983 */ /* 0x000f280000100800 */
[----:B------:R-:W4:Y:S01]  /*181c0*/  LDL R43, [R1+0xa98] ;  /* 0x000a9800012b7983 */ /* 0x000f220000100800 */
[----:B------:R-:W-:-:S03]  /*181d0*/  ISETP.GT.AND P0, PT, R5, 0x3b, PT ;  /* 0x0000003b0500780c */ /* 0x000fc60003f04270 */
[----:B------:R0:W4:Y:S01]  /*181e0*/  @P1 LDG.E.U16 R16, desc[UR56][R6.64] ;  /* 0x0000003806101981 */ /* 0x000122000c1e1500 */
[----:B------:R-:W-:-:S09]  /*181f0*/  ISETP.GT.AND P1, PT, R5, 0x3c, PT ;  /* 0x0000003c0500780c */ /* 0x000fd20003f24270 */
[----:B0-----:R-:W-:Y:S02]  /*18200*/  @P0 IMAD.MOV.U32 R6, RZ, RZ, R29 ;  /* 0x000000ffff060224 */ /* 0x001fe400078e001d */
[----:B------:R-:W-:Y:S01]  /*18210*/  @P0 IMAD.MOV.U32 R7, RZ, RZ, R31 ;  /* 0x000000ffff070224 */ /* 0x000fe200078e001f */
[----:B------:R-:W4:Y:S04]  /*18220*/  LDL R29, [R1+0x10ac] ;  /* 0x0010ac00011d7983 */ /* 0x000f280000100800 */
[----:B------:R-:W4:Y:S04]  /*18230*/  LDL R31, [R1+0x10a8] ;  /* 0x0010a800011f7983 */ /* 0x000f280000100800 */
[----:B------:R0:W4:Y:S02]  /*18240*/  @P0 LDG.E.U16 R22, desc[UR56][R6.64] ;  /* 0x0000003806160981 */ /* 0x000124000c1e1500 */
[----:B0-----:R-:W-:-:S02]  /*18250*/  @P1 IMAD.MOV.U32 R7, RZ, RZ, R39 ;  /* 0x000000ffff071224 */ /* 0x001fc400078e0027 */
[----:B------:R-:W4:Y:S01]  /*18260*/  LDL R39, [R1+0xc9c] ;  /* 0x000c9c0001277983 */ /* 0x000f220000100800 */
[----:B------:R-:W-:-:S03]  /*18270*/  @P1 IMAD.MOV.U32 R6, RZ, RZ, R36 ;  /* 0x000000ffff061224 */ /* 0x000fc600078e0024 */
[----:B------:R-:W4:Y:S01]  /*18280*/  LDL R36, [R1+0x109c] ;  /* 0x00109c0001247983 */ /* 0x000f220000100800 */
[----:B------:R-:W-:-:S03]  /*18290*/  ISETP.GT.AND P0, PT, R5, 0x3d, PT ;  /* 0x0000003d0500780c */ /* 0x000fc60003f04270 */
[----:B------:R2:W4:Y:S01]  /*182a0*/  @P1 LDG.E.U16 R157, desc[UR56][R6.64] ;  /* 0x00000038069d1981 */ /* 0x000522000c1e1500 */
[----:B------:R-:W-:Y:S01]  /*182b0*/  ISETP.GT.AND P1, PT, R5, 0x3e, PT ;  /* 0x0000003e0500780c */ /* 0x000fe20003f24270 */
[----:B------:R-:W0:Y:S08]  /*182c0*/  S2R R59, SR_TID.X ;  /* 0x00000000003b7919 */ /* 0x000e300000002100 */
[----:B--2---:R-:W-:-:S02]  /*182d0*/  @P0 IMAD.MOV.U32 R7, RZ, RZ, R64 ;  /* 0x000000ffff070224 */ /* 0x004fc400078e0040 */
[----:B------:R-:W2:Y:S01]  /*182e0*/  LDL R64, [R1+0x1068] ;  /* 0x0010680001407983 */ /* 0x000ea20000100800 */
[----:B---3--:R-:W-:-:S03]  /*182f0*/  @P0 IMAD.MOV.U32 R6, RZ, RZ, R51 ;  /* 0x000000ffff060224 */ /* 0x008fc600078e0033 */
[----:B------:R-:W3:Y:S04]  /*18300*/  LDL R51, [R1+0x106c] ;  /* 0x00106c0001337983 */ /* 0x000ee80000100800 */
[----:B------:R4:W3:Y:S02]  /*18310*/  @P0 LDG.E.U16 R240, desc[UR56][R6.64] ;  /* 0x0000003806f00981 */ /* 0x0008e4000c1e1500 */
[----:B----4-:R-:W-:Y:S02]  /*18320*/  @P1 IMAD.MOV.U32 R6, RZ, RZ, R44 ;  /* 0x000000ffff061224 */ /* 0x010fe400078e002c */
[----:B------:R-:W4:Y:S01]  /*18330*/  LDL R44, [R1+0x104c] ;  /* 0x00104c00012c7983 */ /* 0x000f220000100800 */
[----:B0-----:R-:W-:Y:S01]  /*18340*/  LOP3.LUT R59, R59, 0x3f, RZ, 0xc0, !PT ;  /* 0x0000003f3b3b7812 */ /* 0x001fe200078ec0ff */
[----:B------:R-:W-:Y:S01]  /*18350*/  @P1 IMAD.MOV.U32 R7, RZ, RZ, R48 ;  /* 0x000000ffff071224 */ /* 0x000fe200078e0030 */
[----:B------:R-:W-:Y:S01]  /*18360*/  PRMT R58, RZ, 0x7610, R58 ;  /* 0x00007610ff3a7816 */ /* 0x000fe2000000003a */
[----:B------:R-:W4:Y:S01]  /*18370*/  LDL R48, [R1+0x1048] ;  /* 0x0010480001307983 */ /* 0x000f220000100800 */
[----:B------:R-:W-:-:S02]  /*18380*/  ISETP.GE.AND P0, PT, R59, R5, PT ;  /* 0x000000053b00720c */ /* 0x000fc40003f06270 */
[----:B------:R-:W-:-:S06]  /*18390*/  PRMT R5, RZ, 0x7610, R5 ;  /* 0x00007610ff057816 */ /* 0x000fcc0000000005 */
[----:B------:R0:W4:Y:S01]  /*183a0*/  @P1 LDG.E.U16 R5, desc[UR56][R6.64] ;  /* 0x0000003806051981 */ /* 0x000122000c1e1500 */
[----:B------:R-:W-:Y:S01]  /*183b0*/  PRMT R78, RZ, 0x7610, R78 ;  /* 0x00007610ff4e7816 */ /* 0x000fe2000000004e */
[----:B0-----:R-:W-:Y:S02]  /*183c0*/  @P2 IMAD.MOV.U32 R6, RZ, RZ, R42 ;  /* 0x000000ffff062224 */ /* 0x001fe400078e002a */
[----:B------:R-:W4:Y:S01]  /*183d0*/  LDL R42, [R1+0x102c] ;  /* 0x00102c00012a7983 */ /* 0x000f220000100800 */
[----:B------:R-:W-:-:S03]  /*183e0*/  @P2 IMAD.MOV.U32 R7, RZ, RZ, R43 ;  /* 0x000000ffff072224 */ /* 0x000fc600078e002b */
[----:B------:R-:W4:Y:S04]  /*183f0*/  LDL R43, [R1+0x1028] ;  /* 0x00102800012b7983 */ /* 0x000f280000100800 */
[----:B------:R0:W4:Y:S01]  /*18400*/  @P2 LDG.E.U16 R58, desc[UR56][R6.64] ;  /* 0x00000038063a2981 */ /* 0x000122000c1e1500 */
[----:B------:R-:W-:Y:S01]  /*18410*/  BAR.SYNC.DEFER_BLOCKING 0x0 ;  /* 0x0000000000007b1d */ /* 0x000fe20000010000 */
[----:B0-----:R-:W-:-:S05]  /*18420*/  @!P0 IMAD.MOV.U32 R6, RZ, RZ, R29 ;  /* 0x000000ffff068224 */ /* 0x001fca00078e001d */
[----:B------:R-:W4:Y:S01]  /*18430*/  LDL R29, [R1+0xfec] ;  /* 0x000fec00011d7983 */ /* 0x000f220000100800 */
[----:B------:R-:W-:-:S03]  /*18440*/  @!P0 IMAD.MOV.U32 R7, RZ, RZ, R31 ;  /* 0x000000ffff078224 */ /* 0x000fc600078e001f */
[----:B------:R-:W4:Y:S04]  /*18450*/  LDL R31, [R1+0xfe8] ;  /* 0x000fe800011f7983 */ /* 0x000f280000100800 */
[----:B------:R0:W4:Y:S02]  /*18460*/  @!P0 LDG.E.U16 R78, desc[UR56][R6.64] ;  /* 0x00000038064e8981 */ /* 0x000124000c1e1500 */
[----:B0-----:R-:W-:Y:S02]  /*18470*/  @!P0 IMAD.MOV.U32 R7, RZ, RZ, R39 ;  /* 0x000000ffff078224 */ /* 0x001fe400078e0027 */
[----:B------:R-:W4:Y:S01]  /*18480*/  LDL R39, [R1+0xfc8] ;  /* 0x000fc80001277983 */ /* 0x000f220000100800 */
[----:B------:R-:W-:-:S03]  /*18490*/  @!P0 IMAD.MOV.U32 R6, RZ, RZ, R36 ;  /* 0x000000ffff068224 */ /* 0x000fc600078e0024 */
[----:B------:R-:W4:Y:S01]  /*184a0*/  LDL R36, [R1+0xfcc] ;  /* 0x000fcc0001247983 */ /* 0x000f220000100800 */
[----:B------:R-:W-:Y:S02]  /*184b0*/  PRMT R75, RZ, 0x7610, R75 ;  /* 0x00007610ff4b7816 */ /* 0x000fe4000000004b */
[----:B------:R-:W-:-:S04]  /*184c0*/  PRMT R72, RZ, 0x7610, R72 ;  /* 0x00007610ff487816 */ /* 0x000fc80000000048 */
[----:B------:R0:W4:Y:S02]  /*184d0*/  @!P0 LDG.E.U16 R75, desc[UR56][R6.64] ;  /* 0x00000038064b8981 */ /* 0x000124000c1e1500 */
[----:B0-----:R-:W-:Y:S02]  /*184e0*/  @!P0 IMAD.MOV.U32 R6, RZ, RZ, R73 ;  /* 0x000000ffff068224 */ /* 0x001fe400078e0049 */
[----:B------:R-:W-:Y:S01]  /*184f0*/  @!P0 IMAD.MOV.U32 R7, RZ, RZ, R74 ;  /* 0x000000ffff078224 */ /* 0x000fe200078e004a */
[----:B------:R-:W4:Y:S04]  /*18500*/  LDL R73, [R1+0xfac] ;  /* 0x000fac0001497983 */ /* 0x000f280000100800 */
[----:B------:R-:W4:Y:S04]  /*18510*/  LDL R74, [R1+0xfa8] ;  /* 0x000fa800014a7983 */ /* 0x000f280000100800 */
[----:B------:R2:W4:Y:S01]  /*18520*/  @!P0 LDG.E.U16 R72, desc[UR56][R6.64] ;  /* 0x0000003806488981 */ /* 0x000522000c1e1500 */
[----:B------:R-:W-:Y:S01]  /*18530*/  PRMT R69, RZ, 0x7610, R69 ;  /* 0x00007610ff457816 */ /* 0x000fe20000000045 */
[----:B--2---:R-:W-:-:S02]  /*18540*/  @!P0 IMAD.MOV.U32 R7, RZ, RZ, R64 ;  /* 0x000000ffff078224 */ /* 0x004fc400078e0040 */
[----:B------:R-:W2:Y:S01]  /*18550*/  LDL R64, [R1+0xf88] ;  /* 0x000f880001407983 */ /* 0x000ea20000100800 */
[----:B---3--:R-:W-:-:S03]  /*18560*/  @!P0 IMAD.MOV.U32 R6, RZ, RZ, R51 ;  /* 0x000000ffff068224 */ /* 0x008fc600078e0033 */
[----:B------:R-:W3:Y:S04]  /*18570*/  LDL R51, [R1+0xf8c] ;  /* 0x000f8c0001337983 */ /* 0x000ee80000100800 */
[----:B------:R4:W3:Y:S02]  /*18580*/  @!P0 LDG.E.U16 R69, desc[UR56][R6.64] ;  /* 0x0000003806458981 */ /* 0x0008e4000c1e1500 */
[----:B----4-:R-:W-:Y:S02]  /*18590*/  @!P0 IMAD.MOV.U32 R6, RZ, RZ, R44 ;  /* 0x000000ffff068224 */ /* 0x010fe400078e002c */
[----:B------:R-:W4:Y:S01]  /*185a0*/  LDL R44, [R1+0xf6c] ;  /* 0x000f6c00012c7983 */ /* 0x000f220000100800 */
[----:B------:R-:W-:Y:S01]  /*185b0*/  PRMT R66, RZ, 0x7610, R66 ;  /* 0x00007610ff427816 */ /* 0x000fe20000000042 */
[----:B------:R-:W-:-:S02]  /*185c0*/  @!P0 IMAD.MOV.U32 R7, RZ, RZ, R48 ;  /* 0x000000ffff078224 */ /* 0x000fc400078e0030 */
[----:B------:R-:W4:Y:S01]  /*185d0*/  LDL R48, [R1+0xf68] ;  /* 0x000f680001307983 */ /* 0x000f220000100800 */
[----:B------:R-:W-:-:S03]  /*185e0*/  PRMT R63, RZ, 0x7610, R63 ;  /* 0x00007610ff3f7816 */ /* 0x000fc6000000003f */
[----:B------:R0:W4:Y:S01]  /*185f0*/  @!P0 LDG.E.U16 R66, desc[UR56][R6.64] ;  /* 0x0000003806428981 */ /* 0x000122000c1e1500 */
[----:B------:R-:W-:Y:S02]  /*18600*/  PRMT R60, RZ, 0x7610, R60 ;  /* 0x00007610ff3c7816 */ /* 0x000fe4000000003c */
[----:B------:R-:W-:Y:S01]  /*18610*/  PRMT R49, RZ, 0x7610, R49 ;  /* 0x00007610ff317816 */ /* 0x000fe20000000031 */
[----:B0-----:R-:W-:Y:S02]  /*18620*/  @!P0 IMAD.MOV.U32 R6, RZ, RZ, R42 ;  /* 0x000000ffff068224 */ /* 0x001fe400078e002a */
[----:B------:R-:W4:Y:S01]  /*18630*/  LDL R42, [R1+0xf4c] ;  /* 0x000f4c00012a7983 */ /* 0x000f220000100800 */
[----:B------:R-:W-:-:S03]  /*18640*/  @!P0 IMAD.MOV.U32 R7, RZ, RZ, R43 ;  /* 0x000000ffff078224 */ /* 0x000fc600078e002b */
[----:B------:R-:W4:Y:S04]  /*18650*/  LDL R43, [R1+0xf48] ;  /* 0x000f4800012b7983 */ /* 0x000f280000100800 */
[----:B------:R0:W4:Y:S02]  /*18660*/  @!P0 LDG.E.U16 R63, desc[UR56][R6.64] ;  /* 0x00000038063f8981 */ /* 0x000124000c1e1500 */
[----:B0-----:R-:W-:Y:S02]  /*18670*/  @!P0 IMAD.MOV.U32 R6, RZ, RZ, R79 ;  /* 0x000000ffff068224 */ /* 0x001fe400078e004f */
[----:B------:R-:W-:Y:S01]  /*18680*/  @!P0 IMAD.MOV.U32 R7, RZ, RZ, R82 ;  /* 0x000000ffff078224 */ /* 0x000fe200078e0052 */
[----:B------:R-:W4:Y:S04]  /*18690*/  LDL R79, [R1+0xf2c] ;  /* 0x000f2c00014f7983 */ /* 0x000f280000100800 */
[----:B------:R-:W4:Y:S04]  /*186a0*/  LDL R82, [R1+0xf28] ;  /* 0x000f280001527983 */ /* 0x000f280000100800 */
[----:B------:R0:W4:Y:S02]  /*186b0*/  @!P0 LDG.E.U16 R60, desc[UR56][R6.64] ;  /* 0x00000038063c8981 */ /* 0x000124000c1e1500 */
[----:B0-----:R-:W-:-:S02]  /*186c0*/  @!P0 IMAD.MOV.U32 R6, RZ, RZ, R29 ;  /* 0x000000ffff068224 */ /* 0x001fc400078e001d */
[----:B------:R-:W-:Y:S01]  /*186d0*/  @!P0 IMAD.MOV.U32 R7, RZ, RZ, R31 ;  /* 0x000000ffff078224 */ /* 0x000fe200078e001f */
[----:B------:R-:W4:Y:S04]  /*186e0*/  LDL R29, [R1+0xf0c] ;  /* 0x000f0c00011d7983 */ /* 0x000f280000100800 */
[----:B------:R-:W4:Y:S04]  /*186f0*/  LDL R31, [R1+0xf08] ;  /* 0x000f0800011f7983 */ /* 0x000f280000100800 */
[----:B------:R0:W4:Y:S02]  /*18700*/  @!P0 LDG.E.U16 R49, desc[UR56][R6.64] ;  /* 0x0000003806318981 */ /* 0x000124000c1e1500 */
[----:B0-----:R-:W-:-:S02]  /*18710*/  @!P0 IMAD.MOV.U32 R7, RZ, RZ, R39 ;  /* 0x000000ffff078224 */ /* 0x001fc400078e0027 */
        /* <DEDUP_REMOVED lines=49> */
[----:B------:R-:W4:Y:S01]  /*18a30*/  LDL R73, [R1+0xdec] ;  /* 0x000dec0001497983 */ /* 0x000f220000100800 */
[----:B------:R-:W-:-:S03]  /*18a40*/  @!P0 IMAD.MOV.U32 R7, RZ, RZ, R74 ;  /* 0x000000ffff078224 */ /* 0x000fc600078e004a */
[----:B------:R-:W4:Y:S04]  /*18a50*/  LDL R74, [R1+0xde8] ;  /* 0x000de800014a7983 */ /* 0x000f280000100800 */
[----:B------:R2:W4:Y:S01]  /*18a60*/  @!P0 LDG.E.U16 R34, desc[UR56][R6.64] ;  /* 0x0000003806228981 */ /* 0x000522000c1e1500 */
[----:B------:R-:W-:Y:S01]  /*18a70*/  PRMT R32, RZ, 0x7610, R32 ;  /* 0x00007610ff207816 */ /* 0x000fe20000000020 */
[----:B--2---:R-:W-:Y:S02]  /*18a80*/  @!P0 IMAD.MOV.U32 R7, RZ, RZ, R64 ;  /* 0x000000ffff078224 */ /* 0x004fe400078e0040 */
        /* <DEDUP_REMOVED lines=133> */
[----:B------:R-:W-:Y:S01]  /*192e0*/  @!P0 IMAD.MOV.U32 R7, RZ, RZ, R48 ;  /* 0x000000ffff078224 */ /* 0x000fe200078e0030 */
[----:B------:R-:W-:Y:S01]  /*192f0*/  PRMT R232, RZ, 0x7610, R232 ;  /* 0x00007610ffe87816 */ /* 0x000fe200000000e8 */
[----:B------:R-:W4:Y:S04]  /*19300*/  LDL R48, [R1+0x8f0] ;  /* 0x0008f00001307983 */ /* 0x000f280000100800 */
[----:B------:R0:W4:Y:S01]  /*19310*/  @!P0 LDG.E.U16 R233, desc[UR56][R6.64] ;  /* 0x0000003806e98981 */ /* 0x000122000c1e1500 */
[----:B------:R-:W-:-:S02]  /*19320*/  PRMT R231, RZ, 0x7610, R231 ;  /* 0x00007610ffe77816 */ /* 0x000fc400000000e7 */
[----:B------:R-:W-:Y:S01]  /*19330*/  PRMT R230, RZ, 0x7610, R230 ;  /* 0x00007610ffe67816 */ /* 0x000fe200000000e6 */
[----:B0-----:R-:W-:Y:S02]  /*19340*/  @!P0 IMAD.MOV.U32 R6, RZ, RZ, R42 ;  /* 0x000000ffff068224 */ /* 0x001fe400078e002a */
[----:B------:R-:W4:Y:S01]  /*19350*/  LDL R42, [R1+0x8d4] ;  /* 0x0008d400012a7983 */ /* 0x000f220000100800 */
[----:B------:R-:W-:-:S03]  /*19360*/  @!P0 IMAD.MOV.U32 R7, RZ, RZ, R43 ;  /* 0x000000ffff078224 */ /* 0x000fc600078e002b */
[----:B------:R-:W4:Y:S04]  /*19370*/  LDL R43, [R1+0x8d0] ;  /* 0x0008d000012b7983 */ /* 0x000f280000100800 */
[----:B------:R0:W4:Y:S02]  /*19380*/  @!P0 LDG.E.U16 R232, desc[UR56][R6.64] ;  /* 0x0000003806e88981 */ /* 0x000124000c1e1500 */
[----:B0-----:R-:W-:Y:S01]  /*19390*/  @!P0 IMAD.MOV.U32 R6, RZ, RZ, R79 ;  /* 0x000000ffff068224 */ /* 0x001fe200078e004f */
[----:B------:R-:W-:Y:S01]  /*193a0*/  PRMT R229, RZ, 0x7610, R229 ;  /* 0x00007610ffe57816 */ /* 0x000fe200000000e5 */
[----:B------:R-:W4:Y:S01]  /*193b0*/  LDL R79, [R1+0x850] ;  /* 0x00085000014f7983 */ /* 0x000f220000100800 */
[----:B------:R-:W-:Y:S01]  /*193c0*/  @!P0 IMAD.MOV.U32 R7, RZ, RZ, R82 ;  /* 0x000000ffff078224 */ /* 0x000fe200078e0052 */
[----:B------:R-:W-:-:S02]  /*193d0*/  PRMT R228, RZ, 0x7610, R228 ;  /* 0x00007610ffe47816 */ /* 0x000fc400000000e4 */
        /* <DEDUP_REMOVED lines=11> */
[----:B------:R0:W4:Y:S01]  /*19490*/  @!P0 LDG.E.U16 R229, desc[UR56][R6.64] ;  /* 0x0000003806e58981 */ /* 0x000122000c1e1500 */
[----:B------:R-:W-:Y:S01]  /*194a0*/  PRMT R227, RZ, 0x7610, R227 ;  /* 0x00007610ffe37816 */ /* 0x000fe200000000e3 */
[----:B0-----:R-:W-:Y:S02]  /*194b0*/  @!P0 IMAD.MOV.U32 R6, RZ, RZ, R73 ;  /* 0x000000ffff068224 */ /* 0x001fe400078e0049 */
[----:B------:R-:W4:Y:S01]  /*194c0*/  LDL R73, [R1+0x830] ;  /* 0x0008300001497983 */ /* 0x000f220000100800 */
[----:B------:R-:W-:-:S03]  /*194d0*/  @!P0 IMAD.MOV.U32 R7, RZ, RZ, R74 ;  /* 0x000000ffff078224 */ /* 0x000fc600078e004a */
[----:B------:R-:W4:Y:S04]  /*194e0*/  LDL R74, [R1+0x854] ;  /* 0x00085400014a7983 */ /* 0x000f280000100800 */
[----:B------:R2:W4:Y:S02]  /*194f0*/  @!P0 LDG.E.U16 R228, desc[UR56][R6.64] ;  /* 0x0000003806e48981 */ /* 0x000524000c1e1500 */
        /* <DEDUP_REMOVED lines=29> */
[----:B------:R0:W4:Y:S01]  /*196d0*/  @!P0 LDG.E.U16 R223, desc[UR56][R6.64] ;  /* 0x0000003806df8981 */ /* 0x000122000c1e1500 */
[----:B------:R-:W-:Y:S01]  /*196e0*/  PRMT R221, RZ, 0x7610, R221 ;  /* 0x00007610ffdd7816 */ /* 0x000fe200000000dd */
[----:B0-----:R-:W-:Y:S02]  /*196f0*/  @!P0 IMAD.MOV.U32 R6, RZ, RZ, R85 ;  /* 0x000000ffff068224 */ /* 0x001fe400078e0055 */
[----:B------:R-:W-:-:S05]  /*19700*/  @!P0 IMAD.MOV.U32 R7, RZ, RZ, R86 ;  /* 0x000000ffff078224 */ /* 0x000fca00078e0056 */
[----:B------:R0:W4:Y:S01]  /*19710*/  @!P0 LDG.E.U16 R222, desc[UR56][R6.64] ;  /* 0x0000003806de8981 */ /* 0x000122000c1e1500 */
[----:B------:R-:W-:Y:S01]  /*19720*/  PRMT R220, RZ, 0x7610, R220 ;  /* 0x00007610ffdc7816 */ /* 0x000fe200000000dc */
[----:B0-----:R-:W-:Y:S02]  /*19730*/  @!P0 IMAD.MOV.U32 R6, RZ, RZ, R74 ;  /* 0x000000ffff068224 */ /* 0x001fe400078e004a */
[----:B------:R-:W-:Y:S01]  /*19740*/  @!P0 IMAD.MOV.U32 R7, RZ, RZ, R79 ;  /* 0x000000ffff078224 */ /* 0x000fe200078e004f */
[----:B------:R-:W4:Y:S04]  /*19750*/  LDL R74, [R1+0x774] ;  /* 0x00077400014a7983 */ /* 0x000f280000100800 */
[----:B------:R0:W4:Y:S04]  /*19760*/  @!P0 LDG.E.U16 R221, desc[UR56][R6.64] ;  /* 0x0000003806dd8981 */ /* 0x000128000c1e1500 */
[----:B------:R-:W4:Y:S01]  /*19770*/  LDL R79, [R1+0x770] ;  /* 0x00077000014f7983 */ /* 0x000f220000100800 */
[----:B------:R-:W-:Y:S01]  /*19780*/  PRMT R219, RZ, 0x7610, R219 ;  /* 0x00007610ffdb7816 */ /* 0x000fe200000000db */
[----:B0-----:R-:W-:-:S02]  /*19790*/  @!P0 IMAD.MOV.U32 R7, RZ, RZ, R73 ;  /* 0x000000ffff078224 */ /* 0x001fc400078e0049 */
[----:B------:R-:W4:Y:S01]  /*197a0*/  LDL R73, [R1+0x750] ;  /* 0x0007500001497983 */ /* 0x000f220000100800 */
[----:B--2---:R-:W-:-:S03]  /*197b0*/  @!P0 IMAD.MOV.U32 R6, RZ, RZ, R64 ;  /* 0x000000ffff068224 */ /* 0x004fc600078e0040 */
[----:B------:R-:W2:Y:S04]  /*197c0*/  LDL R64, [R1+0x754] ;  /* 0x0007540001407983 */ /* 0x000ea80000100800 */
[----:B------:R0:W2:Y:S02]  /*197d0*/  @!P0 LDG.E.U16 R220, desc[UR56][R6.64] ;  /* 0x0000003806dc8981 */ /* 0x0000a4000c1e1500 */
[----:B0-----:R-:W-:Y:S02]  /*197e0*/  @!P0 IMAD.MOV.U32 R7, RZ, RZ, R82 ;  /* 0x000000ffff078224 */ /* 0x001fe400078e0052 */
[----:B---3--:R-:W-:-:S05]  /*197f0*/  @!P0 IMAD.MOV.U32 R6, RZ, RZ, R51 ;  /* 0x000000ffff068224 */ /* 0x008fca00078e0033 */
[----:B------:R4:W3:Y:S02]  /*19800*/  @!P0 LDG.E.U16 R219, desc[UR56][R6.64] ;  /* 0x0000003806db8981 */ /* 0x0008e4000c1e1500 */
[----:B----4-:R-:W-:Y:S02]  /*19810*/  @!P0 IMAD.MOV.U32 R6, RZ, RZ, R44 ;  /* 0x000000ffff068224 */ /* 0x010fe400078e002c */
[----:B------:R-:W4:Y:S01]  /*19820*/  LDL R44, [R1+0x734] ;  /* 0x00073400012c7983 */ /* 0x000f220000100800 */
[----:B------:R-:W-:Y:S01]  /*19830*/  PRMT R218, RZ, 0x7610, R218 ;  /* 0x00007610ffda7816 */ /* 0x000fe200000000da */
[----:B------:R-:W-:Y:S01]  /*19840*/  @!P0 IMAD.MOV.U32 R7, RZ, RZ, R48 ;  /* 0x000000ffff078224 */ /* 0x000fe200078e0030 */
[----:B------:R-:W-:Y:S01]  /*19850*/  PRMT R217, RZ, 0x7610, R217 ;  /* 0x00007610ffd97816 */ /* 0x000fe200000000d9 */
[----:B------:R-:W3:Y:S04]  /*19860*/  LDL.LU R51, [R1+0x730] ;  /* 0x0007300001337983 */ /* 0x000ee80000300800 */
[----:B------:R0:W3:Y:S01]  /*19870*/  @!P0 LDG.E.U16 R218, desc[UR56][R6.64] ;  /* 0x0000003806da8981 */ /* 0x0000e2000c1e1500 */
[----:B------:R-:W-:-:S03]  /*19880*/  PRMT R216, RZ, 0x7610, R216 ;  /* 0x00007610ffd87816 */ /* 0x000fc600000000d8 */
[----:B------:R-:W3:Y:S01]  /*19890*/  LDL.LU R48, [R1+0x714] ;  /* 0x0007140001307983 */ /* 0x000ee20000300800 */
[----:B0-----:R-:W-:Y:S02]  /*198a0*/  @!P0 IMAD.MOV.U32 R6, RZ, RZ, R42 ;  /* 0x000000ffff068224 */ /* 0x001fe400078e002a */
[----:B------:R-:W-:-:S05]  /*198b0*/  @!P0 IMAD.MOV.U32 R7, RZ, RZ, R43 ;  /* 0x000000ffff078224 */ /* 0x000fca00078e002b */
[----:B------:R0:W3:Y:S02]  /*198c0*/  @!P0 LDG.E.U16 R217, desc[UR56][R6.64] ;  /* 0x0000003806d98981 */ /* 0x0000e4000c1e1500 */
[----:B0-----:R-:W-:Y:S02]  /*198d0*/  @!P0 IMAD.MOV.U32 R6, RZ, RZ, R29 ;  /* 0x000000ffff068224 */ /* 0x001fe400078e001d */
[----:B------:R-:W-:Y:S02]  /*198e0*/  @!P0 IMAD.MOV.U32 R7, RZ, RZ, R31 ;  /* 0x000000ffff078224 */ /* 0x000fe400078e001f */
[----:B------:R-:W3:Y:S04]  /*198f0*/  LDL.LU R31, [R1+0x710] ;  /* 0x00071000011f7983 */ /* 0x000ee80000300800 */
[----:B------:R0:W3:Y:S04]  /*19900*/  @!P0 LDG.E.U16 R216, desc[UR56][R6.64] ;  /* 0x0000003806d88981 */ /* 0x0000e8000c1e1500 */
[----:B------:R-:W3:Y:S04]  /*19910*/  LDL.LU R29, [R1+0x6f0] ;  /* 0x0006f000011d7983 */ /* 0x000ee80000300800 */
[----:B------:R-:W3:Y:S01]  /*19920*/  LDL R94, [R1+0x6d0] ;  /* 0x0006d000015e7983 */ /* 0x000ee20000100800 */
[----:B0-----:R-:W-:-:S03]  /*19930*/  @!P0 IMAD.MOV.U32 R7, RZ, RZ, R39 ;  /* 0x000000ffff078224 */ /* 0x001fc600078e0027 */
[----:B------:R-:W3:Y:S04]  /*19940*/  LDL R43, [R1+0xa94] ;  /* 0x000a9400012b7983 */ /* 0x000ee80000100800 */
[----:B------:R-:W3:Y:S04]  /*19950*/  LDL R39, [R1+0xca8] ;  /* 0x000ca80001277983 */ /* 0x000ee80000100800 */
[----:B------:R-:W3:Y:S01]  /*19960*/  LDL.LU R42, [R1+0x6f4] ;  /* 0x0006f400012a7983 */ /* 0x000ee20000300800 */
[----:B------:R-:W-:-:S03]  /*19970*/  @!P0 IMAD.MOV.U32 R6, RZ, RZ, R36 ;  /* 0x000000ffff068224 */ /* 0x000fc600078e0024 */
[----:B------:R-:W3:Y:S04]  /*19980*/  LDL.LU R36, [R1+0x6d4] ;  /* 0x0006d40001247983 */ /* 0x000ee80000300800 */
[----:B------:R-:W3:Y:S04]  /*19990*/  LDL R91, [R1+0xc98] ;  /* 0x000c9800015b7983 */ /* 0x000ee80000100800 */
[----:B------:R-:W3:Y:S01]  /*199a0*/  LDL R89, [R1+0x1098] ;  /* 0x0010980001597983 */ /* 0x000ee20000100800 */
[----:B------:R-:W-:-:S03]  /*199b0*/  PRMT R215, RZ, 0x7610, R215 ;  /* 0x00007610ffd77816 */ /* 0x000fc600000000d7 */
[----:B------:R-:W3:Y:S04]  /*199c0*/  LDL R86, [R1+0x1080] ;  /* 0x0010800001567983 */ /* 0x000ee80000100800 */
[----:B------:R-:W3:Y:S01]  /*199d0*/  LDL R85, [R1+0x1084] ;  /* 0x0010840001557983 */ /* 0x000ee20000100800 */
[----:B------:R-:W-:-:S03]  /*199e0*/  PRMT R214, RZ, 0x7610, R214 ;  /* 0x00007610ffd67816 */ /* 0x000fc600000000d6 */
[----:B------:R0:W3:Y:S04]  /*199f0*/  @!P0 LDG.E.U16 R215, desc[UR56][R6.64] ;  /* 0x0000003806d78981 */ /* 0x0000e8000c1e1500 */
[----:B------:R-:W3:Y:S01]  /*19a00*/  LDL R82, [R1+0x1060] ;  /* 0x0010600001527983 */ /* 0x000ee20000100800 */
[----:B------:R-:W-:Y:S02]  /*19a10*/  PRMT R213, RZ, 0x7610, R213 ;  /* 0x00007610ffd57816 */ /* 0x000fe400000000d5 */
[----:B------:R-:W-:Y:S01]  /*19a20*/  PRMT R212, RZ, 0x7610, R212 ;  /* 0x00007610ffd47816 */ /* 0x000fe200000000d4 */
[----:B------:R-:W3:Y:S01]  /*19a30*/  LDL R97, [R1+0xfe0] ;  /* 0x000fe00001617983 */ /* 0x000ee20000100800 */
[----:B0-----:R-:W-:-:S03]  /*19a40*/  @!P0 IMAD.MOV.U32 R6, RZ, RZ, R74 ;  /* 0x000000ffff068224 */ /* 0x001fc600078e004a */
[----:B------:R-:W3:Y:S01]  /*19a50*/  LDL R74, [R1+0x1040] ;  /* 0x00104000014a7983 */ /* 0x000ee20000100800 */
[----:B------:R-:W-:Y:S01]  /*19a60*/  @!P0 IMAD.MOV.U32 R7, RZ, RZ, R79 ;  /* 0x000000ffff078224 */ /* 0x000fe200078e004f */
[----:B------:R-:W-:Y:S02]  /*19a70*/  PRMT R211, RZ, 0x7610, R211 ;  /* 0x00007610ffd37816 */ /* 0x000fe400000000d3 */
[----:B------:R-:W3:Y:S04]  /*19a80*/  LDL R79, [R1+0x1064] ;  /* 0x00106400014f7983 */ /* 0x000ee80000100800 */
[----:B------:R0:W3:Y:S01]  /*19a90*/  @!P0 LDG.E.U16 R214, desc[UR56][R6.64] ;  /* 0x0000003806d68981 */ /* 0x0000e2000c1e1500 */
[----:B------:R-:W-:Y:S02]  /*19aa0*/  PRMT R210, RZ, 0x7610, R210 ;  /* 0x00007610ffd27816 */ /* 0x000fe400000000d2 */
[----:B------:R-:W-:Y:S01]  /*19ab0*/  PRMT R209, RZ, 0x7610, R209 ;  /* 0x00007610ffd17816 */ /* 0x000fe200000000d1 */
[----:B------:R-:W3:Y:S01]  /*19ac0*/  LDL R96, [R1+0xfe4] ;  /* 0x000fe40001607983 */ /* 0x000ee20000100800 */
[----:B------:R-:W-:-:S02]  /*19ad0*/  PRMT R208, RZ, 0x7610, R208 ;  /* 0x00007610ffd07816 */ /* 0x000fc400000000d0 */
[----:B------:R-:W-:Y:S01]  /*19ae0*/  PRMT R207, RZ, 0x7610, R207 ;  /* 0x00007610ffcf7816 */ /* 0x000fe200000000cf */
[----:B------:R-:W3:Y:S01]  /*19af0*/  LDL R95, [R1+0xfc0] ;  /* 0x000fc000015f7983 */ /* 0x000ee20000100800 */
[----:B0-----:R-:W-:-:S03]  /*19b00*/  @!P0 IMAD.MOV.U32 R7, RZ, RZ, R73 ;  /* 0x000000ffff078224 */ /* 0x001fc600078e0049 */
[----:B------:R-:W3:Y:S01]  /*19b10*/  LDL R73, [R1+0x1044] ;  /* 0x0010440001497983 */ /* 0x000ee20000100800 */
[----:B--2---:R-:W-:-:S03]  /*19b20*/  @!P0 IMAD.MOV.U32 R6, RZ, RZ, R64 ;  /* 0x000000ffff068224 */ /* 0x004fc600078e0040 */
[----:B------:R-:W2:Y:S04]  /*19b30*/  LDL R64, [R1+0x1020] ;  /* 0x0010200001407983 */ /* 0x000ea80000100800 */
[----:B------:R4:W2:Y:S02]  /*19b40*/  @!P0 LDG.E.U16 R213, desc[UR56][R6.64] ;  /* 0x0000003806d58981 */ /* 0x0008a4000c1e1500 */
[----:B----4-:R-:W-:Y:S02]  /*19b50*/  @!P0 IMAD.MOV.U32 R6, RZ, RZ, R44 ;  /* 0x000000ffff068224 */ /* 0x010fe400078e002c */
[----:B------:R-:W4:Y:S01]  /*19b60*/  LDL R44, [R1+0x1024] ;  /* 0x00102400012c7983 */ /* 0x000f220000100800 */
[----:B---3--:R-:W-:-:S05]  /*19b70*/  @!P0 IMAD.MOV.U32 R7, RZ, RZ, R51 ;  /* 0x000000ffff078224 */ /* 0x008fca00078e0033 */
[----:B------:R0:W3:Y:S02]  /*19b80*/  @!P0 LDG.E.U16 R212, desc[UR56][R6.64] ;  /* 0x0000003806d48981 */ /* 0x0000e4000c1e1500 */
[----:B0-----:R-:W-:Y:S01]  /*19b90*/  @!P0 IMAD.MOV.U32 R6, RZ, RZ, R48 ;  /* 0x000000ffff068224 */ /* 0x001fe200078e0030 */
[----:B------:R-:W-:Y:S01]  /*19ba0*/  PRMT R206, RZ, 0x7610, R206 ;  /* 0x00007610ffce7816 */ /* 0x000fe200000000ce */
[----:B------:R-:W-:-:S05]  /*19bb0*/  @!P0 IMAD.MOV.U32 R7, RZ, RZ, R31 ;  /* 0x000000ffff078224 */ /* 0x000fca00078e001f */
[----:B------:R0:W3:Y:S02]  /*19bc0*/  @!P0 LDG.E.U16 R211, desc[UR56][R6.64] ;  /* 0x0000003806d38981 */ /* 0x0000e4000c1e1500 */
[----:B0-----:R-:W-:Y:S02]  /*19bd0*/  @!P0 IMAD.MOV.U32 R7, RZ, RZ, R29 ;  /* 0x000000ffff078224 */ /* 0x001fe400078e001d */
[----:B------:R-:W-:-:S05]  /*19be0*/  @!P0 IMAD.MOV.U32 R6, RZ, RZ, R42 ;  /* 0x000000ffff068224 */ /* 0x000fca00078e002a */
[----:B------:R0:W3:Y:S02]  /*19bf0*/  @!P0 LDG.E.U16 R210, desc[UR56][R6.64] ;  /* 0x0000003806d28981 */ /* 0x0000e4000c1e1500 */
[----:B0-----:R-:W-:Y:S02]  /*19c00*/  @!P0 IMAD.MOV.U32 R6, RZ, RZ, R36 ;  /* 0x000000ffff068224 */ /* 0x001fe400078e0024 */
[----:B------:R-:W-:Y:S02]  /*19c10*/  @!P0 IMAD.MOV.U32 R7, RZ, RZ, R94 ;  /* 0x000000ffff078224 */ /* 0x000fe400078e005e */
[----:B------:R-:W3:Y:S04]  /*19c20*/  LDL R94, [R1+0xfc4] ;  /* 0x000fc400015e7983 */ /* 0x000ee80000100800 */
[----:B------:R0:W3:Y:S02]  /*19c30*/  @!P0 LDG.E.U16 R209, desc[UR56][R6.64] ;  /* 0x0000003806d18981 */ /* 0x0000e4000c1e1500 */
[----:B0-----:R-:W-:-:S02]  /*19c40*/  @!P0 IMAD.MOV.U32 R6, RZ, RZ, R39 ;  /* 0x000000ffff068224 */ /* 0x001fc400078e0027 */
[----:B------:R-:W3:Y:S01]  /*19c50*/  LDL R39, [R1+0x1004] ;  /* 0x0010040001277983 */ /* 0x000ee20000100800 */
[----:B------:R-:W-:-:S03]  /*19c60*/  @!P0 IMAD.MOV.U32 R7, RZ, RZ, R43 ;  /* 0x000000ffff078224 */ /* 0x000fc600078e002b */
[----:B------:R-:W3:Y:S04]  /*19c70*/  LDL R43, [R1+0x1000] ;  /* 0x00100000012b7983 */ /* 0x000ee80000100800 */
[----:B------:R0:W3:Y:S02]  /*19c80*/  @!P0 LDG.E.U16 R208, desc[UR56][R6.64] ;  /* 0x0000003806d08981 */ /* 0x0000e4000c1e1500 */
[----:B0-----:R-:W-:Y:S02]  /*19c90*/  @!P0 IMAD.MOV.U32 R6, RZ, RZ, R89 ;  /* 0x000000ffff068224 */ /* 0x001fe400078e0059 */
[----:B------:R-:W-:Y:S01]  /*19ca0*/  @!P0 IMAD.MOV.U32 R7, RZ, RZ, R91 ;  /* 0x000000ffff078224 */ /* 0x000fe200078e005b */
[----:B------:R-:W3:Y:S04]  /*19cb0*/  LDL R89, [R1+0xfa4] ;  /* 0x000fa40001597983 */ /* 0x000ee80000100800 */
[----:B------:R0:W3:Y:S04]  /*19cc0*/  @!P0 LDG.E.U16 R207, desc[UR56][R6.64] ;  /* 0x0000003806cf8981 */ /* 0x0000e8000c1e1500 */
[----:B------:R-:W3:Y:S01]  /*19cd0*/  LDL R91, [R1+0xfa0] ;  /* 0x000fa000015b7983 */ /* 0x000ee20000100800 */
[----:B------:R-:W-:Y:S01]  /*19ce0*/  PRMT R205, RZ, 0x7610, R205 ;  /* 0x00007610ffcd7816 */ /* 0x000fe200000000cd */
[----:B0-----:R-:W-:-:S02]  /*19cf0*/  @!P0 IMAD.MOV.U32 R6, RZ, RZ, R85 ;  /* 0x000000ffff068224 */ /* 0x001fc400078e0055 */
        /* <DEDUP_REMOVED lines=10> */
[----:B0-----:R-:W-:-:S02]  /*19da0*/  @!P0 IMAD.MOV.U32 R6, RZ, RZ, R73 ;  /* 0x000000ffff068224 */ /* 0x001fc400078e0049 */
[----:B------:R-:W-:Y:S01]  /*19db0*/  @!P0 IMAD.MOV.U32 R7, RZ, RZ, R74 ;  /* 0x000000ffff078224 */ /* 0x000fe200078e004a */
[----:B------:R-:W-:Y:S04]  /*19dc0*/  STL [R1+0x10e4], R4 ;  /* 0x0010e40401007387 */ /* 0x000fe80000100800 */
[----:B------:R4:W3:Y:S01]  /*19dd0*/  @!P0 LDG.E.U16 R204, desc[UR56][R6.64] ;  /* 0x0000003806cc8981 */ /* 0x0008e2000c1e1500 */
[----:B------:R-:W-:Y:S01]  /*19de0*/  PRMT R203, RZ, 0x7610, R203 ;  /* 0x00007610ffcb7816 */ /* 0x000fe200000000cb */
[----:B------:R-:W0:Y:S02]  /*19df0*/  S2R R150, SR_TID.X ;  /* 0x0000000000967919 */ /* 0x000e240000002100 */
[----:B------:R-:W3:Y:S04]  /*19e00*/  LDL R74, [R1+0xf40] ;  /* 0x000f4000014a7983 */ /* 0x000ee80000100800 */
[----:B------:R-:W3:Y:S01]  /*19e10*/  LDL R73, [R1+0xf20] ;  /* 0x000f200001497983 */ /* 0x000ee20000100800 */
[----:B----4-:R-:W-:-:S03]  /*19e20*/  @!P0 IMAD.MOV.U32 R6, RZ, RZ, R44 ;  /* 0x000000ffff068224 */ /* 0x010fc600078e002c */
[----:B------:R-:W4:Y:S01]  /*19e30*/  LDL R44, [R1+0xf44] ;  /* 0x000f4400012c7983 */ /* 0x000f220000100800 */
[----:B--2---:R-:W-:Y:S01]  /*19e40*/  @!P0 IMAD.MOV.U32 R7, RZ, RZ, R64 ;  /* 0x000000ffff078224 */ /* 0x004fe200078e0040 */
[----:B0-----:R-:W-:Y:S02]  /*19e50*/  LOP3.LUT R150, R150, 0x3f, RZ, 0xc0, !PT ;  /* 0x0000003f96967812 */ /* 0x001fe400078ec0ff */
[----:B------:R-:W2:Y:S04]  /*19e60*/  LDL R64, [R1+0xf24] ;  /* 0x000f240001407983 */ /* 0x000ea80000100800 */
[----:B------:R3:W2:Y:S01]  /*19e70*/  @!P0 LDG.E.U16 R203, desc[UR56][R6.64] ;  /* 0x0000003806cb8981 */ /* 0x0006a2000c1e1500 */
[----:B------:R-:W-:Y:S02]  /*19e80*/  PRMT R202, RZ, 0x7610, R202 ;  /* 0x00007610ffca7816 */ /* 0x000fe400000000ca */
[----:B------:R-:W-:-:S02]  /*19e90*/  PRMT R201, RZ, 0x7610, R201 ;  /* 0x00007610ffc97816 */ /* 0x000fc400000000c9 */
[----:B------:R-:W-:Y:S02]  /*19ea0*/  PRMT R200, RZ, 0x7610, R200 ;  /* 0x00007610ffc87816 */ /* 0x000fe400000000c8 */
[----:B------:R-:W-:Y:S01]  /*19eb0*/  PRMT R199, RZ, 0x7610, R199 ;  /* 0x00007610ffc77816 */ /* 0x000fe200000000c7 */
[----:B------:R-:W-:Y:S01]  /*19ec0*/  STS.U16 [R4+UR6+0x10000], R159 ;  /* 0x0100009f04007988 */ /* 0x000fe20008000406 */
[----:B------:R-:W-:-:S03]  /*19ed0*/  PRMT R198, RZ, 0x7610, R198 ;  /* 0x00007610ffc67816 */ /* 0x000fc600000000c6 */
[----:B------:R-:W-:Y:S04]  /*19ee0*/  STS.U16 [R4+UR6+0x10400], R155 ;  /* 0x0104009b04007988 */ /* 0x000fe80008000406 */
[----:B------:R-:W-:Y:S04]  /*19ef0*/  STS.U16 [R4+UR6+0x10800], R23 ;  /* 0x0108001704007988 */ /* 0x000fe80008000406 */
[----:B------:R-:W-:Y:S04]  /*19f00*/  STS.U16 [R4+UR6+0x10c00], R18 ;  /* 0x010c001204007988 */ /* 0x000fe80008000406 */
[----:B------:R-:W-:Y:S04]  /*19f10*/  STS.U16 [R4+UR6+0x11000], R15 ;  /* 0x0110000f04007988 */ /* 0x000fe80008000406 */
[----:B------:R-:W-:Y:S04]  /*19f20*/  STS.U16 [R4+UR6+0x11400], R13 ;  /* 0x0114000d04007988 */ /* 0x000fe80008000406 */
[----:B------:R-:W-:Y:S04]  /*19f30*/  STS.U16 [R4+UR6+0x11800], R11 ;  /* 0x0118000b04007988 */ /* 0x000fe80008000406 */
[----:B------:R0:W-:Y:S01]  /*19f40*/  STS.U16 [R4+UR6+0x11c00], R10 ;  /* 0x011c000a04007988 */ /* 0x0001e20008000406 */
[----:B------:R-:W-:-:S03]  /*19f50*/  PRMT R197, RZ, 0x7610, R197 ;  /* 0x00007610ffc57816 */ /* 0x000fc600000000c5 */
[----:B0-----:R-:W2:Y:S01]  /*19f60*/  LDL R4, [R1+0xf04] ;  /* 0x000f040001047983 */ /* 0x001ea20000100800 */
[----:B---3--:R-:W-:Y:S02]  /*19f70*/  @!P0 IMAD.MOV.U32 R6, RZ, RZ, R39 ;  /* 0x000000ffff068224 */ /* 0x008fe400078e0027 */
[----:B------:R-:W0:Y:S01]  /*19f80*/  S2R R39, SR_TID.X ;  /* 0x0000000000277919 */ /* 0x000e220000002100 */
[----:B------:R-:W-:Y:S02]  /*19f90*/  @!P0 IMAD.MOV.U32 R7, RZ, RZ, R43 ;  /* 0x000000ffff078224 */ /* 0x000fe400078e002b */
[----:B------:R-:W-:-:S03]  /*19fa0*/  IMAD.SHL.U32 R43, R150, 0x2, RZ ;  /* 0x00000002962b7824 */ /* 0x000fc600078e00ff */
[----:B------:R1:W3:Y:S01]  /*19fb0*/  @!P0 LDG.E.U16 R202, desc[UR56][R6.64] ;  /* 0x0000003806ca8981 */ /* 0x0002e2000c1e1500 */
[----:B0-----:R-:W-:-:S05]  /*19fc0*/  LOP3.LUT R39, R39, 0x40, RZ, 0xc0, !PT ;  /* 0x0000004027277812 */ /* 0x001fca00078ec0ff */
[----:B------:R-:W-:Y:S02]  /*19fd0*/  IMAD R39, R39, 0x80, R43 ;  /* 0x0000008027277824 */ /* 0x000fe400078e022b */
[----:B------:R-:W3:Y:S01]  /*19fe0*/  LDL R43, [R1+0xf00] ;  /* 0x000f0000012b7983 */ /* 0x000ee20000100800 */
[----:B-1----:R-:W-:Y:S02]  /*19ff0*/  @!P0 IMAD.MOV.U32 R6, RZ, RZ, R96 ;  /* 0x000000ffff068224 */ /* 0x002fe400078e0060 */
[----:B------:R-:W-:Y:S01]  /*1a000*/  @!P0 IMAD.MOV.U32 R7, RZ, RZ, R97 ;  /* 0x000000ffff078224 */ /* 0x000fe200078e0061 */
[----:B------:R-:W3:Y:S04]  /*1a010*/  LDL R96, [R1+0xee0] ;  /* 0x000ee00001607983 */ /* 0x000ee80000100800 */
[----:B------:R0:W3:Y:S02]  /*1a020*/  @!P0 LDG.E.U16 R201, desc[UR56][R6.64] ;  /* 0x0000003806c98981 */ /* 0x0000e4000c1e1500 */
[----:B0-----:R-:W-:-:S02]  /*1a030*/  @!P0 IMAD.MOV.U32 R6, RZ, RZ, R94 ;  /* 0x000000ffff068224 */ /* 0x001fc400078e005e */
[----:B------:R-:W-:Y:S01]  /*1a040*/  @!P0 IMAD.MOV.U32 R7, RZ, RZ, R95 ;  /* 0x000000ffff078224 */ /* 0x000fe200078e005f */
[----:B------:R-:W3:Y:S04]  /*1a050*/  LDL R94, [R1+0xec0] ;  /* 0x000ec000015e7983 */ /* 0x000ee80000100800 */
[----:B------:R0:W3:Y:S04]  /*1a060*/  @!P0 LDG.E.U16 R200, desc[UR56][R6.64] ;  /* 0x0000003806c88981 */ /* 0x0000e8000c1e1500 */
[----:B------:R-:W3:Y:S01]  /*1a070*/  LDL R95, [R1+0xee4] ;  /* 0x000ee400015f7983 */ /* 0x000ee20000100800 */
[----:B0-----:R-:W-:-:S02]  /*1a080*/  @!P0 IMAD.MOV.U32 R6, RZ, RZ, R89 ;  /* 0x000000ffff068224 */ /* 0x001fc400078e0059 */
[----:B------:R-:W-:Y:S01]  /*1a090*/  @!P0 IMAD.MOV.U32 R7, RZ, RZ, R91 ;  /* 0x000000ffff078224 */ /* 0x000fe200078e005b */
[----:B------:R-:W3:Y:S04]  /*1a0a0*/  LDL R89, [R1+0xea4] ;  /* 0x000ea40001597983 */ /* 0x000ee80000100800 */
[----:B------:R0:W3:Y:S04]  /*1a0b0*/  @!P0 LDG.E.U16 R199, desc[UR56][R6.64] ;  /* 0x0000003806c78981 */ /* 0x0000e8000c1e1500 */
[----:B------:R-:W3:Y:S01]  /*1a0c0*/  LDL R91, [R1+0xea0] ;  /* 0x000ea000015b7983 */ /* 0x000ee20000100800 */
[----:B0-----:R-:W-:-:S02]  /*1a0d0*/  @!P0 IMAD.MOV.U32 R6, RZ, RZ, R85 ;  /* 0x000000ffff068224 */ /* 0x001fc400078e0055 */
[----:B------:R-:W-:Y:S01]  /*1a0e0*/  @!P0 IMAD.MOV.U32 R7, RZ, RZ, R86 ;  /* 0x000000ffff078224 */ /* 0x000fe200078e0056 */
[----:B------:R-:W-:Y:S01]  /*1a0f0*/  PRMT R196, RZ, 0x7610, R196 ;  /* 0x00007610ffc47816 */ /* 0x000fe200000000c4 */
        /* <DEDUP_REMOVED lines=9> */
[----:B----4-:R-:W-:-:S03]  /*1a190*/  @!P0 IMAD.MOV.U32 R6, RZ, RZ, R44 ;  /* 0x000000ffff068224 */ /* 0x010fc600078e002c */
[----:B------:R-:W4:Y:S01]  /*1a1a0*/  LDL R44, [R1+0xec4] ;  /* 0x000ec400012c7983 */ /* 0x000f220000100800 */
[----:B------:R-:W-:Y:S01]  /*1a1b0*/  @!P0 IMAD.MOV.U32 R7, RZ, RZ, R74 ;  /* 0x000000ffff078224 */ /* 0x000fe200078e004a */
[----:B------:R-:W-:Y:S02]  /*1a1c0*/  PRMT R194, RZ, 0x7610, R194 ;  /* 0x00007610ffc27816 */ /* 0x000fe400000000c2 */
[----:B------:R-:W4:Y:S04]  /*1a1d0*/  LDL R74, [R1+0xe40] ;  /* 0x000e4000014a7983 */ /* 0x000f280000100800 */
[----:B------:R2:W4:Y:S02]  /*1a1e0*/  @!P0 LDG.E.U16 R196, desc[UR56][R6.64] ;  /* 0x0000003806c48981 */ /* 0x000524000c1e1500 */
[----:B--2---:R-:W-:-:S02]  /*1a1f0*/  @!P0 IMAD.MOV.U32 R6, RZ, RZ, R64 ;  /* 0x000000ffff068224 */ /* 0x004fc400078e0040 */
[----:B------:R-:W-:Y:S01]  /*1a200*/  @!P0 IMAD.MOV.U32 R7, RZ, RZ, R73 ;  /* 0x000000ffff078224 */ /* 0x000fe200078e0049 */
[----:B------:R-:W-:Y:S01]  /*1a210*/  PRMT R193, RZ, 0x7610, R193 ;  /* 0x00007610ffc17816 */ /* 0x000fe200000000c1 */
[----:B------:R-:W2:Y:S04]  /*1a220*/  LDL R73, [R1+0xe20] ;  /* 0x000e200001497983 */ /* 0x000ea80000100800 */
[----:B------:R0:W2:Y:S04]  /*1a230*/  @!P0 LDG.E.U16 R195, desc[UR56][R6.64] ;  /* 0x0000003806c38981 */ /* 0x0000a8000c1e1500 */
[----:B------:R-:W2:Y:S01]  /*1a240*/  LDL R64, [R1+0xe24] ;  /* 0x000e240001407983 */ /* 0x000ea20000100800 */
[----:B0-----:R-:W-:-:S02]  /*1a250*/  @!P0 IMAD.MOV.U32 R6, RZ, RZ, R4 ;  /* 0x000000ffff068224 */ /* 0x001fc400078e0004 */
[----:B---3--:R-:W-:Y:S02]  /*1a260*/  @!P0 IMAD.MOV.U32 R7, RZ, RZ, R43 ;  /* 0x000000ffff078224 */ /* 0x008fe400078e002b */
[----:B------:R-:W3:Y:S04]  /*1a270*/  LDL R43, [R1+0xe44] ;  /* 0x000e4400012b7983 */ /* 0x000ee80000100800 */
[----:B------:R0:W2:Y:S02]  /*1a280*/  @!P0 LDG.E.U16 R194, desc[UR56][R6.64] ;  /* 0x0000003806c28981 */ /* 0x0000a4000c1e1500 */
[----:B0-----:R-:W-:Y:S01]  /*1a290*/  @!P0 IMAD.MOV.U32 R7, RZ, RZ, R96 ;  /* 0x000000ffff078224 */ /* 0x001fe200078e0060 */
[----:B------:R-:W0:Y:S01]  /*1a2a0*/  S2R R150, SR_TID.X ;  /* 0x0000000000967919 */ /* 0x000e220000002100 */
[----:B------:R-:W1:Y:S01]  /*1a2b0*/  S2R R4, SR_TID.X ;  /* 0x0000000000047919 */ /* 0x000e620000002100 */
[----:B------:R-:W-:-:S02]  /*1a2c0*/  LOP3.LUT R39, R39, 0x10, RZ, 0x3c, !PT ;  /* 0x0000001027277812 */ /* 0x000fc400078e3cff */
[----:B------:R-:W-:Y:S01]  /*1a2d0*/  PRMT R192, RZ, 0x7610, R192 ;  /* 0x00007610ffc07816 */ /* 0x000fe200000000c0 */
[----:B------:R-:W2:Y:S01]  /*1a2e0*/  LDL R96, [R1+0xde0] ;  /* 0x000de00001607983 */ /* 0x000ea20000100800 */
[----:B------:R-:W-:-:S03]  /*1a2f0*/  @!P0 IMAD.MOV.U32 R6, RZ, RZ, R95 ;  /* 0x000000ffff068224 */ /* 0x000fc600078e005f */
[----:B------:R-:W-:Y:S04]  /*1a300*/  STS.U16 [R39+UR6+0x10080], R166 ;  /* 0x010080a627007988 */ /* 0x000fe80008000406 */
[----:B------:R4:W2:Y:S01]  /*1a310*/  @!P0 LDG.E.U16 R193, desc[UR56][R6.64] ;  /* 0x0000003806c18981 */ /* 0x0008a2000c1e1500 */
[----:B------:R-:W-:Y:S02]  /*1a320*/  PRMT R191, RZ, 0x7610, R191 ;  /* 0x00007610ffbf7816 */ /* 0x000fe400000000bf */
[----:B------:R-:W-:Y:S01]  /*1a330*/  PRMT R190, RZ, 0x7610, R190 ;  /* 0x00007610ffbe7816 */ /* 0x000fe200000000be */
[----:B------:R-:W2:Y:S01]  /*1a340*/  LDL R95, [R1+0xde4] ;  /* 0x000de400015f7983 */ /* 0x000ea20000100800 */
[----:B----4-:R-:W-:-:S03]  /*1a350*/  @!P0 IMAD.MOV.U32 R6, RZ, RZ, R44 ;  /* 0x000000ffff068224 */ /* 0x010fc600078e002c */
[----:B------:R-:W4:Y:S01]  /*1a360*/  LDL R44, [R1+0xe00] ;  /* 0x000e0000012c7983 */ /* 0x000f220000100800 */
[----:B------:R-:W-:Y:S01]  /*1a370*/  @!P0 IMAD.MOV.U32 R7, RZ, RZ, R94 ;  /* 0x000000ffff078224 */ /* 0x000fe200078e005e */
[----:B0-----:R-:W-:Y:S02]  /*1a380*/  LOP3.LUT R150, R150, 0x3f, RZ, 0xc0, !PT ;  /* 0x0000003f96967812 */ /* 0x001fe400078ec0ff */
[----:B------:R-:W-:Y:S04]  /*1a390*/  STS.U16 [R39+UR6+0x10480], R163 ;  /* 0x010480a327007988 */ /* 0x000fe80008000406 */
[----:B------:R-:W-:Y:S04]  /*1a3a0*/  STS.U16 [R39+UR6+0x10880], R158 ;  /* 0x0108809e27007988 */ /* 0x000fe80008000406 */
[----:B------:R-:W-:Y:S04]  /*1a3b0*/  STS.U16 [R39+UR6+0x10c80], R153 ;  /* 0x010c809927007988 */ /* 0x000fe80008000406 */
[----:B------:R-:W-:Y:S01]  /*1a3c0*/  STS.U16 [R39+UR6+0x11080], R20 ;  /* 0x0110801427007988 */ /* 0x000fe20008000406 */
[----:B-1----:R-:W-:-:S03]  /*1a3d0*/  LOP3.LUT R4, R4, 0x40, RZ, 0xc0, !PT ;  /* 0x0000004004047812 */ /* 0x002fc600078ec0ff */
[----:B------:R-:W-:Y:S04]  /*1a3e0*/  STS.U16 [R39+UR6+0x11480], R17 ;  /* 0x0114801127007988 */ /* 0x000fe80008000406 */
[----:B------:R-:W-:Y:S04]  /*1a3f0*/  STS.U16 [R39+UR6+0x11880], R14 ;  /* 0x0118800e27007988 */ /* 0x000fe80008000406 */
[----:B------:R0:W4:Y:S04]  /*1a400*/  @!P0 LDG.E.U16 R192, desc[UR56][R6.64] ;  /* 0x0000003806c08981 */ /* 0x000128000c1e1500 */
[----:B------:R1:W-:Y:S01]  /*1a410*/  STS.U16 [R39+UR6+0x11c80], R12 ;  /* 0x011c800c27007988 */ /* 0x0003e20008000406 */
[----:B------:R-:W-:-:S03]  /*1a420*/  PRMT R189, RZ, 0x7610, R189 ;  /* 0x00007610ffbd7816 */ /* 0x000fc600000000bd */
[----:B------:R-:W4:Y:S01]  /*1a430*/  LDL R94, [R1+0xdc0] ;  /* 0x000dc000015e7983 */ /* 0x000f220000100800 */
[----:B0-----:R-:W-:Y:S02]  /*1a440*/  @!P0 IMAD.MOV.U32 R6, RZ, RZ, R89 ;  /* 0x000000ffff068224 */ /* 0x001fe400078e0059 */
[----:B------:R-:W-:Y:S01]  /*1a450*/  @!P0 IMAD.MOV.U32 R7, RZ, RZ, R91 ;  /* 0x000000ffff078224 */ /* 0x000fe200078e005b */
[----:B------:R-:W4:Y:S01]  /*1a460*/  LDL R89, [R1+0xda4] ;  /* 0x000da40001597983 */ /* 0x000f220000100800 */
[----:B-1----:R-:W-:-:S03]  /*1a470*/  IMAD.SHL.U32 R39, R150, 0x2, RZ ;  /* 0x0000000296277824 */ /* 0x002fc600078e00ff */
[----:B------:R0:W4:Y:S01]  /*1a480*/  @!P0 LDG.E.U16 R191, desc[UR56][R6.64] ;  /* 0x0000003806bf8981 */ /* 0x000122000c1e1500 */
[----:B------:R-:W-:-:S03]  /*1a490*/  IMAD R4, R4, 0x80, R39 ;  /* 0x0000008004047824 */ /* 0x000fc600078e0227 */
[----:B------:R-:W4:Y:S04]  /*1a4a0*/  LDL R39, [R1+0xe04] ;  /* 0x000e040001277983 */ /* 0x000f280000100800 */
[----:B------:R-:W4:Y:S01]  /*1a4b0*/  LDL R91, [R1+0xda0] ;  /* 0x000da000015b7983 */ /* 0x000f220000100800 */
[----:B0-----:R-:W-:Y:S02]  /*1a4c0*/  @!P0 IMAD.MOV.U32 R6, RZ, RZ, R85 ;  /* 0x000000ffff068224 */ /* 0x001fe400078e0055 */
[----:B------:R-:W-:Y:S01]  /*1a4d0*/  @!P0 IMAD.MOV.U32 R7, RZ, RZ, R86 ;  /* 0x000000ffff078224 */ /* 0x000fe200078e0056 */
[----:B------:R-:W-:Y:S01]  /*1a4e0*/  PRMT R188, RZ, 0x7610, R188 ;  /* 0x00007610ffbc7816 */ /* 0x000fe200000000bc */
[----:B------:R-:W4:Y:S04]  /*1a4f0*/  LDL R86, [R1+0xd80] ;  /* 0x000d800001567983 */ /* 0x000f280000100800 */
[----:B------:R0:W4:Y:S04]  /*1a500*/  @!P0 LDG.E.U16 R190, desc[UR56][R6.64] ;  /* 0x0000003806be8981 */ /* 0x000128000c1e1500 */
[----:B------:R-:W4:Y:S01]  /*1a510*/  LDL R85, [R1+0xd84] ;  /* 0x000d840001557983 */ /* 0x000f220000100800 */
[----:B0-----:R-:W-:-:S02]  /*1a520*/  @!P0 IMAD.MOV.U32 R6, RZ, RZ, R79 ;  /* 0x000000ffff068224 */ /* 0x001fc400078e004f */
[----:B------:R-:W-:Y:S01]  /*1a530*/  @!P0 IMAD.MOV.U32 R7, RZ, RZ, R82 ;  /* 0x000000ffff078224 */ /* 0x000fe200078e0052 */
[----:B------:R-:W-:Y:S01]  /*1a540*/  PRMT R187, RZ, 0x7610, R187 ;  /* 0x00007610ffbb7816 */ /* 0x000fe200000000bb */
[----:B------:R-:W4:Y:S04]  /*1a550*/  LDL R82, [R1+0xd60] ;  /* 0x000d600001527983 */ /* 0x000f280000100800 */
[----:B------:R0:W4:Y:S04]  /*1a560*/  @!P0 LDG.E.U16 R189, desc[UR56][R6.64] ;  /* 0x0000003806bd8981 */ /* 0x000128000c1e1500 */
[----:B------:R-:W4:Y:S01]  /*1a570*/  LDL R79, [R1+0xd64] ;  /* 0x000d6400014f7983 */ /* 0x000f220000100800 */
[----:B0-----:R-:W-:Y:S01]  /*1a580*/  @!P0 IMAD.MOV.U32 R7, RZ, RZ, R74 ;  /* 0x000000ffff078224 */ /* 0x001fe200078e004a */
[----:B------:R-:W-:-:S02]  /*1a590*/  PRMT R186, RZ, 0x7610, R186 ;  /* 0x00007610ffba7816 */ /* 0x000fc400000000ba */
[----:B------:R-:W4:Y:S01]  /*1a5a0*/  LDL R74, [R1+0xd40] ;  /* 0x000d4000014a7983 */ /* 0x000f220000100800 */
[----:B---3--:R-:W-:-:S03]  /*1a5b0*/  @!P0 IMAD.MOV.U32 R6, RZ, RZ, R43 ;  /* 0x000000ffff068224 */ /* 0x008fc600078e002b */
[----:B------:R-:W3:Y:S04]  /*1a5c0*/  LDL R43, [R1+0xdc4] ;  /* 0x000dc400012b7983 */ /* 0x000ee80000100800 */
[----:B------:R2:W3:Y:S02]  /*1a5d0*/  @!P0 LDG.E.U16 R188, desc[UR56][R6.64] ;  /* 0x0000003806bc8981 */ /* 0x0004e4000c1e1500 */
[----:B--2---:R-:W-:Y:S02]  /*1a5e0*/  @!P0 IMAD.MOV.U32 R6, RZ, RZ, R64 ;  /* 0x000000ffff068224 */ /* 0x004fe400078e0040 */
[----:B------:R-:W-:Y:S01]  /*1a5f0*/  @!P0 IMAD.MOV.U32 R7, RZ, RZ, R73 ;  /* 0x000000ffff078224 */ /* 0x000fe200078e0049 */
[----:B------:R-:W-:Y:S01]  /*1a600*/  PRMT R185, RZ, 0x7610, R185 ;  /* 0x00007610ffb97816 */ /* 0x000fe200000000b9 */
[----:B------:R-:W2:Y:S04]  /*1a610*/  LDL R73, [R1+0xd20] ;  /* 0x000d200001497983 */ /* 0x000ea80000100800 */
[----:B------:R4:W2:Y:S04]  /*1a620*/  @!P0 LDG.E.U16 R187, desc[UR56][R6.64] ;  /* 0x0000003806bb8981 */ /* 0x0008a8000c1e1500 */
[----:B------:R-:W2:Y:S01]  /*1a630*/  LDL R64, [R1+0xd24] ;  /* 0x000d240001407983 */ /* 0x000ea20000100800 */
[----:B----4-:R-:W-:-:S03]  /*1a640*/  @!P0 IMAD.MOV.U32 R7, RZ, RZ, R44 ;  /* 0x000000ffff078224 */ /* 0x010fc600078e002c */
[----:B------:R-:W4:Y:S01]  /*1a650*/  LDL R44, [R1+0xd44] ;  /* 0x000d4400012c7983 */ /* 0x000f220000100800 */
[----:B------:R-:W-:-:S05]  /*1a660*/  LOP3.LUT R4, R4, 0x20, RZ, 0x3c, !PT ;  /* 0x0000002004047812 */ /* 0x000fca00078e3cff */
[----:B------:R-:W-:Y:S04]  /*1a670*/  STS.U16 [R4+UR6+0x10100], R172 ;  /* 0x010100ac04007988 */ /* 0x000fe80008000406 */
[----:B------:R-:W-:Y:S04]  /*1a680*/  STS.U16 [R4+UR6+0x10500], R169 ;  /* 0x010500a904007988 */ /* 0x000fe80008000406 */
[----:B------:R-:W-:Y:S04]  /*1a690*/  STS.U16 [R4+UR6+0x10900], R165 ;  /* 0x010900a504007988 */ /* 0x000fe80008000406 */
[----:B------:R-:W-:Y:S01]  /*1a6a0*/  STS.U16 [R4+UR6+0x10d00], R161 ;  /* 0x010d00a104007988 */ /* 0x000fe20008000406 */
[----:B------:R-:W0:Y:S01]  /*1a6b0*/  S2R R150, SR_TID.X ;  /* 0x0000000000967919 */ /* 0x000e220000002100 */
[----:B------:R-:W-:-:S05]  /*1a6c0*/  @!P0 IMAD.MOV.U32 R6, RZ, RZ, R39 ;  /* 0x000000ffff068224 */ /* 0x000fca00078e0027 */
[----:B------:R1:W2:Y:S02]  /*1a6d0*/  @!P0 LDG.E.U16 R186, desc[UR56][R6.64] ;  /* 0x0000003806ba8981 */ /* 0x0002a4000c1e1500 */
[----:B-1----:R-:W-:Y:S02]  /*1a6e0*/  @!P0 IMAD.MOV.U32 R6, RZ, RZ, R95 ;  /* 0x000000ffff068224 */ /* 0x002fe400078e005f */
[----:B------:R-:W-:Y:S01]  /*1a6f0*/  @!P0 IMAD.MOV.U32 R7, RZ, RZ, R96 ;  /* 0x000000ffff078224 */ /* 0x000fe200078e0060 */
[----:B------:R-:W-:Y:S04]  /*1a700*/  STS.U16 [R4+UR6+0x11100], R156 ;  /* 0x0111009c04007988 */ /* 0x000fe80008000406 */
[----:B------:R1:W2:Y:S04]  /*1a710*/  @!P0 LDG.E.U16 R185, desc[UR56][R6.64] ;  /* 0x0000003806b98981 */ /* 0x0002a8000c1e1500 */
[----:B------:R-:W-:Y:S04]  /*1a720*/  STS.U16 [R4+UR6+0x11500], R152 ;  /* 0x0115009804007988 */ /* 0x000fe80008000406 */
[----:B------:R-:W-:Y:S04]  /*1a730*/  STS.U16 [R4+UR6+0x11900], R19 ;  /* 0x0119001304007988 */ /* 0x000fe80008000406 */
[----:B------:R1:W-:Y:S01]  /*1a740*/  STS.U16 [R4+UR6+0x11d00], R16 ;  /* 0x011d001004007988 */ /* 0x0003e20008000406 */
[----:B------:R-:W-:-:S02]  /*1a750*/  PRMT R184, RZ, 0x7610, R184 ;  /* 0x00007610ffb87816 */ /* 0x000fc400000000b8 */
[----:B0-----:R-:W-:Y:S01]  /*1a760*/  LOP3.LUT R150, R150, 0x3f, RZ, 0xc0, !PT ;  /* 0x0000003f96967812 */ /* 0x001fe200078ec0ff */
[----:B------:R-:W2:Y:S01]  /*1a770*/  LDL R96, [R1+0xce0] ;  /* 0x000ce00001607983 */ /* 0x000ea20000100800 */
[----:B------:R-:W-:Y:S02]  /*1a780*/  PRMT R183, RZ, 0x7610, R183 ;  /* 0x00007610ffb77816 */ /* 0x000fe400000000b7 */
[----:B------:R-:W-:Y:S01]  /*1a790*/  PRMT R182, RZ, 0x7610, R182 ;  /* 0x00007610ffb67816 */ /* 0x000fe200000000b6 */
[----:B------:R-:W2:Y:S01]  /*1a7a0*/  LDL R95, [R1+0xce4] ;  /* 0x000ce400015f7983 */ /* 0x000ea20000100800 */
[----:B-1----:R-:W0:Y:S01]  /*1a7b0*/  S2R R4, SR_TID.X ;  /* 0x0000000000047919 */ /* 0x002e220000002100 */
[----:B------:R-:W-:Y:S02]  /*1a7c0*/  @!P0 IMAD.MOV.U32 R7, RZ, RZ, R94 ;  /* 0x000000ffff078224 */ /* 0x000fe400078e005e */
[----:B------:R-:W-:Y:S01]  /*1a7d0*/  IMAD.SHL.U32 R39, R150, 0x2, RZ ;  /* 0x0000000296277824 */ /* 0x000fe200078e00ff */
[----:B------:R-:W-:Y:S01]  /*1a7e0*/  PRMT R181, RZ, 0x7610, R181 ;  /* 0x00007610ffb57816 */ /* 0x000fe200000000b5 */
[----:B------:R-:W2:Y:S01]  /*1a7f0*/  LDL R94, [R1+0xcc0] ;  /* 0x000cc000015e7983 */ /* 0x000ea20000100800 */
[----:B0-----:R-:W-:-:S05]  /*1a800*/  LOP3.LUT R4, R4, 0x40, RZ, 0xc0, !PT ;  /* 0x0000004004047812 */ /* 0x001fca00078ec0ff */
[----:B------:R-:W-:Y:S02]  /*1a810*/  IMAD R4, R4, 0x80, R39 ;  /* 0x0000008004047824 */ /* 0x000fe400078e0227 */
[----:B------:R-:W2:Y:S01]  /*1a820*/  LDL R39, [R1+0xd04] ;  /* 0x000d040001277983 */ /* 0x000ea20000100800 */
[----:B---3--:R-:W-:-:S03]  /*1a830*/  @!P0 IMAD.MOV.U32 R6, RZ, RZ, R43 ;  /* 0x000000ffff068224 */ /* 0x008fc600078e002b */
[----:B------:R-:W3:Y:S04]  /*1a840*/  LDL R43, [R1+0xd00] ;  /* 0x000d0000012b7983 */ /* 0x000ee80000100800 */
[----:B------:R0:W3:Y:S02]  /*1a850*/  @!P0 LDG.E.U16 R184, desc[UR56][R6.64] ;  /* 0x0000003806b88981 */ /* 0x0000e4000c1e1500 */
[----:B0-----:R-:W-:Y:S02]  /*1a860*/  @!P0 IMAD.MOV.U32 R6, RZ, RZ, R89 ;  /* 0x000000ffff068224 */ /* 0x001fe400078e0059 */
        /* <DEDUP_REMOVED lines=18> */
[----:B------:R-:W-:-:S03]  /*1a990*/  @!P0 IMAD.MOV.U32 R7, RZ, RZ, R74 ;  /* 0x000000ffff078224 */ /* 0x000fc600078e004a */
[----:B------:R-:W4:Y:S04]  /*1a9a0*/  LDL R74, [R1+0xa28] ;  /* 0x000a2800014a7983 */ /* 0x000f280000100800 */
[----:B------:R2:W4:Y:S02]  /*1a9b0*/  @!P0 LDG.E.U16 R180, desc[UR56][R6.64] ;  /* 0x0000003806b48981 */ /* 0x000524000c1e1500 */
[----:B--2---:R-:W-:Y:S02]  /*1a9c0*/  @!P0 IMAD.MOV.U32 R6, RZ, RZ, R64 ;  /* 0x000000ffff068224 */ /* 0x004fe400078e0040 */
[----:B------:R-:W-:Y:S01]  /*1a9d0*/  @!P0 IMAD.MOV.U32 R7, RZ, RZ, R73 ;  /* 0x000000ffff078224 */ /* 0x000fe200078e0049 */
[----:B------:R-:W-:Y:S01]  /*1a9e0*/  PRMT R178, RZ, 0x7610, R178 ;  /* 0x00007610ffb27816 */ /* 0x000fe200000000b2 */
[----:B------:R-:W2:Y:S04]  /*1a9f0*/  LDL R73, [R1+0xa08] ;  /* 0x000a080001497983 */ /* 0x000ea80000100800 */
[----:B------:R0:W2:Y:S01]  /*1aa00*/  @!P0 LDG.E.U16 R179, desc[UR56][R6.64] ;  /* 0x0000003806b38981 */ /* 0x0000a2000c1e1500 */
[----:B------:R-:W-:-:S03]  /*1aa10*/  PRMT R177, RZ, 0x7610, R177 ;  /* 0x00007610ffb17816 */ /* 0x000fc600000000b1 */
[----:B------:R-:W2:Y:S01]  /*1aa20*/  LDL R64, [R1+0xa0c] ;  /* 0x000a0c0001407983 */ /* 0x000ea20000100800 */
[----:B------:R-:W-:-:S05]  /*1aa30*/  LOP3.LUT R4, R4, 0x30, RZ, 0x3c, !PT ;  /* 0x0000003004047812 */ /* 0x000fca00078e3cff */
[----:B------:R-:W-:Y:S04]  /*1aa40*/  STS.U16 [R4+UR6+0x10180], R175 ;  /* 0x010180af04007988 */ /* 0x000fe80008000406 */
[----:B------:R-:W-:Y:S04]  /*1aa50*/  STS.U16 [R4+UR6+0x10580], R174 ;  /* 0x010580ae04007988 */ /* 0x000fe80008000406 */
[----:B------:R-:W-:Y:S04]  /*1aa60*/  STS.U16 [R4+UR6+0x10980], R171 ;  /* 0x010980ab04007988 */ /* 0x000fe80008000406 */
[----:B------:R-:W-:Y:S01]  /*1aa70*/  STS.U16 [R4+UR6+0x10d80], R168 ;  /* 0x010d80a804007988 */ /* 0x000fe20008000406 */
[----:B------:R-:W1:Y:S03]  /*1aa80*/  S2R R150, SR_TID.X ;  /* 0x0000000000967919 */ /* 0x000e660000002100 */
[----:B------:R-:W-:Y:S04]  /*1aa90*/  STS.U16 [R4+UR6+0x11180], R164 ;  /* 0x011180a404007988 */ /* 0x000fe80008000406 */
[----:B------:R-:W-:Y:S04]  /*1aaa0*/  STS.U16 [R4+UR6+0x11580], R160 ;  /* 0x011580a004007988 */ /* 0x000fe80008000406 */
[----:B------:R-:W-:Y:S04]  /*1aab0*/  STS.U16 [R4+UR6+0x11980], R154 ;  /* 0x0119809a04007988 */ /* 0x000fe80008000406 */
[----:B------:R0:W-:Y:S02]  /*1aac0*/  STS.U16 [R4+UR6+0x11d80], R22 ;  /* 0x011d801604007988 */ /* 0x0001e40008000406 */
[----:B0-----:R-:W0:Y:S01]  /*1aad0*/  S2R R4, SR_TID.X ;  /* 0x0000000000047919 */ /* 0x001e220000002100 */
[----:B------:R-:W-:-:S02]  /*1aae0*/  @!P0 IMAD.MOV.U32 R6, RZ, RZ, R39 ;  /* 0x000000ffff068224 */ /* 0x000fc400078e0027 */
[----:B---3--:R-:W-:Y:S02]  /*1aaf0*/  @!P0 IMAD.MOV.U32 R7, RZ, RZ, R43 ;  /* 0x000000ffff078224 */ /* 0x008fe400078e002b */
[----:B------:R-:W3:Y:S04]  /*1ab00*/  LDL R43, [R1+0xa2c] ;  /* 0x000a2c00012b7983 */ /* 0x000ee80000100800 */
[----:B------:R1:W2:Y:S02]  /*1ab10*/  @!P0 LDG.E.U16 R178, desc[UR56][R6.64] ;  /* 0x0000003806b28981 */ /* 0x0002a4000c1e1500 */
[----:B-1----:R-:W-:Y:S02]  /*1ab20*/  @!P0 IMAD.MOV.U32 R6, RZ, RZ, R95 ;  /* 0x000000ffff068224 */ /* 0x002fe400078e005f */
[----:B------:R-:W-:-:S05]  /*1ab30*/  @!P0 IMAD.MOV.U32 R7, RZ, RZ, R96 ;  /* 0x000000ffff078224 */ /* 0x000fca00078e0060 */
[----:B------:R4:W2:Y:S01]  /*1ab40*/  @!P0 LDG.E.U16 R177, desc[UR56][R6.64] ;  /* 0x0000003806b18981 */ /* 0x0008a2000c1e1500 */
[----:B------:R-:W-:Y:S02]  /*1ab50*/  LOP3.LUT R150, R150, 0x3f, RZ, 0xc0, !PT ;  /* 0x0000003f96967812 */ /* 0x000fe400078ec0ff */
[----:B0-----:R-:W-:-:S03]  /*1ab60*/  LOP3.LUT R4, R4, 0x40, RZ, 0xc0, !PT ;  /* 0x0000004004047812 */ /* 0x001fc600078ec0ff */
[----:B------:R-:W-:Y:S02]  /*1ab70*/  IMAD.SHL.U32 R39, R150, 0x2, RZ ;  /* 0x0000000296277824 */ /* 0x000fe400078e00ff */
[----:B----4-:R-:W-:Y:S02]  /*1ab80*/  @!P0 IMAD.MOV.U32 R6, RZ, RZ, R44 ;  /* 0x000000ffff068224 */ /* 0x010fe400078e002c */
[----:B------:R-:W4:Y:S01]  /*1ab90*/  LDL R44, [R1+0x9e8] ;  /* 0x0009e800012c7983 */ /* 0x000f220000100800 */
[----:B------:R-:W-:-:S03]  /*1aba0*/  IMAD R4, R4, 0x80, R39 ;  /* 0x0000008004047824 */ /* 0x000fc600078e0227 */
[----:B------:R-:W4:Y:S02]  /*1abb0*/  LDL R39, [R1+0x9ec] ;  /* 0x0009ec0001277983 */ /* 0x000f240000100800 */
[----:B------:R-:W-:Y:S01]  /*1abc0*/  LOP3.LUT R4, R4, 0x40, RZ, 0x3c, !PT ;  /* 0x0000004004047812 */ /* 0x000fe200078e3cff */
[----:B------:R-:W-:Y:S01]  /*1abd0*/  @!P0 IMAD.MOV.U32 R7, RZ, RZ, R94 ;  /* 0x000000ffff078224 */ /* 0x000fe200078e005e */
[----:B------:R-:W-:Y:S01]  /*1abe0*/  PRMT R175, RZ, 0x7610, R175 ;  /* 0x00007610ffaf7816 */ /* 0x000fe200000000af */
[----:B------:R-:W4:Y:S04]  /*1abf0*/  LDL R94, [R1+0x9c8] ;  /* 0x0009c800015e7983 */ /* 0x000f280000100800 */
[----:B------:R0:W-:Y:S02]  /*1ac00*/  STS.U16 [R4+UR6+0x10200], R176 ;  /* 0x010200b004007988 */ /* 0x0001e40008000406 */
[----:B0-----:R-:W-:-:S06]  /*1ac10*/  PRMT R176, RZ, 0x7610, R176 ;  /* 0x00007610ffb07816 */ /* 0x001fcc00000000b0 */
[----:B------:R0:W4:Y:S01]  /*1ac20*/  @!P0 LDG.E.U16 R176, desc[UR56][R6.64] ;  /* 0x0000003806b08981 */ /* 0x000122000c1e1500 */
[----:B------:R-:W-:Y:S01]  /*1ac30*/  PRMT R174, RZ, 0x7610, R174 ;  /* 0x00007610ffae7816 */ /* 0x000fe200000000ae */
[----:B0-----:R-:W-:Y:S02]  /*1ac40*/  @!P0 IMAD.MOV.U32 R6, RZ, RZ, R89 ;  /* 0x000000ffff068224 */ /* 0x001fe400078e0059 */
[----:B------:R-:W-:Y:S01]  /*1ac50*/  @!P0 IMAD.MOV.U32 R7, RZ, RZ, R91 ;  /* 0x000000ffff078224 */ /* 0x000fe200078e005b */
[----:B------:R0:W-:Y:S04]  /*1ac60*/  STS.U16 [R4+UR6+0x10600], R93 ;  /* 0x0106005d04007988 */ /* 0x0001e80008000406 */
[----:B------:R1:W4:Y:S04]  /*1ac70*/  @!P0 LDG.E.U16 R175, desc[UR56][R6.64] ;  /* 0x0000003806af8981 */ /* 0x000328000c1e1500 */
[----:B------:R-:W-:Y:S04]  /*1ac80*/  STS.U16 [R4+UR6+0x10a00], R88 ;  /* 0x010a005804007988 */ /* 0x000fe80008000406 */
[----:B0-----:R-:W4:Y:S01]  /*1ac90*/  LDL R93, [R1+0x9cc] ;  /* 0x0009cc00015d7983 */ /* 0x001f220000100800 */
[----:B-1----:R-:W-:-:S02]  /*1aca0*/  @!P0 IMAD.MOV.U32 R6, RZ, RZ, R85 ;  /* 0x000000ffff068224 */ /* 0x002fc400078e0055 */
[----:B------:R-:W-:Y:S01]  /*1acb0*/  @!P0 IMAD.MOV.U32 R7, RZ, RZ, R86 ;  /* 0x000000ffff078224 */ /* 0x000fe200078e0056 */
[----:B------:R0:W-:Y:S04]  /*1acc0*/  STS.U16 [R4+UR6+0x10e00], R173 ;  /* 0x010e00ad04007988 */ /* 0x0001e80008000406 */
[----:B------:R1:W4:Y:S04]  /*1acd0*/  @!P0 LDG.E.U16 R174, desc[UR56][R6.64] ;  /* 0x0000003806ae8981 */ /* 0x000328000c1e1500 */
[----:B------:R-:W4:Y:S01]  /*1ace0*/  LDL R91, [R1+0x9a8] ;  /* 0x0009a800015b7983 */ /* 0x000f220000100800 */
[----:B0-----:R-:W-:-:S03]  /*1acf0*/  PRMT R173, RZ, 0x7610, R173 ;  /* 0x00007610ffad7816 */ /* 0x001fc600000000ad */
[----:B------:R-:W4:Y:S01]  /*1ad00*/  LDL R89, [R1+0x988] ;  /* 0x0009880001597983 */ /* 0x000f220000100800 */
[----:B-1----:R-:W-:Y:S02]  /*1ad10*/  @!P0 IMAD.MOV.U32 R6, RZ, RZ, R79 ;  /* 0x000000ffff068224 */ /* 0x002fe400078e004f */
[----:B------:R-:W-:Y:S01]  /*1ad20*/  @!P0 IMAD.MOV.U32 R7, RZ, RZ, R82 ;  /* 0x000000ffff078224 */ /* 0x000fe200078e0052 */
[----:B------:R-:W4:Y:S04]  /*1ad30*/  LDL R88, [R1+0x98c] ;  /* 0x00098c0001587983 */ /* 0x000f280000100800 */
[----:B------:R0:W4:Y:S04]  /*1ad40*/  @!P0 LDG.E.U16 R173, desc[UR56][R6.64] ;  /* 0x0000003806ad8981 */ /* 0x000128000c1e1500 */
[----:B------:R-:W4:Y:S04]  /*1ad50*/  LDL R86, [R1+0x968] ;  /* 0x0009680001567983 */ /* 0x000f280000100800 */
[----:B------:R-:W4:Y:S04]  /*1ad60*/  LDL R85, [R1+0x96c] ;  /* 0x00096c0001557983 */ /* 0x000f280000100800 */
[----:B------:R-:W4:Y:S04]  /*1ad70*/  LDL R82, [R1+0x948] ;  /* 0x0009480001527983 */ /* 0x000f280000100800 */
[----:B------:R-:W4:Y:S01]  /*1ad80*/  LDL R79, [R1+0x94c] ;  /* 0x00094c00014f7983 */ /* 0x000f220000100800 */
[----:B0-----:R-:W-:-:S03]  /*1ad90*/  @!P0 IMAD.MOV.U32 R7, RZ, RZ, R74 ;  /* 0x000000ffff078224 */ /* 0x001fc600078e004a */
[----:B------:R-:W4:Y:S01]  /*1ada0*/  LDL R74, [R1+0x928] ;  /* 0x00092800014a7983 */ /* 0x000f220000100800 */
[----:B------:R-:W-:Y:S02]  /*1adb0*/  PRMT R172, RZ, 0x7610, R172 ;  /* 0x00007610ffac7816 */ /* 0x000fe400000000ac */
[----:B------:R-:W-:Y:S01]  /*1adc0*/  PRMT R171, RZ, 0x7610, R171 ;  /* 0x00007610ffab7816 */ /* 0x000fe200000000ab */
[----:B------:R-:W0:Y:S01]  /*1add0*/  S2R R150, SR_TID.X ;  /* 0x0000000000967919 */ /* 0x000e220000002100 */
[----:B------:R-:W-:Y:S04]  /*1ade0*/  STS.U16 [R4+UR6+0x11200], R170 ;  /* 0x011200aa04007988 */ /* 0x000fe80008000406 */
[----:B------:R-:W-:Y:S01]  /*1adf0*/  STS.U16 [R4+UR6+0x11600], R167 ;  /* 0x011600a704007988 */ /* 0x000fe20008000406 */
[----:B---3--:R-:W-:-:S03]  /*1ae00*/  @!P0 IMAD.MOV.U32 R6, RZ, RZ, R43 ;  /* 0x000000ffff068224 */ /* 0x008fc600078e002b */
[----:B------:R-:W3:Y:S04]  /*1ae10*/  LDL R43, [R1+0x9ac] ;  /* 0x0009ac00012b7983 */ /* 0x000ee80000100800 */
[----:B------:R2:W3:Y:S02]  /*1ae20*/  @!P0 LDG.E.U16 R172, desc[UR56][R6.64] ;  /* 0x0000003806ac8981 */ /* 0x0004e4000c1e1500 */
[----:B--2---:R-:W-:Y:S02]  /*1ae30*/  @!P0 IMAD.MOV.U32 R6, RZ, RZ, R64 ;  /* 0x000000ffff068224 */ /* 0x004fe400078e0040 */
[----:B------:R-:W-:Y:S01]  /*1ae40*/  @!P0 IMAD.MOV.U32 R7, RZ, RZ, R73 ;  /* 0x000000ffff078224 */ /* 0x000fe200078e0049 */
[----:B------:R-:W-:Y:S04]  /*1ae50*/  STS.U16 [R4+UR6+0x11a00], R162 ;  /* 0x011a00a204007988 */ /* 0x000fe80008000406 */
[----:B------:R-:W2:Y:S04]  /*1ae60*/  LDL R73, [R1+0x92c] ;  /* 0x00092c0001497983 */ /* 0x000ea80000100800 */
[----:B------:R4:W2:Y:S04]  /*1ae70*/  @!P0 LDG.E.U16 R171, desc[UR56][R6.64] ;  /* 0x0000003806ab8981 */ /* 0x0008a8000c1e1500 */
[----:B------:R1:W-:Y:S01]  /*1ae80*/  STS.U16 [R4+UR6+0x11e00], R157 ;  /* 0x011e009d04007988 */ /* 0x0003e20008000406 */
[----:B0-----:R-:W-:-:S03]  /*1ae90*/  LOP3.LUT R150, R150, 0x3f, RZ, 0xc0, !PT ;  /* 0x0000003f96967812 */ /* 0x001fc600078ec0ff */
[----:B------:R-:W2:Y:S01]  /*1aea0*/  LDL R64, [R1+0x908] ;  /* 0x0009080001407983 */ /* 0x000ea20000100800 */
[----:B-1----:R-:W0:Y:S01]  /*1aeb0*/  S2R R4, SR_TID.X ;  /* 0x0000000000047919 */ /* 0x002e220000002100 */
[----:B----4-:R-:W-:Y:S02]  /*1aec0*/  @!P0 IMAD.MOV.U32 R7, RZ, RZ, R44 ;  /* 0x000000ffff078224 */ /* 0x010fe400078e002c */
[----:B------:R-:W4:Y:S01]  /*1aed0*/  LDL R44, [R1+0x90c] ;  /* 0x00090c00012c7983 */ /* 0x000f220000100800 */
[----:B0-----:R-:W-:Y:S01]  /*1aee0*/  LOP3.LUT R4, R4, 0x40, RZ, 0xc0, !PT ;  /* 0x0000004004047812 */ /* 0x001fe200078ec0ff */
[----:B------:R-:W-:Y:S02]  /*1aef0*/  @!P0 IMAD.MOV.U32 R6, RZ, RZ, R39 ;  /* 0x000000ffff068224 */ /* 0x000fe400078e0027 */
[----:B------:R-:W-:-:S04]  /*1af00*/  IMAD.SHL.U32 R39, R150, 0x2, RZ ;  /* 0x0000000296277824 */ /* 0x000fc800078e00ff */
[----:B------:R-:W-:Y:S02]  /*1af10*/  IMAD R4, R4, 0x80, R39 ;  /* 0x0000008004047824 */ /* 0x000fe400078e0227 */
[----:B------:R-:W4:Y:S01]  /*1af20*/  LDL R39, [R1+0x8ec] ;  /* 0x0008ec0001277983 */ /* 0x000f220000100800 */
[----:B------:R-:W-:Y:S02]  /*1af30*/  PRMT R170, RZ, 0x7610, R170 ;  /* 0x00007610ffaa7816 */ /* 0x000fe400000000aa */
[----:B------:R-:W-:-:S04]  /*1af40*/  PRMT R169, RZ, 0x7610, R169 ;  /* 0x00007610ffa97816 */ /* 0x000fc800000000a9 */
[----:B------:R0:W4:Y:S02]  /*1af50*/  @!P0 LDG.E.U16 R170, desc[UR56][R6.64] ;  /* 0x0000003806aa8981 */ /* 0x000124000c1e1500 */
[----:B0-----:R-:W-:Y:S02]  /*1af60*/  @!P0 IMAD.MOV.U32 R7, RZ, RZ, R94 ;  /* 0x000000ffff078224 */ /* 0x001fe400078e005e */
[----:B------:R-:W-:-:S05]  /*1af70*/  @!P0 IMAD.MOV.U32 R6, RZ, RZ, R93 ;  /* 0x000000ffff068224 */ /* 0x000fca00078e005d */
[----:B------:R0:W4:Y:S01]  /*1af80*/  @!P0 LDG.E.U16 R169, desc[UR56][R6.64] ;  /* 0x0000003806a98981 */ /* 0x000122000c1e1500 */
[----:B------:R-:W-:Y:S02]  /*1af90*/  PRMT R168, RZ, 0x7610, R168 ;  /* 0x00007610ffa87816 */ /* 0x000fe400000000a8 */
[----:B------:R-:W-:Y:S01]  /*1afa0*/  PRMT R167, RZ, 0x7610, R167 ;  /* 0x00007610ffa77816 */ /* 0x000fe200000000a7 */
[----:B0-----:R-:W-:Y:S01]  /*1afb0*/  @!P0 IMAD.MOV.U32 R7, RZ, RZ, R91 ;  /* 0x000000ffff078224 */ /* 0x001fe200078e005b */
[----:B------:R-:W-:Y:S02]  /*1afc0*/  PRMT R166, RZ, 0x7610, R166 ;  /* 0x00007610ffa67816 */ /* 0x000fe400000000a6 */
[----:B------:R-:W-:Y:S02]  /*1afd0*/  PRMT R165, RZ, 0x7610, R165 ;  /* 0x00007610ffa57816 */ /* 0x000fe400000000a5 */
[----:B------:R-:W-:-:S05]  /*1afe0*/  LOP3.LUT R4, R4, 0x50, RZ, 0x3c, !PT ;  /* 0x0000005004047812 */ /* 0x000fca00078e3cff */
[----:B------:R-:W-:Y:S04]  /*1aff0*/  STS.U16 [R4+UR6+0x10280], R92 ;  /* 0x0102805c04007988 */ /* 0x000fe80008000406 */
[----:B------:R-:W-:Y:S04]  /*1b000*/  STS.U16 [R4+UR6+0x10680], R90 ;  /* 0x0106805a04007988 */ /* 0x000fe80008000406 */
[----:B------:R-:W-:Y:S04]  /*1b010*/  STS.U16 [R4+UR6+0x10a80], R87 ;  /* 0x010a805704007988 */ /* 0x000fe80008000406 */
[----:B------:R0:W-:Y:S01]  /*1b020*/  STS.U16 [R4+UR6+0x10e80], R83 ;  /* 0x010e805304007988 */ /* 0x0001e20008000406 */
[----:B------:R-:W-:-:S03]  /*1b030*/  PRMT R164, RZ, 0x7610, R164 ;  /* 0x00007610ffa47816 */ /* 0x000fc600000000a4 */
[----:B------:R1:W-:Y:S04]  /*1b040*/  STS.U16 [R4+UR6+0x11280], R80 ;  /* 0x0112805004007988 */ /* 0x0003e80008000406 */
[----:B0-----:R-:W4:Y:S04]  /*1b050*/  LDL R83, [R1+0x888] ;  /* 0x0008880001537983 */ /* 0x001f280000100800 */
[----:B------:R0:W-:Y:S01]  /*1b060*/  STS.U16 [R4+UR6+0x11680], R71 ;  /* 0x0116804704007988 */ /* 0x0001e20008000406 */
[----:B------:R-:W-:Y:S01]  /*1b070*/  PRMT R163, RZ, 0x7610, R163 ;  /* 0x00007610ffa37816 */ /* 0x000fe200000000a3 */
[----:B------:R-:W4:Y:S01]  /*1b080*/  S2R R150, SR_TID.X ;  /* 0x0000000000967919 */ /* 0x000f220000002100 */
[----:B------:R-:W-:-:S02]  /*1b090*/  PRMT R162, RZ, 0x7610, R162 ;  /* 0x00007610ffa27816 */ /* 0x000fc400000000a2 */
[----:B------:R-:W-:Y:S01]  /*1b0a0*/  PRMT R161, RZ, 0x7610, R161 ;  /* 0x00007610ffa17816 */ /* 0x000fe200000000a1 */
[----:B-1----:R-:W4:Y:S04]  /*1b0b0*/  LDL R80, [R1+0x828] ;  /* 0x0008280001507983 */ /* 0x002f280000100800 */
[----:B0-----:R-:W4:Y:S01]  /*1b0c0*/  LDL R71, [R1+0x86c] ;  /* 0x00086c0001477983 */ /* 0x001f220000100800 */
[----:B---3--:R-:W-:-:S03]  /*1b0d0*/  @!P0 IMAD.MOV.U32 R6, RZ, RZ, R43 ;  /* 0x000000ffff068224 */ /* 0x008fc600078e002b */
[----:B------:R-:W3:Y:S04]  /*1b0e0*/  LDL R43, [R1+0x8e8] ;  /* 0x0008e800012b7983 */ /* 0x000ee80000100800 */
[----:B------:R0:W3:Y:S02]  /*1b0f0*/  @!P0 LDG.E.U16 R168, desc[UR56][R6.64] ;  /* 0x0000003806a88981 */ /* 0x0000e4000c1e1500 */
[----:B0-----:R-:W-:Y:S02]  /*1b100*/  @!P0 IMAD.MOV.U32 R6, RZ, RZ, R88 ;  /* 0x000000ffff068224 */ /* 0x001fe400078e0058 */
[----:B------:R-:W-:-:S05]  /*1b110*/  @!P0 IMAD.MOV.U32 R7, RZ, RZ, R89 ;  /* 0x000000ffff078224 */ /* 0x000fca00078e0059 */
        /* <DEDUP_REMOVED lines=18> */
[----:B------:R-:W-:-:S05]  /*1b240*/  @!P0 IMAD.MOV.U32 R7, RZ, RZ, R64 ;  /* 0x000000ffff078224 */ /* 0x000fca00078e0040 */
[----:B------:R0:W4:Y:S02]  /*1b250*/  @!P0 LDG.E.U16 R163, desc[UR56][R6.64] ;  /* 0x0000003806a38981 */ /* 0x000124000c1e1500 */
[----:B0-----:R-:W-:Y:S02]  /*1b260*/  @!P0 IMAD.MOV.U32 R6, RZ, RZ, R39 ;  /* 0x000000ffff068224 */ /* 0x001fe400078e0027 */
[----:B------:R-:W4:Y:S04]  /*1b270*/  LDL R39, [R1+0x84c] ;  /* 0x00084c0001277983 */ /* 0x000f280000100800 */
[----:B------:R-:W-:Y:S04]  /*1b280*/  STS.U16 [R4+UR6+0x11a80], R248 ;  /* 0x011a80f804007988 */ /* 0x000fe80008000406 */
[----:B------:R0:W-:Y:S04]  /*1b290*/  STS.U16 [R4+UR6+0x11e80], R240 ;  /* 0x011e80f004007988 */ /* 0x0001e80008000406 */
[----:B0-----:R-:W4:Y:S01]  /*1b2a0*/  LDL R4, [R1+0x82c] ;  /* 0x00082c0001047983 */ /* 0x001f220000100800 */
[----:B------:R-:W-:-:S05]  /*1b2b0*/  LOP3.LUT R150, R150, 0x3f, RZ, 0xc0, !PT ;  /* 0x0000003f96967812 */ /* 0x000fca00078ec0ff */
[----:B------:R-:W-:Y:S01]  /*1b2c0*/  IMAD.SHL.U32 R64, R150, 0x2, RZ ;  /* 0x0000000296407824 */ /* 0x000fe200078e00ff */
[----:B------:R-:W-:Y:S02]  /*1b2d0*/  PRMT R160, RZ, 0x7610, R160 ;  /* 0x00007610ffa07816 */ /* 0x000fe400000000a0 */
[----:B------:R-:W-:Y:S02]  /*1b2e0*/  PRMT R159, RZ, 0x7610, R159 ;  /* 0x00007610ff9f7816 */ /* 0x000fe4000000009f */
[----:B------:R-:W-:Y:S02]  /*1b2f0*/  PRMT R158, RZ, 0x7610, R158 ;  /* 0x00007610ff9e7816 */ /* 0x000fe4000000009e */
[----:B------:R-:W-:Y:S01]  /*1b300*/  PRMT R157, RZ, 0x7610, R157 ;  /* 0x00007610ff9d7816 */ /* 0x000fe2000000009d */
[----:B---3--:R-:W-:Y:S02]  /*1b310*/  @!P0 IMAD.MOV.U32 R7, RZ, RZ, R43 ;  /* 0x000000ffff078224 */ /* 0x008fe400078e002b */
[----:B------:R-:W0:Y:S03]  /*1b320*/  S2R R43, SR_TID.X ;  /* 0x00000000002b7919 */ /* 0x000e260000002100 */
[----:B------:R1:W3:Y:S01]  /*1b330*/  @!P0 LDG.E.U16 R162, desc[UR56][R6.64] ;  /* 0x0000003806a28981 */ /* 0x0002e2000c1e1500 */
[----:B0-----:R-:W-:-:S05]  /*1b340*/  LOP3.LUT R43, R43, 0x40, RZ, 0xc0, !PT ;  /* 0x000000402b2b7812 */ /* 0x001fca00078ec0ff */
[----:B------:R-:W-:Y:S02]  /*1b350*/  IMAD R43, R43, 0x80, R64 ;  /* 0x000000802b2b7824 */ /* 0x000fe400078e0240 */
[----:B------:R-:W3:Y:S01]  /*1b360*/  LDL R64, [R1+0x7ec] ;  /* 0x0007ec0001407983 */ /* 0x000ee20000100800 */
[----:B-1----:R-:W-:Y:S02]  /*1b370*/  @!P0 IMAD.MOV.U32 R7, RZ, RZ, R86 ;  /* 0x000000ffff078224 */ /* 0x002fe400078e0056 */
[----:B------:R-:W-:Y:S01]  /*1b380*/  LOP3.LUT R43, R43, 0x60, RZ, 0x3c, !PT ;  /* 0x000000602b2b7812 */ /* 0x000fe200078e3cff */
[----:B------:R-:W-:-:S04]  /*1b390*/  @!P0 IMAD.MOV.U32 R6, RZ, RZ, R79 ;  /* 0x000000ffff068224 */ /* 0x000fc800078e004f */
[----:B------:R0:W-:Y:S04]  /*1b3a0*/  STS.U16 [R43+UR6+0x10300], R77 ;  /* 0x0103004d2b007988 */ /* 0x0001e80008000406 */
[----:B------:R1:W3:Y:S04]  /*1b3b0*/  @!P0 LDG.E.U16 R161, desc[UR56][R6.64] ;  /* 0x0000003806a18981 */ /* 0x0002e8000c1e1500 */
[----:B------:R-:W3:Y:S04]  /*1b3c0*/  LDL R79, [R1+0x808] ;  /* 0x00080800014f7983 */ /* 0x000ee80000100800 */
[----:B0-----:R-:W3:Y:S01]  /*1b3d0*/  LDL R77, [R1+0x80c] ;  /* 0x00080c00014d7983 */ /* 0x001ee20000100800 */
[----:B-1----:R-:W-:-:S02]  /*1b3e0*/  @!P0 IMAD.MOV.U32 R7, RZ, RZ, R85 ;  /* 0x000000ffff078224 */ /* 0x002fc400078e0055 */
[----:B------:R-:W-:Y:S02]  /*1b3f0*/  @!P0 IMAD.MOV.U32 R6, RZ, RZ, R74 ;  /* 0x000000ffff068224 */ /* 0x000fe400078e004a */
[----:B------:R-:W3:Y:S04]  /*1b400*/  LDL R74, [R1+0x7e8] ;  /* 0x0007e800014a7983 */ /* 0x000ee80000100800 */
[----:B------:R0:W3:Y:S02]  /*1b410*/  @!P0 LDG.E.U16 R160, desc[UR56][R6.64] ;  /* 0x0000003806a08981 */ /* 0x0000e4000c1e1500 */
[----:B0-----:R-:W-:Y:S02]  /*1b420*/  @!P0 IMAD.MOV.U32 R6, RZ, RZ, R82 ;  /* 0x000000ffff068224 */ /* 0x001fe400078e0052 */
[----:B------:R-:W-:-:S05]  /*1b430*/  @!P0 IMAD.MOV.U32 R7, RZ, RZ, R83 ;  /* 0x000000ffff078224 */ /* 0x000fca00078e0053 */
[----:B------:R0:W3:Y:S02]  /*1b440*/  @!P0 LDG.E.U16 R159, desc[UR56][R6.64] ;  /* 0x00000038069f8981 */ /* 0x0000e4000c1e1500 */
[----:B0-----:R-:W-:Y:S02]  /*1b450*/  @!P0 IMAD.MOV.U32 R6, RZ, RZ, R71 ;  /* 0x000000ffff068224 */ /* 0x001fe400078e0047 */
[----:B--2---:R-:W-:Y:S01]  /*1b460*/  @!P0 IMAD.MOV.U32 R7, RZ, RZ, R73 ;  /* 0x000000ffff078224 */ /* 0x004fe200078e0049 */
[----:B------:R-:W2:Y:S04]  /*1b470*/  LDL R71, [R1+0x7cc] ;  /* 0x0007cc0001477983 */ /* 0x000ea80000100800 */
[----:B------:R-:W2:Y:S04]  /*1b480*/  LDL R73, [R1+0x7c8] ;  /* 0x0007c80001497983 */ /* 0x000ea80000100800 */
[----:B------:R4:W2:Y:S02]  /*1b490*/  @!P0 LDG.E.U16 R158, desc[UR56][R6.64] ;  /* 0x00000038069e8981 */ /* 0x0008a4000c1e1500 */
[----:B----4-:R-:W-:-:S02]  /*1b4a0*/  @!P0 IMAD.MOV.U32 R7, RZ, RZ, R44 ;  /* 0x000000ffff078224 */ /* 0x010fc400078e002c */
[----:B------:R-:W4:Y:S04]  /*1b4b0*/  LDL R44, [R1+0x7ac] ;  /* 0x0007ac00012c7983 */ /* 0x000f280000100800 */
[----:B------:R-:W-:Y:S04]  /*1b4c0*/  STS.U16 [R43+UR6+0x10700], R84 ;  /* 0x010700542b007988 */ /* 0x000fe80008000406 */
[----:B------:R-:W-:Y:S04]  /*1b4d0*/  STS.U16 [R43+UR6+0x10b00], R81 ;  /* 0x010b00512b007988 */ /* 0x000fe80008000406 */
[----:B------:R0:W-:Y:S01]  /*1b4e0*/  STS.U16 [R43+UR6+0x10f00], R68 ;  /* 0x010f00442b007988 */ /* 0x0001e20008000406 */
[----:B------:R-:W-:-:S03]  /*1b4f0*/  @!P0 IMAD.MOV.U32 R6, RZ, RZ, R39 ;  /* 0x000000ffff068224 */ /* 0x000fc600078e0027 */
[----:B------:R-:W4:Y:S04]  /*1b500*/  LDL R39, [R1+0x788] ;  /* 0x0007880001277983 */ /* 0x000f280000100800 */
[----:B0-----:R-:W4:Y:S04]  /*1b510*/  LDL R68, [R1+0x7a8] ;  /* 0x0007a80001447983 */ /* 0x001f280000100800 */
[----:B------:R0:W-:Y:S04]  /*1b520*/  STS.U16 [R43+UR6+0x11300], R33 ;  /* 0x011300212b007988 */ /* 0x0001e80008000406 */
[----:B------:R1:W4:Y:S04]  /*1b530*/  @!P0 LDG.E.U16 R157, desc[UR56][R6.64] ;  /* 0x00000038069d8981 */ /* 0x000328000c1e1500 */
[----:B0-----:R-:W4:Y:S01]  /*1b540*/  LDL R33, [R1+0x78c] ;  /* 0x00078c0001217983 */ /* 0x001f220000100800 */
[----:B-1----:R-:W-:-:S03]  /*1b550*/  @!P0 IMAD.MOV.U32 R6, RZ, RZ, R4 ;  /* 0x000000ffff068224 */ /* 0x002fc600078e0004 */
[----:B------:R0:W-:Y:S04]  /*1b560*/  STS.U16 [R43+UR6+0x11700], R27 ;  /* 0x0117001b2b007988 */ /* 0x0001e80008000406 */
[----:B------:R-:W4:Y:S04]  /*1b570*/  LDL R4, [R1+0x76c] ;  /* 0x00076c0001047983 */ /* 0x000f280000100800 */
[----:B0-----:R-:W4:Y:S04]  /*1b580*/  LDL R27, [R1+0x768] ;  /* 0x00076800011b7983 */ /* 0x001f280000100800 */
[----:B------:R-:W-:Y:S04]  /*1b590*/  STS.U16 [R43+UR6+0x11b00], R76 ;  /* 0x011b004c2b007988 */ /* 0x000fe80008000406 */
[----:B------:R0:W-:Y:S04]  /*1b5a0*/  STS.U16 [R43+UR6+0x11f00], R5 ;  /* 0x011f00052b007988 */ /* 0x0001e80008000406 */
[----:B0-----:R-:W4:Y:S01]  /*1b5b0*/  LDL R43, [R1+0x748] ;  /* 0x00074800012b7983 */ /* 0x001f220000100800 */
[----:B------:R-:W-:Y:S01]  /*1b5c0*/  PRMT R156, RZ, 0x7610, R156 ;  /* 0x00007610ff9c7816 */ /* 0x000fe2000000009c */
[----:B------:R-:W-:Y:S01]  /*1b5d0*/  @!P0 IMAD.MOV.U32 R7, RZ, RZ, R80 ;  /* 0x000000ffff078224 */ /* 0x000fe200078e0050 */
[----:B------:R-:W-:-:S04]  /*1b5e0*/  PRMT R155, RZ, 0x7610, R155 ;  /* 0x00007610ff9b7816 */ /* 0x000fc8000000009b */
[----:B------:R3:W4:Y:S01]  /*1b5f0*/  @!P0 LDG.E.U16 R156, desc[UR56][R6.64] ;  /* 0x00000038069c8981 */ /* 0x000722000c1e1500 */
[----:B------:R-:W-:Y:S02]  /*1b600*/  PRMT R154, RZ, 0x7610, R154 ;  /* 0x00007610ff9a7816 */ /* 0x000fe4000000009a */
[----:B------:R-:W-:Y:S02]  /*1b610*/  PRMT R153, RZ, 0x7610, R153 ;  /* 0x00007610ff997816 */ /* 0x000fe40000000099 */
[----:B------:R-:W-:Y:S02]  /*1b620*/  PRMT R152, RZ, 0x7610, R152 ;  /* 0x00007610ff987816 */ /* 0x000fe40000000098 */
[----:B------:R-:W-:Y:S02]  /*1b630*/  PRMT R23, RZ, 0x7610, R23 ;  /* 0x00007610ff177816 */ /* 0x000fe40000000017 */
[----:B------:R-:W-:Y:S01]  /*1b640*/  PRMT R22, RZ, 0x7610, R22 ;  /* 0x00007610ff167816 */ /* 0x000fe20000000016 */
[----:B---3--:R-:W-:-:S02]  /*1b650*/  @!P0 IMAD.MOV.U32 R7, RZ, RZ, R79 ;  /* 0x000000ffff078224 */ /* 0x008fc400078e004f */
[----:B------:R-:W-:-:S05]  /*1b660*/  @!P0 IMAD.MOV.U32 R6, RZ, RZ, R77 ;  /* 0x000000ffff068224 */ /* 0x000fca00078e004d */
[----:B------:R0:W3:Y:S02]  /*1b670*/  @!P0 LDG.E.U16 R155, desc[UR56][R6.64] ;  /* 0x00000038069b8981 */ /* 0x0000e4000c1e1500 */
[----:B0-----:R-:W-:Y:S02]  /*1b680*/  @!P0 IMAD.MOV.U32 R6, RZ, RZ, R64 ;  /* 0x000000ffff068224 */ /* 0x001fe400078e0040 */
[----:B------:R-:W-:Y:S01]  /*1b690*/  @!P0 IMAD.MOV.U32 R7, RZ, RZ, R74 ;  /* 0x000000ffff078224 */ /* 0x000fe200078e004a */
[----:B------:R-:W3:Y:S04]  /*1b6a0*/  LDL R64, [R1+0x72c] ;  /* 0x00072c0001407983 */ /* 0x000ee80000100800 */
[----:B------:R2:W3:Y:S02]  /*1b6b0*/  @!P0 LDG.E.U16 R154, desc[UR56][R6.64] ;  /* 0x00000038069a8981 */ /* 0x0004e4000c1e1500 */
[----:B--2---:R-:W-:-:S02]  /*1b6c0*/  @!P0 IMAD.MOV.U32 R6, RZ, RZ, R71 ;  /* 0x000000ffff068224 */ /* 0x004fc400078e0047 */
[----:B------:R-:W-:-:S05]  /*1b6d0*/  @!P0 IMAD.MOV.U32 R7, RZ, RZ, R73 ;  /* 0x000000ffff078224 */ /* 0x000fca00078e0049 */
[----:B------:R4:W2:Y:S02]  /*1b6e0*/  @!P0 LDG.E.U16 R153, desc[UR56][R6.64] ;  /* 0x0000003806998981 */ /* 0x0008a4000c1e1500 */
[----:B----4-:R-:W-:Y:S02]  /*1b6f0*/  @!P0 IMAD.MOV.U32 R6, RZ, RZ, R44 ;  /* 0x000000ffff068224 */ /* 0x010fe400078e002c */
[----:B------:R-:W4:Y:S01]  /*1b700*/  LDL.LU R44, [R1+0x74c] ;  /* 0x00074c00012c7983 */ /* 0x000f220000300800 */
[----:B------:R-:W-:Y:S02]  /*1b710*/  IMAD.SHL.U32 R79, R59, 0x2, RZ ;  /* 0x000000023b4f7824 */ /* 0x000fe400078e00ff */
[----:B------:R-:W0:Y:S01]  /*1b720*/  S2R R59, SR_TID.X ;  /* 0x00000000003b7919 */ /* 0x000e220000002100 */
[----:B------:R-:W-:-:S05]  /*1b730*/  @!P0 IMAD.MOV.U32 R7, RZ, RZ, R68 ;  /* 0x000000ffff078224 */ /* 0x000fca00078e0044 */
[----:B------:R1:W2:Y:S01]  /*1b740*/  @!P0 LDG.E.U16 R152, desc[UR56][R6.64] ;  /* 0x0000003806988981 */ /* 0x0002a2000c1e1500 */
[----:B0-----:R-:W-:-:S05]  /*1b750*/  LOP3.LUT R59, R59, 0x40, RZ, 0xc0, !PT ;  /* 0x000000403b3b7812 */ /* 0x001fca00078ec0ff */
[----:B------:R-:W-:Y:S02]  /*1b760*/  IMAD R59, R59, 0x80, R79 ;  /* 0x000000803b3b7824 */ /* 0x000fe400078e024f */
[----:B-1----:R-:W-:Y:S02]  /*1b770*/  @!P0 IMAD.MOV.U32 R7, RZ, RZ, R39 ;  /* 0x000000ffff078224 */ /* 0x002fe400078e0027 */
[----:B------:R-:W2:Y:S01]  /*1b780*/  LDL.LU R39, [R1+0x728] ;  /* 0x0007280001277983 */ /* 0x000ea20000300800 */
[----:B------:R-:W-:Y:S01]  /*1b790*/  LOP3.LUT R59, R59, 0x70, RZ, 0x3c, !PT ;  /* 0x000000703b3b7812 */ /* 0x000fe200078e3cff */
[----:B------:R-:W-:Y:S02]  /*1b7a0*/  @!P0 IMAD.MOV.U32 R6, RZ, RZ, R33 ;  /* 0x000000ffff068224 */ /* 0x000fe400078e0021 */
[----:B------:R-:W2:Y:S04]  /*1b7b0*/  LDL.LU R33, [R1+0x708] ;  /* 0x0007080001217983 */ /* 0x000ea80000300800 */
[----:B------:R-:W-:Y:S04]  /*1b7c0*/  STS.U16 [R59+UR6+0x10380], R70 ;  /* 0x010380463b007988 */ /* 0x000fe80008000406 */
[----:B------:R0:W-:Y:S04]  /*1b7d0*/  STS.U16 [R59+UR6+0x10780], R50 ;  /* 0x010780323b007988 */ /* 0x0001e80008000406 */
[----:B------:R1:W2:Y:S04]  /*1b7e0*/  @!P0 LDG.E.U16 R23, desc[UR56][R6.64] ;  /* 0x0000003806178981 */ /* 0x0002a8000c1e1500 */
[----:B0-----:R-:W2:Y:S04]  /*1b7f0*/  LDL.LU R50, [R1+0x70c] ;  /* 0x00070c0001327983 */ /* 0x001ea80000300800 */
[----:B------:R0:W-:Y:S01]  /*1b800*/  STS.U16 [R59+UR6+0x10b80], R30 ;  /* 0x010b801e3b007988 */ /* 0x0001e20008000406 */
[----:B-1----:R-:W-:-:S02]  /*1b810*/  @!P0 IMAD.MOV.U32 R6, RZ, RZ, R4 ;  /* 0x000000ffff068224 */ /* 0x002fc400078e0004 */
[----:B------:R-:W-:-:S05]  /*1b820*/  @!P0 IMAD.MOV.U32 R7, RZ, RZ, R27 ;  /* 0x000000ffff078224 */ /* 0x000fca00078e001b */
[----:B------:R1:W2:Y:S04]  /*1b830*/  @!P0 LDG.E.U16 R22, desc[UR56][R6.64] ;  /* 0x0000003806168981 */ /* 0x0002a8000c1e1500 */
[----:B0-----:R-:W2:Y:S04]  /*1b840*/  LDL.LU R30, [R1+0x6ec] ;  /* 0x0006ec00011e7983 */ /* 0x001ea80000300800 */
[----:B------:R-:W2:Y:S01]  /*1b850*/  LDL.LU R27, [R1+0x6e8] ;  /* 0x0006e800011b7983 */ /* 0x000ea20000300800 */
[----:B-1----:R-:W-:-:S03]  /*1b860*/  @!P0 IMAD.MOV.U32 R7, RZ, RZ, R43 ;  /* 0x000000ffff078224 */ /* 0x002fc600078e002b */
[----:B------:R-:W2:Y:S04]  /*1b870*/  LDL.LU R4, [R1+0x6c8] ;  /* 0x0006c80001047983 */ /* 0x000ea80000300800 */
[----:B------:R-:W2:Y:S04]  /*1b880*/  LDL.LU R43, [R1+0x6cc] ;  /* 0x0006cc00012b7983 */ /* 0x000ea80000300800 */
[----:B------:R-:W2:Y:S04]  /*1b890*/  LDL R77, [R1+0xca4] ;  /* 0x000ca400014d7983 */ /* 0x000ea80000100800 */
[----:B------:R-:W2:Y:S04]  /*1b8a0*/  LDL R76, [R1+0x10a4] ;  /* 0x0010a400014c7983 */ /* 0x000ea80000100800 */
[----:B------:R-:W2:Y:S04]  /*1b8b0*/  LDL R74, [R1+0xc94] ;  /* 0x000c9400014a7983 */ /* 0x000ea80000100800 */
[----:B------:R-:W2:Y:S04]  /*1b8c0*/  LDL R73, [R1+0x1094] ;  /* 0x0010940001497983 */ /* 0x000ea80000100800 */
[----:B------:R-:W2:Y:S04]  /*1b8d0*/  LDL R71, [R1+0x1078] ;  /* 0x0010780001477983 */ /* 0x000ea80000100800 */
[----:B------:R-:W2:Y:S01]  /*1b8e0*/  LDL R70, [R1+0x107c] ;  /* 0x00107c0001467983 */ /* 0x000ea20000100800 */
[----:B------:R-:W-:-:S03]  /*1b8f0*/  PRMT R20, RZ, 0x7610, R20 ;  /* 0x00007610ff147816 */ /* 0x000fc60000000014 */
[----:B------:R0:W-:Y:S04]  /*1b900*/  STS.U16 [R59+UR6+0x10f80], R67 ;  /* 0x010f80433b007988 */ /* 0x0001e80008000406 */
[----:B------:R-:W2:Y:S04]  /*1b910*/  LDL R68, [R1+0x1058] ;  /* 0x0010580001447983 */ /* 0x000ea80000100800 */
[----:B0-----:R-:W2:Y:S04]  /*1b920*/  LDL R67, [R1+0x105c] ;  /* 0x00105c0001437983 */ /* 0x001ea80000100800 */
[----:B------:R0:W-:Y:S04]  /*1b930*/  STS.U16 [R59+UR6+0x11380], R65 ;  /* 0x011380413b007988 */ /* 0x0001e80008000406 */
[----:B------:R1:W-:Y:S04]  /*1b940*/  STS.U16 [R59+UR6+0x11780], R62 ;  /* 0x0117803e3b007988 */ /* 0x0003e80008000406 */
[----:B0-----:R-:W2:Y:S04]  /*1b950*/  LDL R65, [R1+0x1038] ;  /* 0x0010380001417983 */ /* 0x001ea80000100800 */
[----:B------:R0:W-:Y:S04]  /*1b960*/  STS.U16 [R59+UR6+0x11b80], R61 ;  /* 0x011b803d3b007988 */ /* 0x0001e80008000406 */
[----:B-1----:R-:W2:Y:S04]  /*1b970*/  LDL R62, [R1+0x1018] ;  /* 0x00101800013e7983 */ /* 0x002ea80000100800 */
[----:B0-----:R-:W2:Y:S04]  /*1b980*/  LDL R61, [R1+0x101c] ;  /* 0x00101c00013d7983 */ /* 0x001ea80000100800 */
[----:B------:R0:W-:Y:S04]  /*1b990*/  STS.U16 [R59+UR6+0x11f80], R58 ;  /* 0x011f803a3b007988 */ /* 0x0001e80008000406 */
[----:B0-----:R-:W2:Y:S04]  /*1b9a0*/  LDL R59, [R1+0xff8] ;  /* 0x000ff800013b7983 */ /* 0x001ea80000100800 */
[----:B------:R-:W2:Y:S01]  /*1b9b0*/  LDL R58, [R1+0xffc] ;  /* 0x000ffc00013a7983 */ /* 0x000ea20000100800 */
[----:B------:R-:W-:-:S02]  /*1b9c0*/  PRMT R19, RZ, 0x7610, R19 ;  /* 0x00007610ff137816 */ /* 0x000fc40000000013 */
[----:B------:R-:W-:Y:S02]  /*1b9d0*/  PRMT R18, RZ, 0x7610, R18 ;  /* 0x00007610ff127816 */ /* 0x000fe40000000012 */
[----:B------:R-:W-:Y:S02]  /*1b9e0*/  PRMT R17, RZ, 0x7610, R17 ;  /* 0x00007610ff117816 */ /* 0x000fe40000000011 */
[----:B------:R-:W-:Y:S01]  /*1b9f0*/  PRMT R16, RZ, 0x7610, R16 ;  /* 0x00007610ff107816 */ /* 0x000fe20000000010 */
[----:B----4-:R-:W-:-:S05]  /*1ba00*/  @!P0 IMAD.MOV.U32 R6, RZ, RZ, R44 ;  /* 0x000000ffff068224 */ /* 0x010fca00078e002c */
[----:B------:R3:W4:Y:S02]  /*1ba10*/  @!P0 LDG.E.U16 R20, desc[UR56][R6.64] ;  /* 0x0000003806148981 */ /* 0x000724000c1e1500 */
[----:B---3--:R-:W-:Y:S02]  /*1ba20*/  @!P0 IMAD.MOV.U32 R6, RZ, RZ, R64 ;  /* 0x000000ffff068224 */ /* 0x008fe400078e0040 */
[----:B------:R-:W3:Y:S01]  /*1ba30*/  LDL R64, [R1+0x103c] ;  /* 0x00103c0001407983 */ /* 0x000ee20000100800 */
[----:B--2---:R-:W-:-:S05]  /*1ba40*/  @!P0 IMAD.MOV.U32 R7, RZ, RZ, R39 ;  /* 0x000000ffff078224 */ /* 0x004fca00078e0027 */
[----:B------:R0:W2:Y:S02]  /*1ba50*/  @!P0 LDG.E.U16 R19, desc[UR56][R6.64] ;  /* 0x0000003806138981 */ /* 0x0000a4000c1e1500 */
[----:B0-----:R-:W-:Y:S02]  /*1ba60*/  @!P0 IMAD.MOV.U32 R7, RZ, RZ, R33 ;  /* 0x000000ffff078224 */ /* 0x001fe400078e0021 */
[----:B------:R-:W-:-:S05]  /*1ba70*/  @!P0 IMAD.MOV.U32 R6, RZ, RZ, R50 ;  /* 0x000000ffff068224 */ /* 0x000fca00078e0032 */
[----:B------:R0:W2:Y:S02]  /*1ba80*/  @!P0 LDG.E.U16 R18, desc[UR56][R6.64] ;  /* 0x0000003806128981 */ /* 0x0000a4000c1e1500 */
[----:B0-----:R-:W-:Y:S02]  /*1ba90*/  @!P0 IMAD.MOV.U32 R6, RZ, RZ, R30 ;  /* 0x000000ffff068224 */ /* 0x001fe400078e001e */
[----:B------:R-:W-:-:S05]  /*1baa0*/  @!P0 IMAD.MOV.U32 R7, RZ, RZ, R27 ;  /* 0x000000ffff078224 */ /* 0x000fca00078e001b */
[----:B------:R0:W2:Y:S02]  /*1bab0*/  @!P0 LDG.E.U16 R17, desc[UR56][R6.64] ;  /* 0x0000003806118981 */ /* 0x0000a4000c1e1500 */
[----:B0-----:R-:W-:Y:S02]  /*1bac0*/  @!P0 IMAD.MOV.U32 R6, RZ, RZ, R43 ;  /* 0x000000ffff068224 */ /* 0x001fe400078e002b */
[----:B------:R-:W-:-:S05]  /*1bad0*/  @!P0 IMAD.MOV.U32 R7, RZ, RZ, R4 ;  /* 0x000000ffff078224 */ /* 0x000fca00078e0004 */
[----:B------:R0:W2:Y:S01]  /*1bae0*/  @!P0 LDG.E.U16 R16, desc[UR56][R6.64] ;  /* 0x0000003806108981 */ /* 0x0000a2000c1e1500 */
[----:B------:R-:W-:Y:S02]  /*1baf0*/  PRMT R15, RZ, 0x7610, R15 ;  /* 0x00007610ff0f7816 */ /* 0x000fe4000000000f */
[----:B------:R-:W-:Y:S01]  /*1bb00*/  PRMT R14, RZ, 0x7610, R14 ;  /* 0x00007610ff0e7816 */ /* 0x000fe2000000000e */
[----:B0-----:R-:W-:Y:S02]  /*1bb10*/  @!P0 IMAD.MOV.U32 R6, RZ, RZ, R76 ;  /* 0x000000ffff068224 */ /* 0x001fe400078e004c */
[----:B------:R-:W-:-:S05]  /*1bb20*/  @!P0 IMAD.MOV.U32 R7, RZ, RZ, R77 ;  /* 0x000000ffff078224 */ /* 0x000fca00078e004d */
[----:B------:R0:W2:Y:S01]  /*1bb30*/  @!P0 LDG.E.U16 R15, desc[UR56][R6.64] ;  /* 0x00000038060f8981 */ /* 0x0000a2000c1e1500 */
        /* <DEDUP_REMOVED lines=13> */
[----:B0-----:R-:W-:Y:S01]  /*1bc10*/  @!P0 IMAD.MOV.U32 R7, RZ, RZ, R65 ;  /* 0x000000ffff078224 */ /* 0x001fe200078e0041 */
[----:B------:R-:W-:Y:S01]  /*1bc20*/  PRMT R5, RZ, 0x7610, R5 ;  /* 0x00007610ff057816 */ /* 0x000fe20000000005 */
[----:B------:R0:W-:Y:S04]  /*1bc30*/  STS.U16 [R0+UR6+0x5400], R3 ;  /* 0x0054000300007988 */ /* 0x0001e80008000406 */
[----:B------:R-:W-:Y:S04]  /*1bc40*/  STL [R1+0x10e8], R4 ;  /* 0x0010e80401007387 */ /* 0x000fe80000100800 */
[----:B------:R1:W-:Y:S01]  /*1bc50*/  STS.U16 [R0+UR6+0x2400], R46 ;  /* 0x0024002e00007988 */ /* 0x0003e20008000406 */
[----:B0-----:R-:W-:-:S03]  /*1bc60*/  LOP3.LUT R3, R0, 0x20, RZ, 0x3c, !PT ;  /* 0x0000002000037812 */ /* 0x001fc600078e3cff */
[----:B------:R0:W-:Y:S04]  /*1bc70*/  STS.U16 [R0+UR6+0x2800], R45 ;  /* 0x0028002d00007988 */ /* 0x0001e80008000406 */
[----:B------:R-:W-:Y:S04]  /*1bc80*/  STS.U16 [R0+UR6], R78 ;  /* 0x0000004e00007988 */ /* 0x000fe80008000406 */
[----:B-1----:R-:W2:Y:S04]  /*1bc90*/  LDL R46, [R1+0xc90] ;  /* 0x000c9000012e7983 */ /* 0x002ea80000100800 */
[----:B0-----:R-:W2:Y:S04]  /*1bca0*/  LDL R45, [R1+0x1090] ;  /* 0x00109000012d7983 */ /* 0x001ea80000100800 */
[----:B------:R-:W-:Y:S04]  /*1bcb0*/  STS.U16 [R0+UR6+0x400], R75 ;  /* 0x0004004b00007988 */ /* 0x000fe80008000406 */
        /* <DEDUP_REMOVED lines=9> */
[----:B------:R0:W-:Y:S04]  /*1bd50*/  STS.U16 [R0+UR6+0x3400], R38 ;  /* 0x0034002600007988 */ /* 0x0001e80008000406 */
        /* <DEDUP_REMOVED lines=9> */
[----:B------:R-:W-:Y:S01]  /*1bdf0*/  STS.U16 [R0+UR6+0x6000], R250 ;  /* 0x006000fa00007988 */ /* 0x000fe20008000406 */
[----:B---3--:R-:W-:-:S05]  /*1be00*/  @!P0 IMAD.MOV.U32 R6, RZ, RZ, R64 ;  /* 0x000000ffff068224 */ /* 0x008fca00078e0040 */
[----:B------:R3:W2:Y:S02]  /*1be10*/  @!P0 LDG.E.U16 R11, desc[UR56][R6.64] ;  /* 0x00000038060b8981 */ /* 0x0006a4000c1e1500 */
[----:B---3--:R-:W-:Y:S02]  /*1be20*/  @!P0 IMAD.MOV.U32 R6, RZ, RZ, R61 ;  /* 0x000000ffff068224 */ /* 0x008fe400078e003d */
[----:B------:R-:W-:-:S05]  /*1be30*/  @!P0 IMAD.MOV.U32 R7, RZ, RZ, R62 ;  /* 0x000000ffff078224 */ /* 0x000fca00078e003e */
[----:B------:R3:W2:Y:S02]  /*1be40*/  @!P0 LDG.E.U16 R10, desc[UR56][R6.64] ;  /* 0x00000038060a8981 */ /* 0x0006a4000c1e1500 */
[----:B---3--:R-:W-:Y:S02]  /*1be50*/  @!P0 IMAD.MOV.U32 R6, RZ, RZ, R58 ;  /* 0x000000ffff068224 */ /* 0x008fe400078e003a */
[----:B------:R-:W-:Y:S01]  /*1be60*/  @!P0 IMAD.MOV.U32 R7, RZ, RZ, R59 ;  /* 0x000000ffff078224 */ /* 0x000fe200078e003b */
[----:B------:R-:W-:Y:S04]  /*1be70*/  STS.U16 [R0+UR6+0x6400], R249 ;  /* 0x006400f900007988 */ /* 0x000fe80008000406 */
[----:B------:R-:W3:Y:S04]  /*1be80*/  @!P0 LDG.E.U16 R5, desc[UR56][R6.64] ;  /* 0x0000003806058981 */ /* 0x000ee8000c1e1500 */
[----:B------:R-:W-:Y:S04]  /*1be90*/  STS.U16 [R0+UR6+0x6800], R247 ;  /* 0x006800f700007988 */ /* 0x000fe80008000406 */
[----:B------:R-:W-:Y:S04]  /*1bea0*/  STS.U16 [R0+UR6+0x6c00], R246 ;  /* 0x006c00f600007988 */ /* 0x000fe80008000406 */
[----:B------:R-:W3:Y:S04]  /*1beb0*/  LDL R7, [R1+0xca0] ;  /* 0x000ca00001077983 */ /* 0x000ee80000100800 */
[----:B------:R-:W3:Y:S04]  /*1bec0*/  LDL R6, [R1+0x10a0] ;  /* 0x0010a00001067983 */ /* 0x000ee80000100800 */
        /* <DEDUP_REMOVED lines=38> */
[----:B------:R-:W3:Y:S04]  /*1c130*/  LDL R58, [R1+0x10b4] ;  /* 0x0010b400013a7983 */ /* 0x000ee80000100800 */
[----:B------:R-:W-:Y:S04]  /*1c140*/  STS.U16 [R3+UR6+0x900], R206 ;  /* 0x000900ce03007988 */ /* 0x000fe80008000406 */
[----:B------:R2:W-:Y:S04]  /*1c150*/  STL [R1+0x10ec], R0 ;  /* 0x0010ec0001007387 */ /* 0x0005e80000100800 */
[----:B------:R-:W-:Y:S04]  /*1c160*/  STS.U16 [R3+UR6+0xd00], R205 ;  /* 0x000d00cd03007988 */ /* 0x000fe80008000406 */
[----:B------:R-:W-:Y:S04]  /*1c170*/  STS.U16 [R3+UR6+0x1100], R204 ;  /* 0x001100cc03007988 */ /* 0x000fe80008000406 */
[----:B0-----:R-:W3:Y:S04]  /*1c180*/  LDL R38, [R1+0x1070] ;  /* 0x0010700001267983 */ /* 0x001ee80000100800 */
[----:B-1----:R-:W3:Y:S04]  /*1c190*/  LDL R24, [R1+0x1074] ;  /* 0x0010740001187983 */ /* 0x002ee80000100800 */
        /* <DEDUP_REMOVED lines=61> */
[----:B----4-:R-:W-:Y:S04]  /*1c570*/  STS.U16 [R3+UR6+0xed00], R20 ;  /* 0x00ed001403007988 */ /* 0x010fe80008000406 */
[----:B------:R-:W4:Y:S04]  /*1c580*/  LDL R41, [R1+0xff0] ;  /* 0x000ff00001297983 */ /* 0x000f280000100800 */
[----:B--2---:R-:W-:Y:S04]  /*1c590*/  STS.U16 [R3+UR6+0xf100], R19 ;  /* 0x00f1001303007988 */ /* 0x004fe80008000406 */
[----:B------:R-:W-:Y:S04]  /*1c5a0*/  STS.U16 [R3+UR6+0xf500], R18 ;  /* 0x00f5001203007988 */ /* 0x000fe80008000406 */
[----:B------:R-:W-:Y:S04]  /*1c5b0*/  STS.U16 [R3+UR6+0xf900], R17 ;  /* 0x00f9001103007988 */ /* 0x000fe80008000406 */
[----:B------:R-:W2:Y:S04]  /*1c5c0*/  LDL.LU R4, [R1+0x760] ;  /* 0x0007600001047983 */ /* 0x000ea80000300800 */
[----:B------:R0:W-:Y:S04]  /*1c5d0*/  STS.U16 [R3+UR6+0xfd00], R16 ;  /* 0x00fd001003007988 */ /* 0x0001e80008000406 */
[----:B------:R-:W2:Y:S04]  /*1c5e0*/  LDL.LU R0, [R1+0x6d8] ;  /* 0x0006d80001007983 */ /* 0x000ea80000300800 */
[----:B0-----:R-:W2:Y:S04]  /*1c5f0*/  LDL.LU R3, [R1+0x6c0] ;  /* 0x0006c00001037983 */ /* 0x001ea80000300800 */
[----:B------:R-:W2:Y:S01]  /*1c600*/  LDL R34, [R1+0xfdc] ;  /* 0x000fdc0001227983 */ /* 0x000ea20000100800 */
[----:B------:R-:W-:-:S03]  /*1c610*/  PRMT R57, RZ, 0x7610, R57 ;  /* 0x00007610ff397816 */ /* 0x000fc60000000039 */
[----:B------:R-:W2:Y:S01]  /*1c620*/  LDL R40, [R1+0xfd8] ;  /* 0x000fd80001287983 */ /* 0x000ea20000100800 */
[----:B------:R-:W-:-:S03]  /*1c630*/  PRMT R56, RZ, 0x7610, R56 ;  /* 0x00007610ff387816 */ /* 0x000fc60000000038 */
[----:B---3--:R0:W3:Y:S01]  /*1c640*/  @!P0 LDG.E.U16 R57, desc[UR56][R6.64] ;  /* 0x0000003806398981 */ /* 0x0080e2000c1e1500 */
[----:B------:R-:W-:Y:S02]  /*1c650*/  PRMT R55, RZ, 0x7610, R55 ;  /* 0x00007610ff377816 */ /* 0x000fe40000000037 */
[----:B------:R-:W-:Y:S01]  /*1c660*/  PRMT R54, RZ, 0x7610, R54 ;  /* 0x00007610ff367816 */ /* 0x000fe20000000036 */
[----:B------:R-:W3:Y:S01]  /*1c670*/  LDL R60, [R1+0x918] ;  /* 0x00091800013c7983 */ /* 0x000ee20000100800 */
[----:B------:R-:W-:Y:S02]  /*1c680*/  PRMT R53, RZ, 0x7610, R53 ;  /* 0x00007610ff357816 */ /* 0x000fe40000000035 */
[----:B------:R-:W-:Y:S01]  /*1c690*/  PRMT R52, RZ, 0x7610, R52 ;  /* 0x00007610ff347816 */ /* 0x000fe20000000034 */
[----:B------:R-:W3:Y:S01]  /*1c6a0*/  LDL R59, [R1+0x91c] ;  /* 0x00091c00013b7983 */ /* 0x000ee20000100800 */
[----:B0-----:R-:W-:Y:S02]  /*1c6b0*/  @!P0 IMAD.MOV.U32 R6, RZ, RZ, R45 ;  /* 0x000000ffff068224 */ /* 0x001fe400078e002d */
[----:B------:R-:W-:Y:S01]  /*1c6c0*/  @!P0 IMAD.MOV.U32 R7, RZ, RZ, R46 ;  /* 0x000000ffff078224 */ /* 0x000fe200078e002e */
[----:B------:R-:W3:Y:S04]  /*1c6d0*/  LDL R45, [R1+0xfd4] ;  /* 0x000fd400012d7983 */ /* 0x000ee80000100800 */
[----:B------:R-:W3:Y:S04]  /*1c6e0*/  LDL R46, [R1+0xfd0] ;  /* 0x000fd000012e7983 */ /* 0x000ee80000100800 */
[----:B------:R0:W3:Y:S01]  /*1c6f0*/  @!P0 LDG.E.U16 R56, desc[UR56][R6.64] ;  /* 0x0000003806388981 */ /* 0x0000e2000c1e1500 */
[----:B------:R-:W-:-:S02]  /*1c700*/  PRMT R252, RZ, 0x7610, R252 ;  /* 0x00007610fffc7816 */ /* 0x000fc400000000fc */
        /* <DEDUP_REMOVED lines=9> */
[----:B------:R0:W3:Y:S02]  /*1c7a0*/  @!P0 LDG.E.U16 R55, desc[UR56][R6.64] ;  /* 0x0000003806378981 */ /* 0x0000e4000c1e1500 */
[----:B0-----:R-:W-:-:S02]  /*1c7b0*/  @!P0 IMAD.MOV.U32 R6, RZ, RZ, R25 ;  /* 0x000000ffff068224 */ /* 0x001fc400078e0019 */
        /* <DEDUP_REMOVED lines=15> */
[----:B------:R-:W3:Y:S01]  /*1c8b0*/  LDL R26, [R1+0xf7c] ;  /* 0x000f7c00011a7983 */ /* 0x000ee20000100800 */
[----:B----4-:R-:W-:-:S03]  /*1c8c0*/  @!P0 IMAD.MOV.U32 R7, RZ, RZ, R41 ;  /* 0x000000ffff078224 */ /* 0x010fc600078e0029 */
[----:B------:R-:W4:Y:S04]  /*1c8d0*/  LDL R41, [R1+0xf78] ;  /* 0x000f780001297983 */ /* 0x000f280000100800 */
[----:B------:R2:W4:Y:S02]  /*1c8e0*/  @!P0 LDG.E.U16 R252, desc[UR56][R6.64] ;  /* 0x0000003806fc8981 */ /* 0x000524000c1e1500 */
[----:B--2---:R-:W-:Y:S02]  /*1c8f0*/  @!P0 IMAD.MOV.U32 R6, RZ, RZ, R34 ;  /* 0x000000ffff068224 */ /* 0x004fe400078e0022 */
[----:B------:R-:W2:Y:S01]  /*1c900*/  LDL R34, [R1+0xf74] ;  /* 0x000f740001227983 */ /* 0x000ea20000100800 */
[----:B------:R-:W-:-:S03]  /*1c910*/  @!P0 IMAD.MOV.U32 R7, RZ, RZ, R40 ;  /* 0x000000ffff078224 */ /* 0x000fc600078e0028 */
[----:B------:R-:W2:Y:S04]  /*1c920*/  LDL R40, [R1+0xf70] ;  /* 0x000f700001287983 */ /* 0x000ea80000100800 */
[----:B------:R3:W2:Y:S02]  /*1c930*/  @!P0 LDG.E.U16 R251, desc[UR56][R6.64] ;  /* 0x0000003806fb8981 */ /* 0x0006a4000c1e1500 */
[----:B---3--:R-:W-:Y:S02]  /*1c940*/  @!P0 IMAD.MOV.U32 R6, RZ, RZ, R45 ;  /* 0x000000ffff068224 */ /* 0x008fe400078e002d */
[----:B------:R-:W3:Y:S01]  /*1c950*/  LDL R45, [R1+0xf5c] ;  /* 0x000f5c00012d7983 */ /* 0x000ee20000100800 */
[----:B------:R-:W-:-:S03]  /*1c960*/  @!P0 IMAD.MOV.U32 R7, RZ, RZ, R46 ;  /* 0x000000ffff078224 */ /* 0x000fc600078e002e */
[----:B------:R-:W3:Y:S04]  /*1c970*/  LDL R46, [R1+0xf58] ;  /* 0x000f5800012e7983 */ /* 0x000ee80000100800 */
[----:B------:R0:W3:Y:S01]  /*1c980*/  @!P0 LDG.E.U16 R250, desc[UR56][R6.64] ;  /* 0x0000003806fa8981 */ /* 0x0000e2000c1e1500 */
[----:B------:R-:W-:Y:S01]  /*1c990*/  PRMT R248, RZ, 0x7610, R248 ;  /* 0x00007610fff87816 */ /* 0x000fe200000000f8 */
[----:B0-----:R-:W-:Y:S02]  /*1c9a0*/  @!P0 IMAD.MOV.U32 R6, RZ, RZ, R24 ;  /* 0x000000ffff068224 */ /* 0x001fe400078e0018 */
        /* <DEDUP_REMOVED lines=9> */
[----:B------:R0:W3:Y:S02]  /*1ca40*/  @!P0 LDG.E.U16 R248, desc[UR56][R6.64] ;  /* 0x0000003806f88981 */ /* 0x0000e4000c1e1500 */
        /* <DEDUP_REMOVED lines=14> */
[----:B----4-:R-:W-:-:S03]  /*1cb30*/  @!P0 IMAD.MOV.U32 R7, RZ, RZ, R41 ;  /* 0x000000ffff078224 */ /* 0x010fc600078e0029 */
[----:B------:R-:W4:Y:S04]  /*1cb40*/  LDL R41, [R1+0xf10] ;  /* 0x000f100001297983 */ /* 0x000f280000100800 */
[----:B------:R2:W4:Y:S02]  /*1cb50*/  @!P0 LDG.E.U16 R245, desc[UR56][R6.64] ;  /* 0x0000003806f58981 */ /* 0x000524000c1e1500 */
[----:B--2---:R-:W-:Y:S02]  /*1cb60*/  @!P0 IMAD.MOV.U32 R6, RZ, RZ, R34 ;  /* 0x000000ffff068224 */ /* 0x004fe400078e0022 */
[----:B------:R-:W2:Y:S01]  /*1cb70*/  LDL R34, [R1+0xefc] ;  /* 0x000efc0001227983 */ /* 0x000ea20000100800 */
[----:B------:R-:W-:Y:S01]  /*1cb80*/  PRMT R244, RZ, 0x7610, R244 ;  /* 0x00007610fff47816 */ /* 0x000fe200000000f4 */
[----:B------:R-:W-:-:S02]  /*1cb90*/  @!P0 IMAD.MOV.U32 R7, RZ, RZ, R40 ;  /* 0x000000ffff078224 */ /* 0x000fc400078e0028 */
[----:B------:R-:W2:Y:S01]  /*1cba0*/  LDL R40, [R1+0xef8] ;  /* 0x000ef80001287983 */ /* 0x000ea20000100800 */
[----:B------:R-:W-:-:S03]  /*1cbb0*/  PRMT R243, RZ, 0x7610, R243 ;  /* 0x00007610fff37816 */ /* 0x000fc600000000f3 */
[----:B------:R3:W2:Y:S01]  /*1cbc0*/  @!P0 LDG.E.U16 R244, desc[UR56][R6.64] ;  /* 0x0000003806f48981 */ /* 0x0006a2000c1e1500 */
[----:B------:R-:W-:Y:S01]  /*1cbd0*/  PRMT R242, RZ, 0x7610, R242 ;  /* 0x00007610fff27816 */ /* 0x000fe200000000f2 */
        /* <DEDUP_REMOVED lines=353> */
[----:B0-----:R-:W-:Y:S01]  /*1e1f0*/  @!P0 IMAD.MOV.U32 R7, RZ, RZ, R49 ;  /* 0x000000ffff078224 */ /* 0x001fe200078e0031 */
[----:B------:R-:W-:Y:S01]  /*1e200*/  PRMT R183, RZ, 0x7610, R183 ;  /* 0x00007610ffb77816 */ /* 0x000fe200000000b7 */
[----:B------:R-:W3:Y:S01]  /*1e210*/  LDL R49, [R1+0x8e0] ;  /* 0x0008e00001317983 */ /* 0x000ee20000100800 */
[----:B------:R-:W-:Y:S01]  /*1e220*/  @!P0 IMAD.MOV.U32 R6, RZ, RZ, R47 ;  /* 0x000000ffff068224 */ /* 0x000fe200078e002f */
[----:B------:R-:W-:-:S02]  /*1e230*/  PRMT R182, RZ, 0x7610, R182 ;  /* 0x00007610ffb67816 */ /* 0x000fc400000000b6 */
[----:B------:R-:W3:Y:S04]  /*1e240*/  LDL R47, [R1+0x8e4] ;  /* 0x0008e400012f7983 */ /* 0x000ee80000100800 */
[----:B------:R0:W3:Y:S02]  /*1e250*/  @!P0 LDG.E.U16 R184, desc[UR56][R6.64] ;  /* 0x0000003806b88981 */ /* 0x0000e4000c1e1500 */
[----:B0-----:R-:W-:Y:S02]  /*1e260*/  @!P0 IMAD.MOV.U32 R7, RZ, RZ, R37 ;  /* 0x000000ffff078224 */ /* 0x001fe400078e0025 */
        /* <DEDUP_REMOVED lines=15> */
[----:B------:R3:W2:Y:S02]  /*1e360*/  @!P0 LDG.E.U16 R181, desc[UR56][R6.64] ;  /* 0x0000003806b58981 */ /* 0x0006a4000c1e1500 */
[----:B---3--:R-:W-:Y:S01]  /*1e370*/  @!P0 IMAD.MOV.U32 R6, RZ, RZ, R45 ;  /* 0x000000ffff068224 */ /* 0x008fe200078e002d */
[----:B------:R-:W-:Y:S01]  /*1e380*/  PRMT R179, RZ, 0x7610, R179 ;  /* 0x00007610ffb37816 */ /* 0x000fe200000000b3 */
[----:B------:R-:W3:Y:S01]  /*1e390*/  LDL R45, [R1+0x8c4] ;  /* 0x0008c400012d7983 */ /* 0x000ee20000100800 */
[----:B------:R-:W-:-:S03]  /*1e3a0*/  @!P0 IMAD.MOV.U32 R7, RZ, RZ, R46 ;  /* 0x000000ffff078224 */ /* 0x000fc600078e002e */
[----:B------:R-:W3:Y:S04]  /*1e3b0*/  LDL R46, [R1+0x8c0] ;  /* 0x0008c000012e7983 */ /* 0x000ee80000100800 */
[----:B------:R0:W3:Y:S02]  /*1e3c0*/  @!P0 LDG.E.U16 R180, desc[UR56][R6.64] ;  /* 0x0000003806b48981 */ /* 0x0000e4000c1e1500 */
[----:B0-----:R-:W-:Y:S02]  /*1e3d0*/  @!P0 IMAD.MOV.U32 R6, RZ, RZ, R24 ;  /* 0x000000ffff068224 */ /* 0x001fe400078e0018 */
[----:B------:R-:W3:Y:S01]  /*1e3e0*/  LDL R24, [R1+0x8dc] ;  /* 0x0008dc0001187983 */ /* 0x000ee20000100800 */
[----:B------:R-:W-:-:S03]  /*1e3f0*/  @!P0 IMAD.MOV.U32 R7, RZ, RZ, R38 ;  /* 0x000000ffff078224 */ /* 0x000fc600078e0026 */
[----:B------:R-:W3:Y:S01]  /*1e400*/  LDL R38, [R1+0x8d8] ;  /* 0x0008d80001267983 */ /* 0x000ee20000100800 */
[----:B------:R-:W-:-:S03]  /*1e410*/  PRMT R178, RZ, 0x7610, R178 ;  /* 0x00007610ffb27816 */ /* 0x000fc600000000b2 */
[----:B------:R0:W3:Y:S01]  /*1e420*/  @!P0 LDG.E.U16 R179, desc[UR56][R6.64] ;  /* 0x0000003806b38981 */ /* 0x0000e2000c1e1500 */
[----:B------:R-:W-:Y:S01]  /*1e430*/  PRMT R177, RZ, 0x7610, R177 ;  /* 0x00007610ffb17816 */ /* 0x000fe200000000b1 */
[----:B0-----:R-:W-:Y:S02]  /*1e440*/  @!P0 IMAD.MOV.U32 R6, RZ, RZ, R25 ;  /* 0x000000ffff068224 */ /* 0x001fe400078e0019 */
[----:B------:R-:W3:Y:S01]  /*1e450*/  LDL R25, [R1+0x8bc] ;  /* 0x0008bc0001197983 */ /* 0x000ee20000100800 */
[----:B------:R-:W-:-:S03]  /*1e460*/  @!P0 IMAD.MOV.U32 R7, RZ, RZ, R35 ;  /* 0x000000ffff078224 */ /* 0x000fc600078e0023 */
[----:B------:R-:W3:Y:S04]  /*1e470*/  LDL R35, [R1+0x8b8] ;  /* 0x0008b80001237983 */ /* 0x000ee80000100800 */
[----:B------:R0:W3:Y:S01]  /*1e480*/  @!P0 LDG.E.U16 R178, desc[UR56][R6.64] ;  /* 0x0000003806b28981 */ /* 0x0000e2000c1e1500 */
[----:B------:R-:W-:Y:S02]  /*1e490*/  PRMT R176, RZ, 0x7610, R176 ;  /* 0x00007610ffb07816 */ /* 0x000fe400000000b0 */
[----:B------:R-:W-:Y:S01]  /*1e4a0*/  PRMT R175, RZ, 0x7610, R175 ;  /* 0x00007610ffaf7816 */ /* 0x000fe200000000af */
[----:B0-----:R-:W-:Y:S02]  /*1e4b0*/  @!P0 IMAD.MOV.U32 R7, RZ, RZ, R37 ;  /* 0x000000ffff078224 */ /* 0x001fe400078e0025 */
[----:B------:R-:W3:Y:S01]  /*1e4c0*/  LDL R37, [R1+0x8a0] ;  /* 0x0008a00001257983 */ /* 0x000ee20000100800 */
[----:B------:R-:W-:-:S03]  /*1e4d0*/  @!P0 IMAD.MOV.U32 R6, RZ, RZ, R32 ;  /* 0x000000ffff068224 */ /* 0x000fc600078e0020 */
[----:B------:R-:W3:Y:S04]  /*1e4e0*/  LDL R32, [R1+0x8a4] ;  /* 0x0008a40001207983 */ /* 0x000ee80000100800 */
[----:B------:R0:W3:Y:S02]  /*1e4f0*/  @!P0 LDG.E.U16 R177, desc[UR56][R6.64] ;  /* 0x0000003806b18981 */ /* 0x0000e4000c1e1500 */
[----:B0-----:R-:W-:Y:S02]  /*1e500*/  @!P0 IMAD.MOV.U32 R6, RZ, RZ, R59 ;  /* 0x000000ffff068224 */ /* 0x001fe400078e003b */
[----:B------:R-:W-:Y:S01]  /*1e510*/  @!P0 IMAD.MOV.U32 R7, RZ, RZ, R60 ;  /* 0x000000ffff078224 */ /* 0x000fe200078e003c */
[----:B------:R-:W-:Y:S01]  /*1e520*/  PRMT R174, RZ, 0x7610, R174 ;  /* 0x00007610ffae7816 */ /* 0x000fe200000000ae */
[----:B------:R-:W3:Y:S04]  /*1e530*/  LDL R60, [R1+0x838] ;  /* 0x00083800013c7983 */ /* 0x000ee80000100800 */
[----:B------:R0:W3:Y:S01]  /*1e540*/  @!P0 LDG.E.U16 R176, desc[UR56][R6.64] ;  /* 0x0000003806b08981 */ /* 0x0000e2000c1e1500 */
[----:B------:R-:W-:-:S02]  /*1e550*/  PRMT R173, RZ, 0x7610, R173 ;  /* 0x00007610ffad7816 */ /* 0x000fc400000000ad */
[----:B------:R-:W-:Y:S01]  /*1e560*/  PRMT R172, RZ, 0x7610, R172 ;  /* 0x00007610ffac7816 */ /* 0x000fe200000000ac */
[----:B------:R-:W3:Y:S01]  /*1e570*/  LDL R59, [R1+0x820] ;  /* 0x00082000013b7983 */ /* 0x000ee20000100800 */
[----:B0-----:R-:W-:-:S03]  /*1e580*/  @!P0 IMAD.MOV.U32 R6, RZ, RZ, R26 ;  /* 0x000000ffff068224 */ /* 0x001fc600078e001a */
        /* <DEDUP_REMOVED lines=9> */
[----:B0-----:R-:W-:Y:S02]  /*1e620*/  @!P0 IMAD.MOV.U32 R6, RZ, RZ, R47 ;  /* 0x000000ffff068224 */ /* 0x001fe400078e002f */
[----:B------:R-:W-:Y:S01]  /*1e630*/  @!P0 IMAD.MOV.U32 R7, RZ, RZ, R49 ;  /* 0x000000ffff078224 */ /* 0x000fe200078e0031 */
[----:B------:R-:W-:Y:S01]  /*1e640*/  PRMT R171, RZ, 0x7610, R171 ;  /* 0x00007610ffab7816 */ /* 0x000fe200000000ab */
[----:B------:R-:W2:Y:S04]  /*1e650*/  LDL R49, [R1+0x824] ;  /* 0x0008240001317983 */ /* 0x000ea80000100800 */
[----:B------:R3:W2:Y:S01]  /*1e660*/  @!P0 LDG.E.U16 R173, desc[UR56][R6.64] ;  /* 0x0000003806ad8981 */ /* 0x0006a2000c1e1500 */
[----:B------:R-:W-:-:S02]  /*1e670*/  PRMT R170, RZ, 0x7610, R170 ;  /* 0x00007610ffaa7816 */ /* 0x000fc400000000aa */
[----:B------:R-:W-:Y:S01]  /*1e680*/  PRMT R169, RZ, 0x7610, R169 ;  /* 0x00007610ffa97816 */ /* 0x000fe200000000a9 */
[----:B------:R-:W2:Y:S01]  /*1e690*/  LDL R47, [R1+0x818] ;  /* 0x00081800012f7983 */ /* 0x000ea20000100800 */
[----:B---3--:R-:W-:-:S03]  /*1e6a0*/  @!P0 IMAD.MOV.U32 R6, RZ, RZ, R24 ;  /* 0x000000ffff068224 */ /* 0x008fc600078e0018 */
        /* <DEDUP_REMOVED lines=8> */
[----:B------:R0:W3:Y:S04]  /*1e730*/  @!P0 LDG.E.U16 R171, desc[UR56][R6.64] ;  /* 0x0000003806ab8981 */ /* 0x0000e8000c1e1500 */
[----:B------:R-:W3:Y:S01]  /*1e740*/  LDL R45, [R1+0x800] ;  /* 0x00080000012d7983 */ /* 0x000ee20000100800 */
        /* <DEDUP_REMOVED lines=12> */
[----:B----4-:R-:W-:Y:S01]  /*1e810*/  @!P0 IMAD.MOV.U32 R7, RZ, RZ, R41 ;  /* 0x000000ffff078224 */ /* 0x010fe200078e0029 */
[----:B------:R-:W-:-:S02]  /*1e820*/  PRMT R167, RZ, 0x7610, R167 ;  /* 0x00007610ffa77816 */ /* 0x000fc400000000a7 */
[----:B------:R-:W4:Y:S04]  /*1e830*/  LDL R41, [R1+0x7e0] ;  /* 0x0007e00001297983 */ /* 0x000f280000100800 */
[----:B------:R2:W4:Y:S02]  /*1e840*/  @!P0 LDG.E.U16 R168, desc[UR56][R6.64] ;  /* 0x0000003806a88981 */ /* 0x000524000c1e1500 */
[----:B--2---:R-:W-:Y:S02]  /*1e850*/  @!P0 IMAD.MOV.U32 R6, RZ, RZ, R34 ;  /* 0x000000ffff068224 */ /* 0x004fe400078e0022 */
[----:B------:R-:W2:Y:S01]  /*1e860*/  LDL R34, [R1+0x804] ;  /* 0x0008040001227983 */ /* 0x000ea20000100800 */
[----:B------:R-:W-:-:S03]  /*1e870*/  @!P0 IMAD.MOV.U32 R7, RZ, RZ, R40 ;  /* 0x000000ffff078224 */ /* 0x000fc600078e0028 */
[----:B------:R-:W4:Y:S01]  /*1e880*/  LDL R40, [R1+0x7e4] ;  /* 0x0007e40001287983 */ /* 0x000f220000100800 */
[----:B------:R-:W-:-:S03]  /*1e890*/  PRMT R166, RZ, 0x7610, R166 ;  /* 0x00007610ffa67816 */ /* 0x000fc600000000a6 */
[----:B------:R3:W4:Y:S01]  /*1e8a0*/  @!P0 LDG.E.U16 R167, desc[UR56][R6.64] ;  /* 0x0000003806a78981 */ /* 0x000722000c1e1500 */
[----:B------:R-:W-:Y:S02]  /*1e8b0*/  PRMT R165, RZ, 0x7610, R165 ;  /* 0x00007610ffa57816 */ /* 0x000fe400000000a5 */
[----:B------:R-:W-:Y:S02]  /*1e8c0*/  PRMT R164, RZ, 0x7610, R164 ;  /* 0x00007610ffa47816 */ /* 0x000fe400000000a4 */
[----:B------:R-:W-:Y:S01]  /*1e8d0*/  PRMT R163, RZ, 0x7610, R163 ;  /* 0x00007610ffa37816 */ /* 0x000fe200000000a3 */
[----:B---3--:R-:W-:Y:S02]  /*1e8e0*/  @!P0 IMAD.MOV.U32 R6, RZ, RZ, R24 ;  /* 0x000000ffff068224 */ /* 0x008fe400078e0018 */
        /* <DEDUP_REMOVED lines=15> */
[----:B------:R-:W3:Y:S04]  /*1e9e0*/  LDL R37, [R1+0x780] ;  /* 0x0007800001257983 */ /* 0x000ee80000100800 */
[----:B------:R0:W3:Y:S01]  /*1e9f0*/  @!P0 LDG.E.U16 R163, desc[UR56][R6.64] ;  /* 0x0000003806a38981 */ /* 0x0000e2000c1e1500 */
[----:B------:R-:W-:-:S02]  /*1ea00*/  PRMT R162, RZ, 0x7610, R162 ;  /* 0x00007610ffa27816 */ /* 0x000fc400000000a2 */
[----:B------:R-:W-:Y:S01]  /*1ea10*/  PRMT R161, RZ, 0x7610, R161 ;  /* 0x00007610ffa17816 */ /* 0x000fe200000000a1 */
[----:B0-----:R-:W-:Y:S01]  /*1ea20*/  @!P0 IMAD.MOV.U32 R7, RZ, RZ, R60 ;  /* 0x000000ffff078224 */ /* 0x001fe200078e003c */
[----:B------:R-:W-:Y:S01]  /*1ea30*/  PRMT R160, RZ, 0x7610, R160 ;  /* 0x00007610ffa07816 */ /* 0x000fe200000000a0 */
[----:B------:R-:W-:Y:S02]  /*1ea40*/  @!P0 IMAD.MOV.U32 R6, RZ, RZ, R26 ;  /* 0x000000ffff068224 */ /* 0x000fe400078e001a */
[----:B------:R-:W3:Y:S04]  /*1ea50*/  LDL R26, [R1+0x764] ;  /* 0x00076400011a7983 */ /* 0x000ee80000100800 */
[----:B------:R0:W3:Y:S02]  /*1ea60*/  @!P0 LDG.E.U16 R162, desc[UR56][R6.64] ;  /* 0x0000003806a28981 */ /* 0x0000e4000c1e1500 */
[----:B0-----:R-:W-:-:S02]  /*1ea70*/  @!P0 IMAD.MOV.U32 R6, RZ, RZ, R49 ;  /* 0x000000ffff068224 */ /* 0x001fc400078e0031 */
[----:B------:R-:W-:-:S05]  /*1ea80*/  @!P0 IMAD.MOV.U32 R7, RZ, RZ, R59 ;  /* 0x000000ffff078224 */ /* 0x000fca00078e003b */
[----:B------:R0:W3:Y:S02]  /*1ea90*/  @!P0 LDG.E.U16 R161, desc[UR56][R6.64] ;  /* 0x0000003806a18981 */ /* 0x0000e4000c1e1500 */
[----:B0-----:R-:W-:Y:S02]  /*1eaa0*/  @!P0 IMAD.MOV.U32 R6, RZ, RZ, R46 ;  /* 0x000000ffff068224 */ /* 0x001fe400078e002e */
[----:B------:R-:W-:-:S05]  /*1eab0*/  @!P0 IMAD.MOV.U32 R7, RZ, RZ, R47 ;  /* 0x000000ffff078224 */ /* 0x000fca00078e002f */
[----:B------:R2:W3:Y:S02]  /*1eac0*/  @!P0 LDG.E.U16 R160, desc[UR56][R6.64] ;  /* 0x0000003806a08981 */ /* 0x0004e4000c1e1500 */
[----:B--2---:R-:W-:Y:S02]  /*1ead0*/  @!P0 IMAD.MOV.U32 R6, RZ, RZ, R34 ;  /* 0x000000ffff068224 */ /* 0x004fe400078e0022 */
[----:B------:R-:W2:Y:S01]  /*1eae0*/  LDL R34, [R1+0x744] ;  /* 0x0007440001227983 */ /* 0x000ea20000100800 */
[----:B------:R-:W-:Y:S01]  /*1eaf0*/  PRMT R159, RZ, 0x7610, R159 ;  /* 0x00007610ff9f7816 */ /* 0x000fe2000000009f */
[----:B------:R-:W-:Y:S01]  /*1eb00*/  @!P0 IMAD.MOV.U32 R7, RZ, RZ, R45 ;  /* 0x000000ffff078224 */ /* 0x000fe200078e002d */
[----:B------:R-:W-:Y:S01]  /*1eb10*/  PRMT R158, RZ, 0x7610, R158 ;  /* 0x00007610ff9e7816 */ /* 0x000fe2000000009e */
[----:B------:R-:W2:Y:S04]  /*1eb20*/  LDL.LU R47, [R1+0x740] ;  /* 0x00074000012f7983 */ /* 0x000ea80000300800 */
[----:B------:R4:W2:Y:S01]  /*1eb30*/  @!P0 LDG.E.U16 R159, desc[UR56][R6.64] ;  /* 0x00000038069f8981 */ /* 0x0008a2000c1e1500 */
[----:B------:R-:W-:Y:S01]  /*1eb40*/  PRMT R157, RZ, 0x7610, R157 ;  /* 0x00007610ff9d7816 */ /* 0x000fe2000000009d */
[----:B----4-:R-:W-:-:S02]  /*1eb50*/  @!P0 IMAD.MOV.U32 R6, RZ, RZ, R40 ;  /* 0x000000ffff068224 */ /* 0x010fc400078e0028 */
[----:B------:R-:W-:-:S05]  /*1eb60*/  @!P0 IMAD.MOV.U32 R7, RZ, RZ, R41 ;  /* 0x000000ffff078224 */ /* 0x000fca00078e0029 */
[----:B------:R3:W4:Y:S01]  /*1eb70*/  @!P0 LDG.E.U16 R158, desc[UR56][R6.64] ;  /* 0x00000038069e8981 */ /* 0x000722000c1e1500 */
[----:B------:R-:W-:Y:S01]  /*1eb80*/  PRMT R156, RZ, 0x7610, R156 ;  /* 0x00007610ff9c7816 */ /* 0x000fe2000000009c */
[----:B---3--:R-:W-:Y:S02]  /*1eb90*/  @!P0 IMAD.MOV.U32 R6, RZ, RZ, R24 ;  /* 0x000000ffff068224 */ /* 0x008fe400078e0018 */
[----:B------:R-:W3:Y:S01]  /*1eba0*/  LDL.LU R24, [R1+0x724] ;  /* 0x0007240001187983 */ /* 0x000ee20000300800 */
[----:B------:R-:W-:-:S05]  /*1ebb0*/  @!P0 IMAD.MOV.U32 R7, RZ, RZ, R38 ;  /* 0x000000ffff078224 */ /* 0x000fca00078e0026 */
[----:B------:R0:W4:Y:S01]  /*1ebc0*/  @!P0 LDG.E.U16 R157, desc[UR56][R6.64] ;  /* 0x00000038069d8981 */ /* 0x000122000c1e1500 */
[----:B------:R-:W-:Y:S01]  /*1ebd0*/  PRMT R155, RZ, 0x7610, R155 ;  /* 0x00007610ff9b7816 */ /* 0x000fe2000000009b */
[----:B0-----:R-:W-:Y:S02]  /*1ebe0*/  @!P0 IMAD.MOV.U32 R6, RZ, RZ, R25 ;  /* 0x000000ffff068224 */ /* 0x001fe400078e0019 */
[----:B------:R-:W4:Y:S04]  /*1ebf0*/  LDL R25, [R1+0x6e0] ;  /* 0x0006e00001197983 */ /* 0x000f280000100800 */
[----:B------:R-:W4:Y:S01]  /*1ec00*/  LDL.LU R41, [R1+0x720] ;  /* 0x0007200001297983 */ /* 0x000f220000300800 */
[----:B------:R-:W-:-:S03]  /*1ec10*/  @!P0 IMAD.MOV.U32 R7, RZ, RZ, R35 ;  /* 0x000000ffff078224 */ /* 0x000fc600078e0023 */
[----:B------:R-:W4:Y:S04]  /*1ec20*/  LDL.LU R38, [R1+0x704] ;  /* 0x0007040001267983 */ /* 0x000f280000300800 */
[----:B------:R-:W4:Y:S04]  /*1ec30*/  LDL.LU R35, [R1+0x700] ;  /* 0x0007000001237983 */ /* 0x000f280000300800 */
[----:B------:R0:W4:Y:S02]  /*1ec40*/  @!P0 LDG.E.U16 R156, desc[UR56][R6.64] ;  /* 0x00000038069c8981 */ /* 0x000124000c1e1500 */
[----:B0-----:R-:W-:-:S02]  /*1ec50*/  @!P0 IMAD.MOV.U32 R6, RZ, RZ, R32 ;  /* 0x000000ffff068224 */ /* 0x001fc400078e0020 */
[----:B------:R-:W4:Y:S01]  /*1ec60*/  LDL.LU R32, [R1+0x6e4] ;  /* 0x0006e40001207983 */ /* 0x000f220000300800 */
[----:B------:R-:W-:-:S03]  /*1ec70*/  @!P0 IMAD.MOV.U32 R7, RZ, RZ, R37 ;  /* 0x000000ffff078224 */ /* 0x000fc600078e0025 */
[----:B------:R-:W4:Y:S04]  /*1ec80*/  LDL R62, [R1+0x7f8] ;  /* 0x0007f800013e7983 */ /* 0x000f280000100800 */
[----:B------:R0:W4:Y:S04]  /*1ec90*/  @!P0 LDG.E.U16 R155, desc[UR56][R6.64] ;  /* 0x00000038069b8981 */ /* 0x000128000c1e1500 */
[----:B------:R-:W4:Y:S04]  /*1eca0*/  LDL R61, [R1+0x7fc] ;  /* 0x0007fc00013d7983 */ /* 0x000f280000100800 */
[----:B------:R-:W4:Y:S04]  /*1ecb0*/  LDL R60, [R1+0x7d8] ;  /* 0x0007d800013c7983 */ /* 0x000f280000100800 */
[----:B------:R-:W4:Y:S04]  /*1ecc0*/  LDL R45, [R1+0x7dc] ;  /* 0x0007dc00012d7983 */ /* 0x000f280000100800 */
[----:B------:R-:W4:Y:S04]  /*1ecd0*/  LDL R49, [R1+0x7b8] ;  /* 0x0007b80001317983 */ /* 0x000f280000100800 */
[----:B------:R-:W4:Y:S01]  /*1ece0*/  LDL R46, [R1+0x7bc] ;  /* 0x0007bc00012e7983 */ /* 0x000f220000100800 */
[----:B0-----:R-:W-:-:S03]  /*1ecf0*/  @!P0 IMAD.MOV.U32 R6, RZ, RZ, R26 ;  /* 0x000000ffff068224 */ /* 0x001fc600078e001a */
[----:B------:R-:W4:Y:S01]  /*1ed00*/  LDL.LU R26, [R1+0x6c4] ;  /* 0x0006c400011a7983 */ /* 0x000f220000300800 */
[----:B------:R-:W-:Y:S01]  /*1ed10*/  PRMT R154, RZ, 0x7610, R154 ;  /* 0x00007610ff9a7816 */ /* 0x000fe2000000009a */
[----:B------:R-:W-:Y:S02]  /*1ed20*/  @!P0 IMAD.MOV.U32 R7, RZ, RZ, R4 ;  /* 0x000000ffff078224 */ /* 0x000fe400078e0004 */
[----:B------:R0:W-:Y:S04]  /*1ed30*/  STL [R1+0x1160], R4 ;  /* 0x0011600401007387 */ /* 0x0001e80000100800 */
[----:B------:R-:W4:Y:S04]  /*1ed40*/  LDL R40, [R1+0x798] ;  /* 0x0007980001287983 */ /* 0x000f280000100800 */
[----:B------:R-:W4:Y:S04]  /*1ed50*/  LDL R37, [R1+0x79c] ;  /* 0x00079c0001257983 */ /* 0x000f280000100800 */
[----:B------:R2:W4:Y:S01]  /*1ed60*/  @!P0 LDG.E.U16 R154, desc[UR56][R6.64] ;  /* 0x00000038069a8981 */ /* 0x000522000c1e1500 */
[----:B------:R-:W-:-:S02]  /*1ed70*/  PRMT R153, RZ, 0x7610, R153 ;  /* 0x00007610ff997816 */ /* 0x000fc40000000099 */
[----:B------:R-:W-:Y:S01]  /*1ed80*/  PRMT R152, RZ, 0x7610, R152 ;  /* 0x00007610ff987816 */ /* 0x000fe20000000098 */
[----:B------:R-:W4:Y:S01]  /*1ed90*/  LDL R59, [R1+0x75c] ;  /* 0x00075c00013b7983 */ /* 0x000f220000100800 */
[----:B--2---:R-:W-:-:S03]  /*1eda0*/  @!P0 IMAD.MOV.U32 R6, RZ, RZ, R34 ;  /* 0x000000ffff068224 */ /* 0x004fc600078e0022 */
[----:B------:R-:W2:Y:S01]  /*1edb0*/  LDL R34, [R1+0x77c] ;  /* 0x00077c0001227983 */ /* 0x000ea20000100800 */
[----:B------:R-:W-:-:S05]  /*1edc0*/  @!P0 IMAD.MOV.U32 R7, RZ, RZ, R47 ;  /* 0x000000ffff078224 */ /* 0x000fca00078e002f */
[----:B------:R3:W2:Y:S01]  /*1edd0*/  @!P0 LDG.E.U16 R153, desc[UR56][R6.64] ;  /* 0x0000003806998981 */ /* 0x0006a2000c1e1500 */
[----:B------:R-:W-:Y:S02]  /*1ede0*/  PRMT R23, RZ, 0x7610, R23 ;  /* 0x00007610ff177816 */ /* 0x000fe40000000017 */
[----:B------:R-:W-:Y:S02]  /*1edf0*/  PRMT R22, RZ, 0x7610, R22 ;  /* 0x00007610ff167816 */ /* 0x000fe40000000016 */
[----:B------:R-:W-:Y:S02]  /*1ee00*/  PRMT R20, RZ, 0x7610, R20 ;  /* 0x00007610ff147816 */ /* 0x000fe40000000014 */
[----:B------:R-:W-:Y:S01]  /*1ee10*/  PRMT R19, RZ, 0x7610, R19 ;  /* 0x00007610ff137816 */ /* 0x000fe20000000013 */
[----:B---3--:R-:W-:Y:S01]  /*1ee20*/  @!P0 IMAD.MOV.U32 R6, RZ, RZ, R24 ;  /* 0x000000ffff068224 */ /* 0x008fe200078e0018 */
[----:B------:R-:W-:Y:S02]  /*1ee30*/  PRMT R18, RZ, 0x7610, R18 ;  /* 0x00007610ff127816 */ /* 0x000fe40000000012 */
[----:B------:R-:W-:Y:S01]  /*1ee40*/  PRMT R17, RZ, 0x7610, R17 ;  /* 0x00007610ff117816 */ /* 0x000fe20000000011 */
[----:B----4-:R-:W-:-:S05]  /*1ee50*/  @!P0 IMAD.MOV.U32 R7, RZ, RZ, R41 ;  /* 0x000000ffff078224 */ /* 0x010fca00078e0029 */
[----:B------:R1:W3:Y:S02]  /*1ee60*/  @!P0 LDG.E.U16 R152, desc[UR56][R6.64] ;  /* 0x0000003806988981 */ /* 0x0002e4000c1e1500 */
[----:B-1----:R-:W-:Y:S02]  /*1ee70*/  @!P0 IMAD.MOV.U32 R6, RZ, RZ, R38 ;  /* 0x000000ffff068224 */ /* 0x002fe400078e0026 */
[----:B------:R-:W-:-:S05]  /*1ee80*/  @!P0 IMAD.MOV.U32 R7, RZ, RZ, R35 ;  /* 0x000000ffff078224 */ /* 0x000fca00078e0023 */
[----:B------:R1:W4:Y:S02]  /*1ee90*/  @!P0 LDG.E.U16 R23, desc[UR56][R6.64] ;  /* 0x0000003806178981 */ /* 0x000324000c1e1500 */
[----:B-1----:R-:W-:Y:S02]  /*1eea0*/  @!P0 IMAD.MOV.U32 R7, RZ, RZ, R25 ;  /* 0x000000ffff078224 */ /* 0x002fe400078e0019 */
[----:B------:R-:W-:Y:S01]  /*1eeb0*/  @!P0 IMAD.MOV.U32 R6, RZ, RZ, R32 ;  /* 0x000000ffff068224 */ /* 0x000fe200078e0020 */
[----:B------:R-:W3:Y:S04]  /*1eec0*/  LDL.LU R25, [R1+0x778] ;  /* 0x0007780001197983 */ /* 0x000ee80000300800 */
[----:B------:R1:W4:Y:S04]  /*1eed0*/  @!P0 LDG.E.U16 R22, desc[UR56][R6.64] ;  /* 0x0000003806168981 */ /* 0x000328000c1e1500 */
[----:B0-----:R-:W4:Y:S01]  /*1eee0*/  LDL.LU R4, [R1+0x73c] ;  /* 0x00073c0001047983 */ /* 0x001f220000300800 */
[----:B-1----:R-:W-:-:S03]  /*1eef0*/  @!P0 IMAD.MOV.U32 R7, RZ, RZ, R3 ;  /* 0x000000ffff078224 */ /* 0x002fc600078e0003 */
[----:B------:R0:W-:Y:S01]  /*1ef00*/  STL [R1+0x10f0], R3 ;  /* 0x0010f00301007387 */ /* 0x0001e20000100800 */
[----:B------:R-:W-:Y:S01]  /*1ef10*/  PRMT R16, RZ, 0x7610, R16 ;  /* 0x00007610ff107816 */ /* 0x000fe20000000010 */
[----:B------:R-:W-:-:S05]  /*1ef20*/  @!P0 IMAD.MOV.U32 R6, RZ, RZ, R26 ;  /* 0x000000ffff068224 */ /* 0x000fca00078e001a */
[----:B------:R1:W4:Y:S02]  /*1ef30*/  @!P0 LDG.E.U16 R20, desc[UR56][R6.64] ;  /* 0x0000003806148981 */ /* 0x000324000c1e1500 */
[----:B-1----:R-:W-:Y:S02]  /*1ef40*/  @!P0 IMAD.MOV.U32 R6, RZ, RZ, R61 ;  /* 0x000000ffff068224 */ /* 0x002fe400078e003d */
[----:B------:R-:W-:-:S05]  /*1ef50*/  @!P0 IMAD.MOV.U32 R7, RZ, RZ, R62 ;  /* 0x000000ffff078224 */ /* 0x000fca00078e003e */
[----:B------:R1:W4:Y:S02]  /*1ef60*/  @!P0 LDG.E.U16 R19, desc[UR56][R6.64] ;  /* 0x0000003806138981 */ /* 0x000324000c1e1500 */
[----:B-1----:R-:W-:Y:S02]  /*1ef70*/  @!P0 IMAD.MOV.U32 R6, RZ, RZ, R45 ;  /* 0x000000ffff068224 */ /* 0x002fe400078e002d */
[----:B------:R-:W-:Y:S01]  /*1ef80*/  @!P0 IMAD.MOV.U32 R7, RZ, RZ, R60 ;  /* 0x000000ffff078224 */ /* 0x000fe200078e003c */
[----:B------:R-:W4:Y:S04]  /*1ef90*/  LDL.LU R45, [R1+0x758] ;  /* 0x00075800012d7983 */ /* 0x000f280000300800 */
[----:B------:R1:W4:Y:S02]  /*1efa0*/  @!P0 LDG.E.U16 R18, desc[UR56][R6.64] ;  /* 0x0000003806128981 */ /* 0x000324000c1e1500 */
[----:B-1----:R-:W-:-:S02]  /*1efb0*/  @!P0 IMAD.MOV.U32 R6, RZ, RZ, R46 ;  /* 0x000000ffff068224 */ /* 0x002fc400078e002e */
[----:B------:R-:W-:Y:S02]  /*1efc0*/  @!P0 IMAD.MOV.U32 R7, RZ, RZ, R49 ;  /* 0x000000ffff078224 */ /* 0x000fe400078e0031 */
[----:B------:R-:W4:Y:S04]  /*1efd0*/  LDL.LU R49, [R1+0x738] ;  /* 0x0007380001317983 */ /* 0x000f280000300800 */
[----:B------:R1:W4:Y:S04]  /*1efe0*/  @!P0 LDG.E.U16 R17, desc[UR56][R6.64] ;  /* 0x0000003806118981 */ /* 0x000328000c1e1500 */
[----:B0-----:R-:W4:Y:S04]  /*1eff0*/  LDL.LU R3, [R1+0x718] ;  /* 0x0007180001037983 */ /* 0x001f280000300800 */
[----:B------:R-:W4:Y:S01]  /*1f000*/  LDL.LU R46, [R1+0x71c] ;  /* 0x00071c00012e7983 */ /* 0x000f220000300800 */
[----:B-1----:R-:W-:-:S02]  /*1f010*/  @!P0 IMAD.MOV.U32 R6, RZ, RZ, R37 ;  /* 0x000000ffff068224 */ /* 0x002fc400078e0025 */
[----:B------:R-:W-:Y:S02]  /*1f020*/  @!P0 IMAD.MOV.U32 R7, RZ, RZ, R40 ;  /* 0x000000ffff078224 */ /* 0x000fe400078e0028 */
[----:B------:R-:W4:Y:S04]  /*1f030*/  LDL.LU R40, [R1+0x6fc] ;  /* 0x0006fc0001287983 */ /* 0x000f280000300800 */
[----:B------:R2:W4:Y:S04]  /*1f040*/  @!P0 LDG.E.U16 R16, desc[UR56][R6.64] ;  /* 0x0000003806108981 */ /* 0x000528000c1e1500 */
[----:B------:R-:W4:Y:S01]  /*1f050*/  LDL.LU R37, [R1+0x6f8] ;  /* 0x0006f80001257983 */ /* 0x000f220000300800 */
[----:B--2---:R-:W-:-:S03]  /*1f060*/  @!P0 IMAD.MOV.U32 R6, RZ, RZ, R34 ;  /* 0x000000ffff068224 */ /* 0x004fc600078e0022 */
[----:B------:R-:W2:Y:S04]  /*1f070*/  LDL.LU R34, [R1+0x6dc] ;  /* 0x0006dc0001227983 */ /* 0x000ea80000300800 */
[----:B------:R0:W-:Y:S04]  /*1f080*/  STS.U16 [R58+UR6+0x200], R15 ;  /* 0x0002000f3a007988 */ /* 0x0001e80008000406 */
[----:B------:R1:W-:Y:S01]  /*1f090*/  STS.U16 [R58+UR6+0x600], R14 ;  /* 0x0006000e3a007988 */ /* 0x0003e20008000406 */
[----:B0-----:R-:W-:Y:S02]  /*1f0a0*/  PRMT R15, RZ, 0x7610, R15 ;  /* 0x00007610ff0f7816 */ /* 0x001fe4000000000f */
[----:B-1----:R-:W-:Y:S01]  /*1f0b0*/  PRMT R14, RZ, 0x7610, R14 ;  /* 0x00007610ff0e7816 */ /* 0x002fe2000000000e */
[----:B------:R0:W-:Y:S04]  /*1f0c0*/  STS.U16 [R58+UR6+0xa00], R13 ;  /* 0x000a000d3a007988 */ /* 0x0001e80008000406 */
[----:B------:R1:W-:Y:S01]  /*1f0d0*/  STS.U16 [R58+UR6+0xe00], R12 ;  /* 0x000e000c3a007988 */ /* 0x0003e20008000406 */
[----:B0-----:R-:W-:-:S02]  /*1f0e0*/  PRMT R13, RZ, 0x7610, R13 ;  /* 0x00007610ff0d7816 */ /* 0x001fc4000000000d */
[----:B-1----:R-:W-:Y:S01]  /*1f0f0*/  PRMT R12, RZ, 0x7610, R12 ;  /* 0x00007610ff0c7816 */ /* 0x002fe2000000000c */
[----:B------:R0:W-:Y:S02]  /*1f100*/  STS.U16 [R58+UR6+0x1200], R11 ;  /* 0x0012000b3a007988 */ /* 0x0001e40008000406 */
[----:B0-----:R-:W-:Y:S01]  /*1f110*/  PRMT R11, RZ, 0x7610, R11 ;  /* 0x00007610ff0b7816 */ /* 0x001fe2000000000b */
[----:B---3--:R-:W-:-:S05]  /*1f120*/  @!P0 IMAD.MOV.U32 R7, RZ, RZ, R25 ;  /* 0x000000ffff078224 */ /* 0x008fca00078e0019 */
[----:B------:R0:W3:Y:S02]  /*1f130*/  @!P0 LDG.E.U16 R15, desc[UR56][R6.64] ;  /* 0x00000038060f8981 */ /* 0x0000e4000c1e1500 */
[----:B0-----:R-:W-:Y:S02]  /*1f140*/  @!P0 IMAD.MOV.U32 R6, RZ, RZ, R59 ;  /* 0x000000ffff068224 */ /* 0x001fe400078e003b */
[----:B------:R-:W3:Y:S04]  /*1f150*/  LDL R59, [R1+0x6b8] ;  /* 0x0006b800013b7983 */ /* 0x000ee80000100800 */
[----:B----4-:R-:W-:Y:S04]  /*1f160*/  STL [R1+0x1164], R4 ;  /* 0x0011640401007387 */ /* 0x010fe80000100800 */
[----:B------:R-:W-:Y:S04]  /*1f170*/  STL [R1+0x13f0], R151 ;  /* 0x0013f09701007387 */ /* 0x000fe80000100800 */
[----:B------:R-:W-:Y:S01]  /*1f180*/  STL.64 [R1+0x13e8], R50 ;  /* 0x0013e83201007387 */ /* 0x000fe20000100a00 */
[----:B------:R-:W-:-:S05]  /*1f190*/  @!P0 IMAD.MOV.U32 R7, RZ, RZ, R45 ;  /* 0x000000ffff078224 */ /* 0x000fca00078e002d */
[----:B------:R0:W4:Y:S02]  /*1f1a0*/  @!P0 LDG.E.U16 R14, desc[UR56][R6.64] ;  /* 0x00000038060e8981 */ /* 0x000124000c1e1500 */
[----:B0-----:R-:W-:Y:S02]  /*1f1b0*/  @!P0 IMAD.MOV.U32 R6, RZ, RZ, R4 ;  /* 0x000000ffff068224 */ /* 0x001fe400078e0004 */
[----:B------:R-:W-:Y:S01]  /*1f1c0*/  @!P0 IMAD.MOV.U32 R7, RZ, RZ, R49 ;  /* 0x000000ffff078224 */ /* 0x000fe200078e0031 */
[----:B------:R-:W-:Y:S04]  /*1f1d0*/  STL.64 [R1+0x13e0], R48 ;  /* 0x0013e03001007387 */ /* 0x000fe80000100a00 */
[----:B------:R0:W4:Y:S04]  /*1f1e0*/  @!P0 LDG.E.U16 R13, desc[UR56][R6.64] ;  /* 0x00000038060d8981 */ /* 0x000128000c1e1500 */
[----:B------:R-:W-:Y:S01]  /*1f1f0*/  STL.64 [R1+0x13d8], R46 ;  /* 0x0013d82e01007387 */ /* 0x000fe20000100a00 */
[----:B0-----:R-:W-:-:S03]  /*1f200*/  @!P0 IMAD.MOV.U32 R6, RZ, RZ, R46 ;  /* 0x000000ffff068224 */ /* 0x001fc600078e002e */
[----:B------:R-:W-:Y:S01]  /*1f210*/  STL.64 [R1+0x13d0], R44 ;  /* 0x0013d02c01007387 */ /* 0x000fe20000100a00 */
[----:B------:R-:W-:-:S03]  /*1f220*/  @!P0 IMAD.MOV.U32 R7, RZ, RZ, R3 ;  /* 0x000000ffff078224 */ /* 0x000fc600078e0003 */
[----:B------:R-:W-:Y:S04]  /*1f230*/  STL.64 [R1+0x13c8], R42 ;  /* 0x0013c82a01007387 */ /* 0x000fe80000100a00 */
[----:B------:R-:W-:Y:S04]  /*1f240*/  STL.64 [R1+0x13c0], R40 ;  /* 0x0013c02801007387 */ /* 0x000fe80000100a00 */
[----:B------:R-:W-:Y:S04]  /*1f250*/  STL.64 [R1+0x13b8], R38 ;  /* 0x0013b82601007387 */ /* 0x000fe80000100a00 */
[----:B------:R0:W4:Y:S04]  /*1f260*/  @!P0 LDG.E.U16 R12, desc[UR56][R6.64] ;  /* 0x00000038060c8981 */ /* 0x000128000c1e1500 */
[----:B------:R-:W-:Y:S01]  /*1f270*/  STL.64 [R1+0x13b0], R36 ;  /* 0x0013b02401007387 */ /* 0x000fe20000100a00 */
[----:B0-----:R-:W-:-:S02]  /*1f280*/  @!P0 IMAD.MOV.U32 R6, RZ, RZ, R40 ;  /* 0x000000ffff068224 */ /* 0x001fc400078e0028 */
[----:B------:R-:W-:-:S05]  /*1f290*/  @!P0 IMAD.MOV.U32 R7, RZ, RZ, R37 ;  /* 0x000000ffff078224 */ /* 0x000fca00078e0025 */
[----:B------:R0:W4:Y:S02]  /*1f2a0*/  @!P0 LDG.E.U16 R11, desc[UR56][R6.64] ;  /* 0x00000038060b8981 */ /* 0x000124000c1e1500 */
[----:B0-----:R-:W-:Y:S02]  /*1f2b0*/  @!P0 IMAD.MOV.U32 R7, RZ, RZ, R0 ;  /* 0x000000ffff078224 */ /* 0x001fe400078e0000 */
[----:B--2---:R-:W-:Y:S04]  /*1f2c0*/  STL.64 [R1+0x13a8], R34 ;  /* 0x0013a82201007387 */ /* 0x004fe80000100a00 */
[----:B------:R-:W-:Y:S04]  /*1f2d0*/  STL.64 [R1+0x13a0], R32 ;  /* 0x0013a02001007387 */ /* 0x000fe80000100a00 */
[----:B------:R-:W-:Y:S04]  /*1f2e0*/  STL.64 [R1+0x1398], R30 ;  /* 0x0013981e01007387 */ /* 0x000fe80000100a00 */
[----:B------:R-:W-:Y:S04]  /*1f2f0*/  STL.64 [R1+0x1390], R28 ;  /* 0x0013901c01007387 */ /* 0x000fe80000100a00 */
[----:B------:R-:W-:Y:S04]  /*1f300*/  STL.64 [R1+0x1388], R26 ;  /* 0x0013881a01007387 */ /* 0x000fe80000100a00 */
[----:B------:R-:W-:Y:S04]  /*1f310*/  STL.64 [R1+0x1380], R24 ;  /* 0x0013801801007387 */ /* 0x000fe80000100a00 */
[----:B------:R0:W-:Y:S04]  /*1f320*/  STL [R1+0x10f4], R0 ;  /* 0x0010f40001007387 */ /* 0x0001e80000100800 */
[----:B0-----:R-:W2:Y:S04]  /*1f330*/  LDL.LU R0, [R1+0x6bc] ;  /* 0x0006bc0001007983 */ /* 0x001ea80000300800 */
[----:B------:R-:W4:Y:S04]  /*1f340*/  LDL R4, [R1+0x10b0] ;  /* 0x0010b00001047983 */ /* 0x000f280000100800 */
[----:B------:R0:W-:Y:S04]  /*1f350*/  STS.U16 [R58+UR6+0x1600], R10 ;  /* 0x0016000a3a007988 */ /* 0x0001e80008000406 */
        /* <DEDUP_REMOVED lines=50> */
[----:B------:R-:W-:Y:S01]  /*1f680*/  STS.U16 [R58+UR6+0xe200], R156 ;  /* 0x00e2009c3a007988 */ /* 0x000fe20008000406 */
[----:B------:R-:W-:-:S03]  /*1f690*/  @!P0 IMAD.MOV.U32 R6, RZ, RZ, R34 ;  /* 0x000000ffff068224 */ /* 0x000fc600078e0022 */
[----:B------:R-:W-:Y:S04]  /*1f6a0*/  STS.U16 [R58+UR6+0xe600], R155 ;  /* 0x00e6009b3a007988 */ /* 0x000fe80008000406 */
[----:B------:R-:W-:Y:S04]  /*1f6b0*/  STS.U16 [R58+UR6+0xea00], R154 ;  /* 0x00ea009a3a007988 */ /* 0x000fe80008000406 */
[----:B------:R-:W-:Y:S04]  /*1f6c0*/  STS.U16 [R58+UR6+0xee00], R153 ;  /* 0x00ee00993a007988 */ /* 0x000fe80008000406 */
[----:B------:R-:W-:Y:S04]  /*1f6d0*/  STS.U16 [R58+UR6+0xf200], R152 ;  /* 0x00f200983a007988 */ /* 0x000fe80008000406 */
[----:B------:R-:W-:Y:S01]  /*1f6e0*/  STS.U16 [R58+UR6+0xf600], R23 ;  /* 0x00f600173a007988 */ /* 0x000fe20008000406 */
[----:B0-----:R-:W-:-:S03]  /*1f6f0*/  PRMT R10, RZ, 0x7610, R10 ;  /* 0x00007610ff0a7816 */ /* 0x001fc6000000000a */
[----:B------:R-:W-:Y:S04]  /*1f700*/  STS.U16 [R58+UR6+0xfa00], R22 ;  /* 0x00fa00163a007988 */ /* 0x000fe80008000406 */
[----:B------:R-:W-:Y:S04]  /*1f710*/  STS.U16 [R58+UR6+0xfe00], R20 ;  /* 0x00fe00143a007988 */ /* 0x000fe80008000406 */
[----:B------:R3:W4:Y:S02]  /*1f720*/  @!P0 LDG.E.U16 R10, desc[UR56][R6.64] ;  /* 0x00000038060a8981 */ /* 0x000724000c1e1500 */
[----:B---3--:R-:W-:-:S02]  /*1f730*/  @!P0 IMAD.MOV.U32 R7, RZ, RZ, R59 ;  /* 0x000000ffff078224 */ /* 0x008fc400078e003b */
[----:B--2---:R-:W-:Y:S04]  /*1f740*/  STL [R1+0x10f8], R0 ;  /* 0x0010f80001007387 */ /* 0x004fe80000100800 */
[----:B------:R-:W2:Y:S04]  /*1f750*/  LDL.LU.64 R24, [R1+0x200] ;  /* 0x0002000001187983 */ /* 0x000ea80000300a00 */
[----:B------:R-:W3:Y:S04]  /*1f760*/  LDL.LU.64 R26, [R1+0x208] ;  /* 0x00020800011a7983 */ /* 0x000ee80000300a00 */
[----:B------:R-:W2:Y:S04]  /*1f770*/  LDL.LU.64 R28, [R1+0x210] ;  /* 0x00021000011c7983 */ /* 0x000ea80000300a00 */
[----:B------:R-:W3:Y:S04]  /*1f780*/  LDL.LU.64 R30, [R1+0x218] ;  /* 0x00021800011e7983 */ /* 0x000ee80000300a00 */
[----:B------:R-:W2:Y:S04]  /*1f790*/  LDL.LU.64 R32, [R1+0x220] ;  /* 0x0002200001207983 */ /* 0x000ea80000300a00 */
[----:B------:R-:W3:Y:S04]  /*1f7a0*/  LDL.LU.64 R34, [R1+0x228] ;  /* 0x0002280001227983 */ /* 0x000ee80000300a00 */
[----:B------:R-:W2:Y:S04]  /*1f7b0*/  LDL.LU.64 R36, [R1+0x230] ;  /* 0x0002300001247983 */ /* 0x000ea80000300a00 */
[----:B------:R-:W3:Y:S04]  /*1f7c0*/  LDL.LU.64 R38, [R1+0x238] ;  /* 0x0002380001267983 */ /* 0x000ee80000300a00 */
[----:B----4-:R-:W-:Y:S04]  /*1f7d0*/  STS.U16 [R4+UR6+0x300], R57 ;  /* 0x0003003904007988 */ /* 0x010fe80008000406 */
[----:B------:R-:W4:Y:S04]  /*1f7e0*/  LDL.LU.64 R40, [R1+0x240] ;  /* 0x0002400001287983 */ /* 0x000f280000300a00 */
[----:B------:R-:W-:Y:S04]  /*1f7f0*/  STS.U16 [R4+UR6+0x700], R56 ;  /* 0x0007003804007988 */ /* 0x000fe80008000406 */
[----:B------:R-:W2:Y:S04]  /*1f800*/  LDL.LU.64 R42, [R1+0x248] ;  /* 0x00024800012a7983 */ /* 0x000ea80000300a00 */
[----:B------:R-:W-:Y:S04]  /*1f810*/  STS.U16 [R4+UR6+0xb00], R55 ;  /* 0x000b003704007988 */ /* 0x000fe80008000406 */
[----:B------:R-:W3:Y:S04]  /*1f820*/  LDL.LU.64 R44, [R1+0x250] ;  /* 0x00025000012c7983 */ /* 0x000ee80000300a00 */
[----:B------:R-:W-:Y:S04]  /*1f830*/  STS.U16 [R4+UR6+0xf00], R54 ;  /* 0x000f003604007988 */ /* 0x000fe80008000406 */
[----:B------:R-:W4:Y:S04]  /*1f840*/  LDL.LU.64 R46, [R1+0x258] ;  /* 0x00025800012e7983 */ /* 0x000f280000300a00 */
[----:B------:R-:W-:Y:S04]  /*1f850*/  STS.U16 [R4+UR6+0x1300], R53 ;  /* 0x0013003504007988 */ /* 0x000fe80008000406 */
[----:B------:R-:W2:Y:S04]  /*1f860*/  LDL.LU.64 R48, [R1+0x260] ;  /* 0x0002600001307983 */ /* 0x000ea80000300a00 */
[----:B------:R0:W-:Y:S04]  /*1f870*/  STS.U16 [R4+UR6+0x1700], R52 ;  /* 0x0017003404007988 */ /* 0x0001e80008000406 */
[----:B------:R-:W3:Y:S04]  /*1f880*/  LDL.LU.64 R50, [R1+0x268] ;  /* 0x0002680001327983 */ /* 0x000ee80000300a00 */
[----:B0-----:R-:W4:Y:S04]  /*1f890*/  LDL.LU.64 R52, [R1+0x270] ;  /* 0x0002700001347983 */ /* 0x001f280000300a00 */
[----:B------:R-:W2:Y:S04]  /*1f8a0*/  LDL.LU.64 R54, [R1+0x278] ;  /* 0x0002780001367983 */ /* 0x000ea80000300a00 */
[----:B------:R-:W3:Y:S04]  /*1f8b0*/  LDL.LU.64 R56, [R1+0x280] ;  /* 0x0002800001387983 */ /* 0x000ee80000300a00 */
[----:B------:R-:W4:Y:S04]  /*1f8c0*/  LDL.LU.64 R58, [R1+0x288] ;  /* 0x00028800013a7983 */ /* 0x000f280000300a00 */
        /* <DEDUP_REMOVED lines=72> */
[----:B------:R-:W-:-:S03]  /*1fd50*/  PRMT R5, RZ, 0x7610, R5 ;  /* 0x00007610ff057816 */ /* 0x000fc60000000005 */
[----:B------:R-:W-:Y:S01]  /*1fd60*/  STS.U16 [R4+UR6+0x8300], R200 ;  /* 0x008300c804007988 */ /* 0x000fe20008000406 */
[----:B------:R-:W-:-:S03]  /*1fd70*/  @!P0 IMAD.MOV.U32 R6, RZ, RZ, R0 ;  /* 0x000000ffff068224 */ /* 0x000fc600078e0000 */
        /* <DEDUP_REMOVED lines=8> */
[----:B------:R-:W3:Y:S04]  /*1fe00*/  @!P0 LDG.E.U16 R5, desc[UR56][R6.64] ;  /* 0x0000003806058981 */ /* 0x000ee8000c1e1500 */
        /* <DEDUP_REMOVED lines=12> */
[----:B--2---:R-:W-:Y:S04]  /*1fed0*/  STL.64 [R1+0x15f0], R150 ;  /* 0x0015f09601007387 */ /* 0x004fe80000100a00 */
[----:B----4-:R-:W-:Y:S04]  /*1fee0*/  STL.64 [R1+0x15e8], R148 ;  /* 0x0015e89401007387 */ /* 0x010fe80000100a00 */
[----:B---3--:R-:W-:Y:S04]  /*1fef0*/  STL.64 [R1+0x15e0], R146 ;  /* 0x0015e09201007387 */ /* 0x008fe80000100a00 */
        /* <DEDUP_REMOVED lines=18> */
[----:B------:R0:W-:Y:S04]  /*20020*/  STL.64 [R1+0x1548], R108 ;  /* 0x0015486c01007387 */ /* 0x0001e80000100a00 */
[----:B0-----:R-:W2:Y:S04]  /*20030*/  LDL.LU.64 R108, [R1+0x400] ;  /* 0x00040000016c7983 */ /* 0x001ea80000300a00 */
[----:B------:R-:W2:Y:S04]  /*20040*/  LDL.LU.64 R110, [R1+0x408] ;  /* 0x00040800016e7983 */ /* 0x000ea80000300a00 */
        /* <DEDUP_REMOVED lines=73> */
[----:B------:R0:W-:Y:S06]  /*204e0*/  MEMBAR.ALL.CTA ;  /* 0x0000000000007992 */ /* 0x0001ec0000008000 */
[----:B0-----:R-:W0:Y:S02]  /*204f0*/  FENCE.VIEW.ASYNC.S ;  /* 0x00000000000073c6 */ /* 0x001e240000000000 */
[----:B0-----:R-:W-:Y:S06]  /*20500*/  BAR.SYNC.DEFER_BLOCKING 0x0 ;  /* 0x0000000000007b1d */ /* 0x001fec0000010000 */
[----:B--2---:R-:W-:-:S06]  /*20510*/  WARPGROUP.ARRIVE ;  /* 0x00000000000079c5 */ /* 0x004fcc0000000000 */
[----:B------:R-:W-:Y:S03]  /*20520*/  HGMMA.64x256x16.F32.BF16 R108, gdesc[UR36].tnspA, R108, gsb0 ;  /* 0x23e00000246c79f0 */ /* 0x000fe6000800186c */
[----:B------:R-:W-:Y:S02]  /*20530*/  WARPGROUP.DEPBAR.LE gsb0, 0x0 ;  /* 0x00008000000079c5 */ /* 0x000fe40000010000 */
[----:B------:R-:W-:-:S15]  /*20540*/  WARPGROUP.ARRIVE ;  /* 0x00000000000079c5 */ /* 0x000fde0000000000 */
[----:B------:R-:W-:-:S08]  /*20550*/  NOP ;  /* 0x0000000000007918 */ /* 0x000fd00000000000 */
[----:B------:R-:W-:Y:S03]  /*20560*/  HGMMA.64x256x16.F32.BF16 R108, gdesc[UR16].tnspA, R108, gsb0 ;  /* 0x23e00000106c79f0 */ /* 0x000fe6000800186c */
[----:B------:R-:W-:Y:S02]  /*20570*/  WARPGROUP.DEPBAR.LE gsb0, 0x0 ;  /* 0x00008000000079c5 */ /* 0x000fe40000010000 */
[----:B------:R-:W-:-:S15]  /*20580*/  WARPGROUP.ARRIVE ;  /* 0x00000000000079c5 */ /* 0x000fde0000000000 */
[----:B------:R-:W-:-:S08]  /*20590*/  NOP ;  /* 0x0000000000007918 */ /* 0x000fd00000000000 */
[----:B------:R-:W-:Y:S01]  /*205a0*/  HGMMA.64x256x16.F32.BF16 R108, gdesc[UR20].tnspA, R108, gsb0 ;  /* 0x23e00000146c79f0 */ /* 0x000fe2000800186c */
        /* <DEDUP_REMOVED lines=25> */
[----:B------:R-:W-:-:S02]  /*20740*/  WARPGROUP.DEPBAR.LE gsb0, 0x0 ;  /* 0x00008000000079c5 */ /* 0x000fc40000010000 */
[----:B------:R-:W-:-:S06]  /*20750*/  WARPGROUP.ARRIVE ;  /* 0x00000000000079c5 */ /* 0x000fcc0000000000 */
        /* <DEDUP_REMOVED lines=18> */
[----:B------:R-:W-:-:S03]  /*20880*/  WARPGROUP.DEPBAR.LE gsb0, 0x0 ;  /* 0x00008000000079c5 */ /* 0x000fc60000010000 */
        /* <DEDUP_REMOVED lines=22> */
[----:B------:R1:W-:Y:S04]  /*209f0*/  STL.64 [R1+0x4b0], R152 ;  /* 0x0004b09801007387 */ /* 0x0003e80000100a00 */
        /* <DEDUP_REMOVED lines=55> */
[----:B------:R-:W2:Y:S01]  /*20d70*/  LDL.LU.64 R122, [R1+0x1580] ;  /* 0x00158000017a7983 */ /* 0x000ea20000300a00 */
[----:B------:R-:W-:-:S03]  /*20d80*/  IMAD.MOV.U32 R252, RZ, RZ, R112 ;  /* 0x000000fffffc7224 */ /* 0x000fc600078e0070 */
        /* <DEDUP_REMOVED lines=53> */
[----:B------:R-:W-:Y:S01]  /*210e0*/  UMOV UR8, UR36 ;  /* 0x0000002400087c82 */ /* 0x000fe20008000000 */
[----:B------:R-:W-:Y:S01]  /*210f0*/  UMOV UR9, UR37 ;  /* 0x0000002500097c82 */ /* 0x000fe20008000000 */
[----:B------:R-:W-:Y:S01]  /*21100*/  UMOV UR40, UR16 ;  /* 0x0000001000287c82 */ /* 0x000fe20008000000 */
[----:B------:R-:W-:Y:S01]  /*21110*/  UMOV UR41, UR17 ;  /* 0x0000001100297c82 */ /* 0x000fe20008000000 */
[----:B--2---:R-:W-:-:S06]  /*21120*/  WARPGROUP.ARRIVE ;  /* 0x00000000000079c5 */ /* 0x004fcc0000000000 */
[----:B------:R-:W-:Y:S01]  /*21130*/  HGMMA.64x256x16.F32.BF16 R24, gdesc[UR8].tnspA, R24, gsb0 ;  /* 0x23e00000081879f0 */ /* 0x000fe20008001818 */
[----:B------:R-:W-:Y:S01]  /*21140*/  UMOV UR44, UR20 ;  /* 0x00000014002c7c82 */ /* 0x000fe20008000000 */
[----:B------:R-:W-:Y:S01]  /*21150*/  UMOV UR45, UR21 ;  /* 0x00000015002d7c82 */ /* 0x000fe20008000000 */
[----:B------:R-:W-:Y:S02]  /*21160*/  WARPGROUP.DEPBAR.LE gsb0, 0x0 ;  /* 0x00008000000079c5 */ /* 0x000fe40000010000 */
[----:B------:R-:W-:-:S15]  /*21170*/  WARPGROUP.ARRIVE ;  /* 0x00000000000079c5 */ /* 0x000fde0000000000 */
[----:B------:R-:W-:-:S08]  /*21180*/  NOP ;  /* 0x0000000000007918 */ /* 0x000fd00000000000 */
[----:B------:R-:W-:Y:S01]  /*21190*/  HGMMA.64x256x16.F32.BF16 R24, gdesc[UR40].tnspA, R24, gsb0 ;  /* 0x23e00000281879f0 */ /* 0x000fe20008001818 */
[----:B------:R-:W-:Y:S01]  /*211a0*/  UMOV UR12, UR24 ;  /* 0x00000018000c7c82 */ /* 0x000fe20008000000 */
[----:B------:R-:W-:Y:S01]  /*211b0*/  UMOV UR13, UR25 ;  /* 0x00000019000d7c82 */ /* 0x000fe20008000000 */
[----:B------:R-:W-:Y:S02]  /*211c0*/  WARPGROUP.DEPBAR.LE gsb0, 0x0 ;  /* 0x00008000000079c5 */ /* 0x000fe40000010000 */
[----:B------:R-:W-:-:S15]  /*211d0*/  WARPGROUP.ARRIVE ;  /* 0x00000000000079c5 */ /* 0x000fde0000000000 */
[----:B------:R-:W-:-:S08]  /*211e0*/  NOP ;  /* 0x0000000000007918 */ /* 0x000fd00000000000 */
[----:B------:R-:W-:Y:S01]  /*211f0*/  HGMMA.64x256x16.F32.BF16 R24, gdesc[UR44].tnspA, R24, gsb0 ;  /* 0x23e000002c1879f0 */ /* 0x000fe20008001818 */
[----:B------:R-:W-:Y:S01]  /*21200*/  IMAD.MOV.U32 R20, RZ, RZ, R204 ;  /* 0x000000ffff147224 */ /* 0x000fe200078e00cc */
[----:B------:R-:W-:Y:S01]  /*21210*/  STL [R1+0x1124], R236 ;  /* 0x001124ec01007387 */ /* 0x000fe20000100800 */
[----:B------:R-:W-:Y:S02]  /*21220*/  IMAD.MOV.U32 R16, RZ, RZ, R208 ;  /* 0x000000ffff107224 */ /* 0x000fe400078e00d0 */
[----:B------:R-:W-:Y:S01]  /*21230*/  IMAD.MOV.U32 R17, RZ, RZ, R210 ;  /* 0x000000ffff117224 */ /* 0x000fe200078e00d2 */
[----:B------:R-:W-:Y:S01]  /*21240*/  STL [R1+0x1120], R244 ;  /* 0x001120f401007387 */ /* 0x000fe20000100800 */
[----:B------:R-:W-:-:S03]  /*21250*/  IMAD.MOV.U32 R12, RZ, RZ, R212 ;  /* 0x000000ffff0c7224 */ /* 0x000fc600078e00d4 */
[----:B------:R-:W-:Y:S01]  /*21260*/  STL [R1+0x111c], R237 ;  /* 0x00111ced01007387 */ /* 0x000fe20000100800 */
[----:B------:R-:W-:-:S03]  /*21270*/  IMAD.MOV.U32 R13, RZ, RZ, R214 ;  /* 0x000000ffff0d7224 */ /* 0x000fc600078e00d6 */
[----:B------:R-:W-:Y:S01]  /*21280*/  STL [R1+0x1118], R245 ;  /* 0x001118f501007387 */ /* 0x000fe20000100800 */
[----:B------:R-:W-:-:S03]  /*21290*/  IMAD.MOV.U32 R5, RZ, RZ, R222 ;  /* 0x000000ffff057224 */ /* 0x000fc600078e00de */
[----:B------:R-:W-:Y:S04]  /*212a0*/  STL [R1+0x1114], R252 ;  /* 0x001114fc01007387 */ /* 0x000fe80000100800 */
[----:B------:R-:W-:Y:S04]  /*212b0*/  STL [R1+0x1110], R20 ;  /* 0x0011101401007387 */ /* 0x000fe80000100800 */
[----:B------:R-:W-:Y:S04]  /*212c0*/  STL [R1+0x110c], R16 ;  /* 0x00110c1001007387 */ /* 0x000fe80000100800 */
[----:B------:R-:W-:Y:S04]  /*212d0*/  STL [R1+0x1108], R17 ;  /* 0x0011081101007387 */ /* 0x000fe80000100800 */
[----:B------:R-:W-:Y:S04]  /*212e0*/  STL [R1+0x1104], R12 ;  /* 0x0011040c01007387 */ /* 0x000fe80000100800 */
[----:B------:R-:W-:Y:S04]  /*212f0*/  STL [R1+0x1100], R13 ;  /* 0x0011000d01007387 */ /* 0x000fe80000100800 */
[----:B------:R-:W-:Y:S01]  /*21300*/  STL [R1+0x10fc], R5 ;  /* 0x0010fc0501007387 */ /* 0x000fe20000100800 */
[----:B------:R-:W-:-:S02]  /*21310*/  WARPGROUP.DEPBAR.LE gsb0, 0x0 ;  /* 0x00008000000079c5 */ /* 0x000fc40000010000 */
[----:B------:R-:W-:-:S06]  /*21320*/  WARPGROUP.ARRIVE ;  /* 0x00000000000079c5 */ /* 0x000fcc0000000000 */
[----:B------:R-:W-:Y:S03]  /*21330*/  HGMMA.64x256x16.F32.BF16 R24, gdesc[UR12].tnspA, R24, gsb0 ;  /* 0x23e000000c1879f0 */ /* 0x000fe60008001818 */
[----:B------:R-:W-:Y:S02]  /*21340*/  WARPGROUP.DEPBAR.LE gsb0, 0x0 ;  /* 0x00008000000079c5 */ /* 0x000fe40000010000 */
        /* <DEDUP_REMOVED lines=61> */
[----:B-1----:R-:W-:-:S03]  /*21720*/  IMAD.MOV.U32 R153, RZ, RZ, R50 ;  /* 0x000000ffff997224 */ /* 0x002fc600078e0032 */
[----:B------:R-:W-:Y:S01]  /*21730*/  STL.64 [R1+0x3e8], R146 ;  /* 0x0003e89201007387 */ /* 0x000fe20000100a00 */
[----:B------:R-:W-:-:S03]  /*21740*/  IMAD.MOV.U32 R152, RZ, RZ, R48 ;  /* 0x000000ffff987224 */ /* 0x000fc600078e0030 */
[----:B------:R-:W-:Y:S04]  /*21750*/  STL.64 [R1+0x3f0], R148 ;  /* 0x0003f09401007387 */ /* 0x000fe80000100a00 */
[----:B------:R0:W-:Y:S04]  /*21760*/  STL.64 [R1+0x3f8], R150 ;  /* 0x0003f89601007387 */ /* 0x0001e80000100a00 */
[----:B0-----:R-:W2:Y:S04]  /*21770*/  LDL.LU R151, [R1+0x13f0] ;  /* 0x0013f00001977983 */ /* 0x001ea80000300800 */
[----:B------:R-:W3:Y:S04]  /*21780*/  LDL.LU.64 R50, [R1+0x13e8] ;  /* 0x0013e80001327983 */ /* 0x000ee80000300a00 */
[----:B------:R-:W4:Y:S04]  /*21790*/  LDL.LU.64 R48, [R1+0x13e0] ;  /* 0x0013e00001307983 */ /* 0x000f280000300a00 */
        /* <DEDUP_REMOVED lines=12> */
[----:B------:R-:W-:-:S02]  /*21860*/  IMAD.MOV.U32 R225, RZ, RZ, R123 ;  /* 0x000000ffffe17224 */ /* 0x000fc400078e007b */
[----:B------:R-:W-:Y:S02]  /*21870*/  IMAD.MOV.U32 R226, RZ, RZ, R124 ;  /* 0x000000ffffe27224 */ /* 0x000fe400078e007c */
[----:B------:R-:W-:Y:S02]  /*21880*/  IMAD.MOV.U32 R227, RZ, RZ, R125 ;  /* 0x000000ffffe37224 */ /* 0x000fe400078e007d */
[----:B------:R-:W-:Y:S01]  /*21890*/  IMAD.MOV.U32 R228, RZ, RZ, R126 ;  /* 0x000000ffffe47224 */ /* 0x000fe200078e007e */
[----:B------:R-:W-:Y:S01]  /*218a0*/  STL [R1+0x1170], R225 ;  /* 0x001170e101007387 */ /* 0x000fe20000100800 */
[----:B------:R-:W-:Y:S02]  /*218b0*/  IMAD.MOV.U32 R229, RZ, RZ, R127 ;  /* 0x000000ffffe57224 */ /* 0x000fe400078e007f */
[----:B------:R-:W-:Y:S01]  /*218c0*/  IMAD.MOV.U32 R230, RZ, RZ, R128 ;  /* 0x000000ffffe67224 */ /* 0x000fe200078e0080 */
[----:B------:R-:W-:Y:S01]  /*218d0*/  STL [R1+0x116c], R226 ;  /* 0x00116ce201007387 */ /* 0x000fe20000100800 */
[----:B------:R-:W-:-:S02]  /*218e0*/  IMAD.MOV.U32 R231, RZ, RZ, R129 ;  /* 0x000000ffffe77224 */ /* 0x000fc400078e0081 */
[----:B------:R-:W-:Y:S01]  /*218f0*/  IMAD.MOV.U32 R232, RZ, RZ, R130 ;  /* 0x000000ffffe87224 */ /* 0x000fe200078e0082 */
[----:B------:R-:W-:Y:S01]  /*21900*/  STL [R1+0x1168], R227 ;  /* 0x001168e301007387 */ /* 0x000fe20000100800 */
[----:B------:R-:W-:Y:S02]  /*21910*/  IMAD.MOV.U32 R233, RZ, RZ, R131 ;  /* 0x000000ffffe97224 */ /* 0x000fe400078e0083 */
[----:B------:R-:W-:Y:S01]  /*21920*/  IMAD.MOV.U32 R234, RZ, RZ, R132 ;  /* 0x000000ffffea7224 */ /* 0x000fe200078e0084 */
[----:B------:R-:W-:Y:S01]  /*21930*/  STL [R1+0x115c], R228 ;  /* 0x00115ce401007387 */ /* 0x000fe20000100800 */
[----:B------:R-:W-:-:S03]  /*21940*/  IMAD.MOV.U32 R235, RZ, RZ, R133 ;  /* 0x000000ffffeb7224 */ /* 0x000fc600078e0085 */
[----:B------:R-:W-:Y:S04]  /*21950*/  STL [R1+0x1158], R229 ;  /* 0x001158e501007387 */ /* 0x000fe80000100800 */
[----:B------:R-:W-:Y:S04]  /*21960*/  STL [R1+0x1154], R230 ;  /* 0x001154e601007387 */ /* 0x000fe80000100800 */
[----:B------:R-:W-:Y:S01]  /*21970*/  STL [R1+0x1150], R231 ;  /* 0x001150e701007387 */ /* 0x000fe20000100800 */
[----:B------:R-:W-:-:S03]  /*21980*/  IMAD.MOV.U32 R10, RZ, RZ, R3 ;  /* 0x000000ffff0a7224 */ /* 0x000fc600078e0003 */
[----:B------:R-:W-:Y:S04]  /*21990*/  STL [R1+0x114c], R232 ;  /* 0x00114ce801007387 */ /* 0x000fe80000100800 */
[----:B------:R-:W-:Y:S04]  /*219a0*/  STL [R1+0x1148], R233 ;  /* 0x001148e901007387 */ /* 0x000fe80000100800 */
[----:B------:R-:W-:Y:S04]  /*219b0*/  STL [R1+0x1144], R234 ;  /* 0x001144ea01007387 */ /* 0x000fe80000100800 */
[----:B------:R3:W-:Y:S01]  /*219c0*/  STL [R1+0x1140], R235 ;  /* 0x001140eb01007387 */ /* 0x0007e20000100800 */
[----:B------:R-:W-:-:S02]  /*219d0*/  IMAD.MOV.U32 R155, RZ, RZ, R53 ;  /* 0x000000ffff9b7224 */ /* 0x000fc400078e0035 */
[----:B------:R-:W-:Y:S02]  /*219e0*/  IMAD.MOV.U32 R154, RZ, RZ, R52 ;  /* 0x000000ffff9a7224 */ /* 0x000fe400078e0034 */
[----:B------:R-:W-:Y:S02]  /*219f0*/  IMAD.MOV.U32 R157, RZ, RZ, R55 ;  /* 0x000000ffff9d7224 */ /* 0x000fe400078e0037 */
[----:B------:R-:W-:Y:S02]  /*21a00*/  IMAD.MOV.U32 R156, RZ, RZ, R54 ;  /* 0x000000ffff9c7224 */ /* 0x000fe400078e0036 */
[----:B------:R-:W-:Y:S02]  /*21a10*/  IMAD.MOV.U32 R159, RZ, RZ, R57 ;  /* 0x000000ffff9f7224 */ /* 0x000fe400078e0039 */
[----:B------:R-:W-:Y:S02]  /*21a20*/  IMAD.MOV.U32 R158, RZ, RZ, R56 ;  /* 0x000000ffff9e7224 */ /* 0x000fe400078e0038 */
        /* <DEDUP_REMOVED lines=71> */
[----:B---3--:R-:W-:Y:S02]  /*21ea0*/  IMAD.MOV.U32 R235, RZ, RZ, R51 ;  /* 0x000000ffffeb7224 */ /* 0x008fe400078e0033 */
[----:B------:R-:W-:-:S02]  /*21eb0*/  IMAD.MOV.U32 R234, RZ, RZ, R50 ;  /* 0x000000ffffea7224 */ /* 0x000fc400078e0032 */
[----:B----4-:R-:W-:Y:S02]  /*21ec0*/  IMAD.MOV.U32 R233, RZ, RZ, R49 ;  /* 0x000000ffffe97224 */ /* 0x010fe400078e0031 */
[----:B------:R-:W-:Y:S02]  /*21ed0*/  IMAD.MOV.U32 R232, RZ, RZ, R48 ;  /* 0x000000ffffe87224 */ /* 0x000fe400078e0030 */
[----:B--2---:R-:W-:Y:S02]  /*21ee0*/  IMAD.MOV.U32 R231, RZ, RZ, R47 ;  /* 0x000000ffffe77224 */ /* 0x004fe400078e002f */
        /* <DEDUP_REMOVED lines=23> */
[----:B------:R-:W2:Y:S04]  /*22060*/  LDL.LU.64 R24, [R1] ;  /* 0x0000000001187983 */ /* 0x000ea80000300a00 */
        /* <DEDUP_REMOVED lines=82> */
[----:B------:R-:W-:Y:S04]  /*22590*/  STL [R1+0x113c], R240 ;  /* 0x00113cf001007387 */ /* 0x000fe80000100800 */
[----:B------:R-:W-:Y:S04]  /*225a0*/  STL [R1+0x1138], R241 ;  /* 0x001138f101007387 */ /* 0x000fe80000100800 */
[----:B------:R-:W-:Y:S04]  /*225b0*/  STL [R1+0x1134], R242 ;  /* 0x001134f201007387 */ /* 0x000fe80000100800 */
[----:B------:R0:W-:Y:S04]  /*225c0*/  STL [R1+0x1130], R243 ;  /* 0x001130f301007387 */ /* 0x0001e80000100800 */
[----:B------:R1:W-:Y:S04]  /*225d0*/  STL [R1+0x112c], R248 ;  /* 0x00112cf801007387 */ /* 0x0003e80000100800 */
[----:B------:R-:W-:Y:S01]  /*225e0*/  STL [R1+0x1128], R249 ;  /* 0x001128f901007387 */ /* 0x000fe20000100800 */
[----:B------:R-:W-:-:S02]  /*225f0*/  WARPGROUP.DEPBAR.LE gsb0, 0x0 ;  /* 0x00008000000079c5 */ /* 0x000fc40000010000 */
[----:B------:R-:W-:-:S06]  /*22600*/  WARPGROUP.ARRIVE ;  /* 0x00000000000079c5 */ /* 0x000fcc0000000000 */
[----:B------:R-:W-:Y:S01]  /*22610*/  HGMMA.64x256x16.F32.BF16 R24, gdesc[UR32].tnspA, R24, gsb0 ;  /* 0x23e00000201879f0 */ /* 0x000fe20008001818 */
[----:B------:R-:W-:Y:S02]  /*22620*/  IMAD.MOV.U32 R16, RZ, RZ, R250 ;  /* 0x000000ffff107224 */ /* 0x000fe400078e00fa */
[----:B0-----:R-:W-:Y:S02]  /*22630*/  IMAD.MOV.U32 R243, RZ, RZ, R251 ;  /* 0x000000fffff37224 */ /* 0x001fe400078e00fb */
        /* <DEDUP_REMOVED lines=9> */
[----:B-1----:R-:W-:-:S02]  /*226d0*/  IMAD.MOV.U32 R248, RZ, RZ, R19 ;  /* 0x000000fffff87224 */ /* 0x002fc400078e0013 */
[----:B------:R-:W-:Y:S02]  /*226e0*/  IMAD.MOV.U32 R245, RZ, RZ, R18 ;  /* 0x000000fffff57224 */ /* 0x000fe400078e0012 */
[----:B------:R-:W-:Y:S02]  /*226f0*/  IMAD.MOV.U32 R240, RZ, RZ, R23 ;  /* 0x000000fffff07224 */ /* 0x000fe400078e0017 */
[----:B------:R-:W-:Y:S02]  /*22700*/  IMAD.MOV.U32 R17, RZ, RZ, R22 ;  /* 0x000000ffff117224 */ /* 0x000fe400078e0016 */
[----:B------:R-:W-:Y:S02]  /*22710*/  IMAD.MOV.U32 R241, RZ, RZ, R239 ;  /* 0x000000fffff17224 */ /* 0x000fe400078e00ef */
[----:B------:R-:W-:Y:S02]  /*22720*/  IMAD.MOV.U32 R242, RZ, RZ, R247 ;  /* 0x000000fffff27224 */ /* 0x000fe400078e00f7 */
[----:B------:R-:W-:-:S02]  /*22730*/  IMAD.MOV.U32 R252, RZ, RZ, R238 ;  /* 0x000000fffffc7224 */ /* 0x000fc400078e00ee */
[----:B------:R-:W-:Y:S01]  /*22740*/  IMAD.MOV.U32 R20, RZ, RZ, R246 ;  /* 0x000000ffff147224 */ /* 0x000fe200078e00f6 */
[----:B------:R-:W-:Y:S02]  /*22750*/  WARPGROUP.DEPBAR.LE gsb0, 0x0 ;  /* 0x00008000000079c5 */ /* 0x000fe40000010000 */
[----:B------:R-:W-:Y:S04]  /*22760*/  STL.64 [R1], R24 ;  /* 0x0000001801007387 */ /* 0x000fe80000100a00 */
        /* <DEDUP_REMOVED lines=59> */
[----:B------:R-:W-:-:S03]  /*22b20*/  IMAD.MOV.U32 R251, RZ, RZ, R151 ;  /* 0x000000fffffb7224 */ /* 0x000fc600078e0097 */
[----:B------:R-:W-:Y:S01]  /*22b30*/  STL.64 [R1+0x1e0], R144 ;  /* 0x0001e09001007387 */ /* 0x000fe20000100a00 */
[----:B------:R-:W-:-:S03]  /*22b40*/  IMAD.MOV.U32 R250, RZ, RZ, R150 ;  /* 0x000000fffffa7224 */ /* 0x000fc600078e0096 */
[----:B------:R-:W-:Y:S04]  /*22b50*/  STL.64 [R1+0x1e8], R146 ;  /* 0x0001e89201007387 */ /* 0x000fe80000100a00 */
[----:B------:R-:W-:Y:S04]  /*22b60*/  STL.64 [R1+0x1f0], R148 ;  /* 0x0001f09401007387 */ /* 0x000fe80000100a00 */
[----:B------:R0:W-:Y:S01]  /*22b70*/  STL.64 [R1+0x1f8], R150 ;  /* 0x0001f89601007387 */ /* 0x0001e20000100a00 */
[----:B------:R-:W-:Y:S02]  /*22b80*/  IMAD.MOV.U32 R7, RZ, RZ, R138 ;  /* 0x000000ffff077224 */ /* 0x000fe400078e008a */
[----:B------:R-:W-:-:S02]  /*22b90*/  IMAD.MOV.U32 R6, RZ, RZ, R136 ;  /* 0x000000ffff067224 */ /* 0x000fc400078e0088 */
[----:B------:R-:W-:Y:S01]  /*22ba0*/  IMAD.MOV.U32 R11, RZ, RZ, R134 ;  /* 0x000000ffff0b7224 */ /* 0x000fe200078e0086 */
[----:B0-----:R-:W2:Y:S04]  /*22bb0*/  LDL.LU.64 R150, [R1+0x1378] ;  /* 0x0013780001967983 */ /* 0x001ea80000300a00 */
        /* <DEDUP_REMOVED lines=74> */
[----:B------:R-:W3:Y:S01]  /*23060*/  LDL R249, [R1+0x10bc] ;  /* 0x0010bc0001f97983 */ /* 0x000ee20000100800 */
[----:B------:R-:W-:-:S05]  /*23070*/  VIADD R248, R248, 0x1 ;  /* 0x00000001f8f87836 */ /* 0x000fca0000000000 */
[----:B------:R0:W-:Y:S01]  /*23080*/  STL [R1+0x6b4], R248 ;  /* 0x0006b4f801007387 */ /* 0x0001e20000100800 */
[----:B---3--:R-:W-:-:S03]  /*23090*/  ISETP.NE.U32.AND P0, PT, R248, R249, PT ;  /* 0x000000f9f800720c */ /* 0x008fc60003f05070 */
[----:B0-----:R-:W3:Y:S04]  /*230a0*/  LDL.LU R248, [R1+0xc8c] ;  /* 0x000c8c0001f87983 */ /* 0x001ee80000300800 */
[----:B------:R-:W4:Y:S01]  /*230b0*/  LDL.LU R249, [R1+0xc84] ;  /* 0x000c840001f97983 */ /* 0x000f220000300800 */
[----:B---3--:R-:W-:-:S05]  /*230c0*/  IADD3 R248, P1, R248, R21, RZ ;  /* 0x00000015f8f87210 */ /* 0x008fca0007f3e0ff */
[----:B------:R0:W-:Y:S04]  /*230d0*/  STL [R1+0xc8c], R248 ;  /* 0x000c8cf801007387 */ /* 0x0001e80000100800 */
[----:B0-----:R-:W3:Y:S01]  /*230e0*/  LDL.LU R248, [R1+0xc7c] ;  /* 0x000c7c0001f87983 */ /* 0x001ee20000300800 */
[-C--:B----4-:R-:W-:Y:S02]  /*230f0*/  IADD3 R249, P2, R249, R21.reuse, RZ ;  /* 0x00000015f9f97210 */ /* 0x090fe40007f5e0ff */
[-C--:B------:R-:W-:Y:S02]  /*23100*/  IADD3 R8, P4, R8, R21.reuse, RZ ;  /* 0x0000001508087210 */ /* 0x080fe40007f9e0ff */
[-C--:B------:R-:W-:Y:S01]  /*23110*/  IADD3 R2, P5, R2, R21.reuse, RZ ;  /* 0x0000001502027210 */ /* 0x080fe20007fbe0ff */
[----:B------:R-:W-:Y:S04]  /*23120*/  STL [R1+0xc84], R249 ;  /* 0x000c84f901007387 */ /* 0x000fe80000100800 */
[----:B------:R0:W-:Y:S04]  /*23130*/  STL [R1+0xc74], R8 ;  /* 0x000c740801007387 */ /* 0x0001e80000100800 */
[----:B0-----:R-:W4:Y:S01]  /*23140*/  LDL.LU R8, [R1+0x1178] ;  /* 0x0011780001087983 */ /* 0x001f220000300800 */
[----:B---3--:R-:W-:-:S05]  /*23150*/  IADD3 R248, P3, R248, R21, RZ ;  /* 0x00000015f8f87210 */ /* 0x008fca0007f7e0ff */
[----:B------:R-:W-:Y:S04]  /*23160*/  STL [R1+0xc7c], R248 ;  /* 0x000c7cf801007387 */ /* 0x000fe80000100800 */
[----:B------:R0:W-:Y:S04]  /*23170*/  STL [R1+0xc6c], R2 ;  /* 0x000c6c0201007387 */ /* 0x0001e80000100800 */
[----:B0-----:R-:W4:Y:S04]  /*23180*/  LDL.LU R2, [R1+0x1174] ;  /* 0x0011740001027983 */ /* 0x001f280000300800 */
[----:B------:R-:W3:Y:S01]  /*23190*/  LDL.LU R248, [R1+0xc64] ;  /* 0x000c640001f87983 */ /* 0x000ee20000300800 */
[----:B------:R-:W-:-:S03]  /*231a0*/  IADD3 R9, P6, R9, R21, RZ ;  /* 0x0000001509097210 */ /* 0x000fc60007fde0ff */
[----:B------:R-:W2:Y:S02]  /*231b0*/  LDL.LU R249, [R1+0xc88] ;  /* 0x000c880001f97983 */ /* 0x000ea40000300800 */
[----:B----4-:R-:W-:Y:S01]  /*231c0*/  IMAD.X R8, R8, 0x1, R2, P6 ;  /* 0x0000000108087824 */ /* 0x010fe200030e0602 */
[----:B---3--:R-:W-:-:S05]  /*231d0*/  IADD3 R248, P6, R248, R21, RZ ;  /* 0x00000015f8f87210 */ /* 0x008fca0007fde0ff */
[----:B------:R0:W-:Y:S04]  /*231e0*/  STL [R1+0xc64], R248 ;  /* 0x000c64f801007387 */ /* 0x0001e80000100800 */
[----:B0-----:R-:W3:Y:S01]  /*231f0*/  LDL.LU R248, [R1+0xc5c] ;  /* 0x000c5c0001f87983 */ /* 0x001ee20000300800 */
[----:B--2---:R-:W-:-:S05]  /*23200*/  IMAD.X R249, R249, 0x1, R2, P1 ;  /* 0x00000001f9f97824 */ /* 0x004fca00008e0602 */
[----:B------:R0:W-:Y:S04]  /*23210*/  STL [R1+0xc88], R249 ;  /* 0x000c88f901007387 */ /* 0x0001e80000100800 */
[----:B0-----:R-:W2:Y:S01]  /*23220*/  LDL.LU R249, [R1+0xc80] ;  /* 0x000c800001f97983 */ /* 0x001ea20000300800 */
        /* <DEDUP_REMOVED lines=327> */
[--C-:B--2---:R-:W-:Y:S02]  /*246a0*/  IMAD.X R249, R249, 0x1, R2.reuse, P2 ;  /* 0x00000001f9f97824 */ /* 0x104fe400010e0602 */
[----:B------:R-:W-:-:S03]  /*246b0*/  IMAD.X R225, R225, 0x1, R2, P3 ;  /* 0x00000001e1e17824 */ /* 0x000fc600018e0602 */
[----:B------:R-:W-:Y:S04]  /*246c0*/  STL [R1+0xad0], R249 ;  /* 0x000ad0f901007387 */ /* 0x000fe80000100800 */
[----:B------:R0:W-:Y:S01]  /*246d0*/  STL [R1+0xac8], R225 ;  /* 0x000ac8e101007387 */ /* 0x0001e20000100800 */
[----:B---3--:R-:W-:-:S05]  /*246e0*/  IADD3 R248, P2, R248, R21, RZ ;  /* 0x00000015f8f87210 */ /* 0x008fca0007f5e0ff */
[----:B------:R1:W-:Y:S04]  /*246f0*/  STL [R1+0xaa4], R248 ;  /* 0x000aa4f801007387 */ /* 0x0003e80000100800 */
[----:B0-----:R-:W2:Y:S04]  /*24700*/  LDL.LU R225, [R1+0xa9c] ;  /* 0x000a9c0001e17983 */ /* 0x001ea80000300800 */
[----:B------:R-:W3:Y:S04]  /*24710*/  LDL.LU R249, [R1+0xac0] ;  /* 0x000ac00001f97983 */ /* 0x000ee80000300800 */
[----:B-1----:R-:W4:Y:S01]  /*24720*/  LDL.LU R248, [R1+0x10ac] ;  /* 0x0010ac0001f87983 */ /* 0x002f220000300800 */
[----:B--2---:R-:W-:Y:S01]  /*24730*/  IADD3 R225, P3, R225, R21, RZ ;  /* 0x00000015e1e17210 */ /* 0x004fe20007f7e0ff */
[----:B---3--:R-:W-:-:S04]  /*24740*/  IMAD.X R249, R249, 0x1, R2, P4 ;  /* 0x00000001f9f97824 */ /* 0x008fc800020e0602 */
[----:B------:R0:W-:Y:S01]  /*24750*/  STL [R1+0xa9c], R225 ;  /* 0x000a9ce101007387 */ /* 0x0001e20000100800 */
[----:B----4-:R-:W-:-:S03]  /*24760*/  IADD3 R248, P4, R248, UR5, RZ ;  /* 0x00000005f8f87c10 */ /* 0x010fc6000ff9e0ff */
[----:B0-----:R0:W5:Y:S04]  /*24770*/  LDL.LU R225, [R1+0x1170] ;  /* 0x0011700001e17983 */ /* 0x0011680000300800 */
[----:B------:R-:W2:Y:S04]  /*24780*/  LDL.LU R21, [R1+0xab8] ;  /* 0x000ab80001157983 */ /* 0x000ea80000300800 */
[----:B------:R1:W-:Y:S04]  /*24790*/  STL [R1+0xac0], R249 ;  /* 0x000ac0f901007387 */ /* 0x0003e80000100800 */
[----:B------:R3:W-:Y:S04]  /*247a0*/  STL [R1+0x10ac], R248 ;  /* 0x0010acf801007387 */ /* 0x0007e80000100800 */
[----:B-1----:R-:W4:Y:S04]  /*247b0*/  LDL.LU R249, [R1+0xca8] ;  /* 0x000ca80001f97983 */ /* 0x002f280000300800 */
[----:B---3--:R-:W3:Y:S01]  /*247c0*/  LDL.LU R248, [R1+0xab0] ;  /* 0x000ab00001f87983 */ /* 0x008ee20000300800 */
[----:B--2---:R-:W-:-:S05]  /*247d0*/  IMAD.X R21, R21, 0x1, R2, P5 ;  /* 0x0000000115157824 */ /* 0x004fca00028e0602 */
[----:B------:R1:W-:Y:S01]  /*247e0*/  STL [R1+0xab8], R21 ;  /* 0x000ab81501007387 */ /* 0x0003e20000100800 */
[----:B----4-:R-:W-:-:S03]  /*247f0*/  IADD3 R249, P5, R249, UR5, RZ ;  /* 0x00000005f9f97c10 */ /* 0x010fc6000ffbe0ff */
[----:B-1----:R-:W2:Y:S01]  /*24800*/  LDL.LU R21, [R1+0x10a4] ;  /* 0x0010a40001157983 */ /* 0x002ea20000300800 */
[----:B---3--:R-:W-:-:S03]  /*24810*/  IMAD.X R248, R248, 0x1, R2, P6 ;  /* 0x00000001f8f87824 */ /* 0x008fc600030e0602 */
[----:B------:R1:W-:Y:S04]  /*24820*/  STL [R1+0xca8], R249 ;  /* 0x000ca8f901007387 */ /* 0x0003e80000100800 */
[----:B------:R3:W-:Y:S04]  /*24830*/  STL [R1+0xab0], R248 ;  /* 0x000ab0f801007387 */ /* 0x0007e80000100800 */
[----:B-1----:R-:W4:Y:S04]  /*24840*/  LDL.LU R249, [R1+0xaa8] ;  /* 0x000aa80001f97983 */ /* 0x002f280000300800 */
[----:B---3--:R-:W3:Y:S01]  /*24850*/  LDL.LU R248, [R1+0x10a0] ;  /* 0x0010a00001f87983 */ /* 0x008ee20000300800 */
[----:B--2---:R-:W-:-:S05]  /*24860*/  IADD3 R21, P6, R21, UR5, RZ ;  /* 0x0000000515157c10 */ /* 0x004fca000ffde0ff */
[----:B------:R1:W-:Y:S01]  /*24870*/  STL [R1+0x10a4], R21 ;  /* 0x0010a41501007387 */ /* 0x0003e20000100800 */
[----:B----4-:R-:W-:-:S03]  /*24880*/  IMAD.X R249, R249, 0x1, R2, P1 ;  /* 0x00000001f9f97824 */ /* 0x010fc600008e0602 */
[----:B-1----:R-:W2:Y:S01]  /*24890*/  LDL.LU R21, [R1+0xaa0] ;  /* 0x000aa00001157983 */ /* 0x002ea20000300800 */
[----:B---3--:R-:W-:-:S03]  /*248a0*/  IADD3 R248, P1, R248, UR5, RZ ;  /* 0x00000005f8f87c10 */ /* 0x008fc6000ff3e0ff */
        /* <DEDUP_REMOVED lines=15> */
[----:B----4-:R-:W-:-:S03]  /*249a0*/  IADD3.X R249, R249, UR4, RZ, P4, !PT ;  /* 0x00000004f9f97c10 */ /* 0x010fc6000a7fe4ff */
[----:B-1----:R-:W2:Y:S01]  /*249b0*/  LDL.LU R21, [R1+0xa94] ;  /* 0x000a940001157983 */ /* 0x002ea20000300800 */
[----:B---3--:R-:W-:-:S03]  /*249c0*/  IADD3 R248, P4, R248, UR5, RZ ;  /* 0x00000005f8f87c10 */ /* 0x008fc6000ff9e0ff */
[----:B------:R1:W-:Y:S04]  /*249d0*/  STL [R1+0x10a8], R249 ;  /* 0x0010a8f901007387 */ /* 0x0003e80000100800 */
[----:B------:R3:W-:Y:S04]  /*249e0*/  STL [R1+0x1094], R248 ;  /* 0x001094f801007387 */ /* 0x0007e80000100800 */
[----:B-1----:R-:W4:Y:S04]  /*249f0*/  LDL.LU R249, [R1+0x1090] ;  /* 0x0010900001f97983 */ /* 0x002f280000300800 */
[----:B---3--:R-:W3:Y:S01]  /*24a00*/  LDL.LU R248, [R1+0xca4] ;  /* 0x000ca40001f87983 */ /* 0x008ee20000300800 */
[----:B--2---:R-:W-:-:S05]  /*24a10*/  IADD3.X R21, R21, UR4, RZ, P5, !PT ;  /* 0x0000000415157c10 */ /* 0x004fca000affe4ff */
[----:B------:R1:W-:Y:S01]  /*24a20*/  STL [R1+0xa94], R21 ;  /* 0x000a941501007387 */ /* 0x0003e20000100800 */
[----:B----4-:R-:W-:-:S03]  /*24a30*/  IADD3 R249, P5, R249, UR5, RZ ;  /* 0x00000005f9f97c10 */ /* 0x010fc6000ffbe0ff */
[----:B-1----:R-:W2:Y:S01]  /*24a40*/  LDL.LU R21, [R1+0x108c] ;  /* 0x00108c0001157983 */ /* 0x002ea20000300800 */
[----:B---3--:R-:W-:-:S03]  /*24a50*/  IADD3.X R248, R248, UR4, RZ, P6, !PT ;  /* 0x00000004f8f87c10 */ /* 0x008fc6000b7fe4ff */
        /* <DEDUP_REMOVED lines=491> */
[----:B------:R-:W-:Y:S01]  /*26910*/  STL [R1+0xe04], R21 ;  /* 0x000e041501007387 */ /* 0x000fe20000100800 */
[----:B----4-:R-:W-:Y:S02]  /*26920*/  IADD3.X R249, R249, UR4, RZ, P4, !PT ;  /* 0x00000004f9f97c10 */ /* 0x010fe4000a7fe4ff */
[----:B---3--:R-:W-:-:S03]  /*26930*/  IADD3 R248, P4, R248, UR5, RZ ;  /* 0x00000005f8f87c10 */ /* 0x008fc6000ff9e0ff */
[----:B------:R1:W-:Y:S04]  /*26940*/  STL [R1+0xe28], R249 ;  /* 0x000e28f901007387 */ /* 0x0003e80000100800 */
[----:B-1----:R-:W2:Y:S04]  /*26950*/  LDL.LU R249, [R1+0xe20] ;  /* 0x000e200001f97983 */ /* 0x002ea80000300800 */
[----:B------:R1:W-:Y:S04]  /*26960*/  STL [R1+0xdfc], R248 ;  /* 0x000dfcf801007387 */ /* 0x0003e80000100800 */
[----:B-1----:R-:W3:Y:S01]  /*26970*/  LDL.LU R248, [R1+0xdf4] ;  /* 0x000df40001f87983 */ /* 0x002ee20000300800 */
[----:B--2---:R-:W-:-:S05]  /*26980*/  IADD3.X R249, R249, UR4, RZ, P5, !PT ;  /* 0x00000004f9f97c10 */ /* 0x004fca000affe4ff */
[----:B------:R1:W-:Y:S01]  /*26990*/  STL [R1+0xe20], R249 ;  /* 0x000e20f901007387 */ /* 0x0003e20000100800 */
[----:B---3--:R-:W-:-:S03]  /*269a0*/  IADD3 R248, P5, R248, UR5, RZ ;  /* 0x00000005f8f87c10 */ /* 0x008fc6000ffbe0ff */
        /* <DEDUP_REMOVED lines=509> */
[----:B---3--:R-:W-:-:S05]  /*28980*/  IADD3 R248, P6, R248, UR5, RZ ;  /* 0x00000005f8f87c10 */ /* 0x008fca000ffde0ff */
[----:B------:R2:W-:Y:S04]  /*28990*/  STL [R1+0x934], R248 ;  /* 0x000934f801007387 */ /* 0x0005e80000100800 */
[----:B------:R-:W3:Y:S04]  /*289a0*/  LDL.LU R21, [R1+0x958] ;  /* 0x0009580001157983 */ /* 0x000ee80000300800 */
[----:B-1----:R-:W4:Y:S04]  /*289b0*/  LDL.LU R249, [R1+0x92c] ;  /* 0x00092c0001f97983 */ /* 0x002f280000300800 */
[----:B--2---:R-:W2:Y:S01]  /*289c0*/  LDL.LU R248, [R1+0x950] ;  /* 0x0009500001f87983 */ /* 0x004ea20000300800 */
[----:B---3--:R-:W-:-:S02]  /*289d0*/  IADD3.X R21, R21, UR4, RZ, P1, !PT ;  /* 0x0000000415157c10 */ /* 0x008fc40008ffe4ff */
[----:B----4-:R-:W-:-:S03]  /*289e0*/  IADD3 R249, P1, R249, UR5, RZ ;  /* 0x00000005f9f97c10 */ /* 0x010fc6000ff3e0ff */
[----:B------:R1:W-:Y:S01]  /*289f0*/  STL [R1+0x958], R21 ;  /* 0x0009581501007387 */ /* 0x0003e20000100800 */
[----:B--2---:R-:W-:-:S03]  /*28a00*/  IADD3.X R248, R248, UR4, RZ, P2, !PT ;  /* 0x00000004f8f87c10 */ /* 0x004fc600097fe4ff */
[----:B------:R2:W-:Y:S04]  /*28a10*/  STL [R1+0x92c], R249 ;  /* 0x00092cf901007387 */ /* 0x0005e80000100800 */
[----:B------:R3:W-:Y:S04]  /*28a20*/  STL [R1+0x950], R248 ;  /* 0x000950f801007387 */ /* 0x0007e80000100800 */
[----:B-1----:R-:W4:Y:S04]  /*28a30*/  LDL.LU R21, [R1+0x924] ;  /* 0x0009240001157983 */ /* 0x002f280000300800 */
[----:B--2---:R-:W2:Y:S04]  /*28a40*/  LDL.LU R249, [R1+0x948] ;  /* 0x0009480001f97983 */ /* 0x004ea80000300800 */
[----:B---3--:R-:W3:Y:S01]  /*28a50*/  LDL.LU R248, [R1+0x91c] ;  /* 0x00091c0001f87983 */ /* 0x008ee20000300800 */
[----:B----4-:R-:W-:-:S02]  /*28a60*/  IADD3 R21, P2, R21, UR5, RZ ;  /* 0x0000000515157c10 */ /* 0x010fc4000ff5e0ff */
[----:B--2---:R-:W-:-:S03]  /*28a70*/  IADD3.X R249, R249, UR4, RZ, P3, !PT ;  /* 0x00000004f9f97c10 */ /* 0x004fc60009ffe4ff */
[----:B------:R1:W-:Y:S01]  /*28a80*/  STL [R1+0x924], R21 ;  /* 0x0009241501007387 */ /* 0x0003e20000100800 */
[----:B---3--:R-:W-:-:S03]  /*28a90*/  IADD3 R248, P3, R248, UR5, RZ ;  /* 0x00000005f8f87c10 */ /* 0x008fc6000ff7e0ff */
[----:B------:R2:W-:Y:S04]  /*28aa0*/  STL [R1+0x948], R249 ;  /* 0x000948f901007387 */ /* 0x0005e80000100800 */
[----:B------:R3:W-:Y:S04]  /*28ab0*/  STL [R1+0x91c], R248 ;  /* 0x00091cf801007387 */ /* 0x0007e80000100800 */
[----:B-1----:R-:W4:Y:S04]  /*28ac0*/  LDL.LU R21, [R1+0x940] ;  /* 0x0009400001157983 */ /* 0x002f280000300800 */
[----:B--2---:R-:W2:Y:S04]  /*28ad0*/  LDL.LU R249, [R1+0x914] ;  /* 0x0009140001f97983 */ /* 0x004ea80000300800 */
[----:B---3--:R-:W3:Y:S01]  /*28ae0*/  LDL.LU R248, [R1+0x938] ;  /* 0x0009380001f87983 */ /* 0x008ee20000300800 */
[----:B----4-:R-:W-:-:S02]  /*28af0*/  IADD3.X R21, R21, UR4, RZ, P4, !PT ;  /* 0x0000000415157c10 */ /* 0x010fc4000a7fe4ff */
[----:B--2---:R-:W-:-:S03]  /*28b00*/  IADD3 R249, P4, R249, UR5, RZ ;  /* 0x00000005f9f97c10 */ /* 0x004fc6000ff9e0ff */
[----:B------:R1:W-:Y:S01]  /*28b10*/  STL [R1+0x940], R21 ;  /* 0x0009401501007387 */ /* 0x0003e20000100800 */
[----:B---3--:R-:W-:-:S03]  /*28b20*/  IADD3.X R248, R248, UR4, RZ, P5, !PT ;  /* 0x00000004f8f87c10 */ /* 0x008fc6000affe4ff */
        /* <DEDUP_REMOVED lines=331> */
[----:B------:R-:W-:Y:S01]  /*29fe0*/  STL [R1+0x75c], R21 ;  /* 0x00075c1501007387 */ /* 0x000fe20000100800 */
[----:B---3--:R-:W-:-:S03]  /*29ff0*/  IADD3 R248, P6, R248, UR5, RZ ;  /* 0x00000005f8f87c10 */ /* 0x008fc6000ffde0ff */
[----:B------:R-:W-:Y:S04]  /*2a000*/  STL [R1+0x780], R249 ;  /* 0x000780f901007387 */ /* 0x000fe80000100800 */
[----:B------:R1:W-:Y:S02]  /*2a010*/  STL [R1+0x754], R248 ;  /* 0x000754f801007387 */ /* 0x0003e40000100800 */
[----:B-1----:R-:W-:Y:S02]  /*2a020*/  IMAD.MOV.U32 R248, RZ, RZ, R5 ;  /* 0x000000fffff87224 */ /* 0x002fe400078e0005 */
[----:B------:R-:W-:Y:S02]  /*2a030*/  IMAD.MOV.U32 R5, RZ, RZ, R13 ;  /* 0x000000ffff057224 */ /* 0x000fe400078e000d */
[----:B------:R-:W-:-:S02]  /*2a040*/  IMAD.MOV.U32 R13, RZ, RZ, R0 ;  /* 0x000000ffff0d7224 */ /* 0x000fc400078e0000 */
[----:B------:R-:W-:Y:S02]  /*2a050*/  IMAD.MOV.U32 R0, RZ, RZ, R4 ;  /* 0x000000ffff007224 */ /* 0x000fe400078e0004 */
[----:B------:R-:W2:Y:S01]  /*2a060*/  LDL.LU R4, [R1+0x770] ;  /* 0x0007700001047983 */ /* 0x000ea20000300800 */
[----:B------:R-:W-:Y:S02]  /*2a070*/  IADD3.X R226, R226, UR4, RZ, P1, !PT ;  /* 0x00000004e2e27c10 */ /* 0x000fe40008ffe4ff */
[----:B------:R-:W-:Y:S01]  /*2a080*/  IADD3 R227, P1, R227, UR5, RZ ;  /* 0x00000005e3e37c10 */ /* 0x000fe2000ff3e0ff */
[----:B------:R-:W3:Y:S04]  /*2a090*/  LDL.LU R21, [R1+0x744] ;  /* 0x0007440001157983 */ /* 0x000ee80000300800 */
[----:B------:R-:W4:Y:S04]  /*2a0a0*/  LDL.LU R249, [R1+0x768] ;  /* 0x0007680001f97983 */ /* 0x000f280000300800 */
[----:B------:R1:W-:Y:S04]  /*2a0b0*/  STL [R1+0x778], R226 ;  /* 0x000778e201007387 */ /* 0x0003e80000100800 */
[----:B-1----:R0:W5:Y:S04]  /*2a0c0*/  LDL.LU R226, [R1+0x116c] ;  /* 0x00116c0001e27983 */ /* 0x0021680000300800 */
[----:B------:R1:W-:Y:S04]  /*2a0d0*/  STL [R1+0x74c], R227 ;  /* 0x00074ce301007387 */ /* 0x0003e80000100800 */
[----:B-1----:R0:W5:Y:S01]  /*2a0e0*/  LDL.LU R227, [R1+0x1168] ;  /* 0x0011680001e37983 */ /* 0x0021620000300800 */
[----:B--2---:R-:W-:-:S05]  /*2a0f0*/  IADD3.X R4, R4, UR4, RZ, P2, !PT ;  /* 0x0000000404047c10 */ /* 0x004fca00097fe4ff */
[----:B------:R1:W-:Y:S04]  /*2a100*/  STL [R1+0x770], R4 ;  /* 0x0007700401007387 */ /* 0x0003e80000100800 */
[----:B-1----:R-:W2:Y:S01]  /*2a110*/  LDL.LU R4, [R1+0x1164] ;  /* 0x0011640001047983 */ /* 0x002ea20000300800 */
[----:B---3--:R-:W-:Y:S02]  /*2a120*/  IADD3 R21, P2, R21, UR5, RZ ;  /* 0x0000000515157c10 */ /* 0x008fe4000ff5e0ff */
[----:B----4-:R-:W-:-:S03]  /*2a130*/  IADD3.X R249, R249, UR4, RZ, P3, !PT ;  /* 0x00000004f9f97c10 */ /* 0x010fc60009ffe4ff */
[----:B------:R1:W-:Y:S04]  /*2a140*/  STL [R1+0x744], R21 ;  /* 0x0007441501007387 */ /* 0x0003e80000100800 */
[----:B-1----:R-:W3:Y:S04]  /*2a150*/  LDL.LU R21, [R1+0x734] ;  /* 0x0007340001157983 */ /* 0x002ee80000300800 */
[----:B------:R-:W-:Y:S01]  /*2a160*/  STL [R1+0x768], R249 ;  /* 0x000768f901007387 */ /* 0x000fe20000100800 */
[----:B--2---:R-:W-:-:S05]  /*2a170*/  IADD3 R4, P3, R4, UR5, RZ ;  /* 0x0000000504047c10 */ /* 0x004fca000ff7e0ff */
[----:B------:R1:W-:Y:S04]  /*2a180*/  STL [R1+0x73c], R4 ;  /* 0x00073c0401007387 */ /* 0x0003e80000100800 */
[----:B-1----:R-:W2:Y:S01]  /*2a190*/  LDL.LU R4, [R1+0x1160] ;  /* 0x0011600001047983 */ /* 0x002ea20000300800 */
[----:B------:R-:W-:Y:S02]  /*2a1a0*/  IMAD.MOV.U32 R249, RZ, RZ, R5 ;  /* 0x000000fffff97224 */ /* 0x000fe400078e0005 */
[----:B------:R-:W-:Y:S02]  /*2a1b0*/  IMAD.MOV.U32 R5, RZ, RZ, R0 ;  /* 0x000000ffff057224 */ /* 0x000fe400078e0000 */
[----:B------:R-:W-:Y:S02]  /*2a1c0*/  IMAD.MOV.U32 R0, RZ, RZ, R3 ;  /* 0x000000ffff007224 */ /* 0x000fe400078e0003 */
[----:B------:R-:W4:Y:S01]  /*2a1d0*/  LDL.LU R3, [R1+0x72c] ;  /* 0x00072c0001037983 */ /* 0x000f220000300800 */
[----:B--2---:R-:W-:-:S02]  /*2a1e0*/  IADD3.X R4, R4, UR4, RZ, P4, !PT ;  /* 0x0000000404047c10 */ /* 0x004fc4000a7fe4ff */
[----:B---3--:R-:W-:-:S03]  /*2a1f0*/  IADD3 R21, P4, R21, UR5, RZ ;  /* 0x0000000515157c10 */ /* 0x008fc6000ff9e0ff */
[----:B------:R1:W-:Y:S04]  /*2a200*/  STL [R1+0x760], R4 ;  /* 0x0007600401007387 */ /* 0x0003e80000100800 */
[----:B-1----:R-:W2:Y:S04]  /*2a210*/  LDL.LU R4, [R1+0x750] ;  /* 0x0007500001047983 */ /* 0x002ea80000300800 */
[----:B------:R1:W-:Y:S04]  /*2a220*/  STL [R1+0x734], R21 ;  /* 0x0007341501007387 */ /* 0x0003e80000100800 */
[----:B-1----:R-:W3:Y:S01]  /*2a230*/  LDL.LU R21, [R1+0x748] ;  /* 0x0007480001157983 */ /* 0x002ee20000300800 */
[----:B------:R-:W-:-:S02]  /*2a240*/  IADD3.X R228, R228, UR4, RZ, P5, !PT ;  /* 0x00000004e4e47c10 */ /* 0x000fc4000affe4ff */
[----:B----4-:R-:W-:-:S03]  /*2a250*/  IADD3 R3, P5, R3, UR5, RZ ;  /* 0x0000000503037c10 */ /* 0x010fc6000ffbe0ff */
[----:B------:R1:W-:Y:S01]  /*2a260*/  STL [R1+0x758], R228 ;  /* 0x000758e401007387 */ /* 0x0003e20000100800 */
[----:B------:R-:W-:Y:S02]  /*2a270*/  IADD3.X R231, R231, UR4, RZ, P2, !PT ;  /* 0x00000004e7e77c10 */ /* 0x000fe400097fe4ff */
[----:B------:R-:W-:Y:S01]  /*2a280*/  IADD3 R232, P2, R232, UR5, RZ ;  /* 0x00000005e8e87c10 */ /* 0x000fe2000ff5e0ff */
[----:B-1----:R0:W5:Y:S04]  /*2a290*/  LDL.LU R228, [R1+0x115c] ;  /* 0x00115c0001e47983 */ /* 0x0021680000300800 */
[----:B------:R1:W-:Y:S01]  /*2a2a0*/  STL [R1+0x72c], R3 ;  /* 0x00072c0301007387 */ /* 0x0003e20000100800 */
[----:B------:R-:W-:-:S03]  /*2a2b0*/  IADD3.X R233, R233, UR4, RZ, P3, !PT ;  /* 0x00000004e9e97c10 */ /* 0x000fc60009ffe4ff */
[----:B-1----:R-:W4:Y:S01]  /*2a2c0*/  LDL.LU R3, [R1+0x6e0] ;  /* 0x0006e00001037983 */ /* 0x002f220000300800 */
[----:B------:R-:W-:Y:S02]  /*2a2d0*/  IADD3 R234, P3, R234, UR5, RZ ;  /* 0x00000005eaea7c10 */ /* 0x000fe4000ff7e0ff */
[----:B------:R-:W-:Y:S02]  /*2a2e0*/  IADD3.X R235, R235, UR4, RZ, P4, !PT ;  /* 0x00000004ebeb7c10 */ /* 0x000fe4000a7fe4ff */
[----:B------:R-:W-:Y:S02]  /*2a2f0*/  IADD3 R240, P4, R240, UR5, RZ ;  /* 0x00000005f0f07c10 */ /* 0x000fe4000ff9e0ff */
[----:B------:R-:W-:Y:S02]  /*2a300*/  IADD3.X R241, R241, UR4, RZ, P5, !PT ;  /* 0x00000004f1f17c10 */ /* 0x000fe4000affe4ff */
[----:B------:R-:W-:Y:S02]  /*2a310*/  IADD3 R242, P5, R242, UR5, RZ ;  /* 0x00000005f2f27c10 */ /* 0x000fe4000ffbe0ff */
[----:B------:R-:W-:-:S02]  /*2a320*/  IADD3.X R244, R244, UR4, RZ, P2, !PT ;  /* 0x00000004f4f47c10 */ /* 0x000fc400097fe4ff */
[----:B------:R-:W-:Y:S02]  /*2a330*/  IADD3 R237, P2, R237, UR5, RZ ;  /* 0x00000005eded7c10 */ /* 0x000fe4000ff5e0ff */
[----:B------:R-:W-:Y:S02]  /*2a340*/  IADD3.X R245, R245, UR4, RZ, P3, !PT ;  /* 0x00000004f5f57c10 */ /* 0x000fe40009ffe4ff */
[----:B------:R-:W-:Y:S02]  /*2a350*/  IADD3 R252, P3, R252, UR5, RZ ;  /* 0x00000005fcfc7c10 */ /* 0x000fe4000ff7e0ff */
[----:B------:R-:W-:Y:S02]  /*2a360*/  IADD3.X R20, R20, UR4, RZ, P4, !PT ;  /* 0x0000000414147c10 */ /* 0x000fe4000a7fe4ff */
[----:B------:R-:W-:Y:S02]  /*2a370*/  IADD3 R16, P4, R16, UR5, RZ ;  /* 0x0000000510107c10 */ /* 0x000fe4000ff9e0ff */
[----:B------:R-:W-:-:S02]  /*2a380*/  IADD3.X R17, R17, UR4, RZ, P5, !PT ;  /* 0x0000000411117c10 */ /* 0x000fc4000affe4ff */
[----:B------:R-:W-:Y:S02]  /*2a390*/  IADD3 R12, P5, R12, UR5, RZ ;  /* 0x000000050c0c7c10 */ /* 0x000fe4000ffbe0ff */
[----:B--2---:R-:W-:Y:S02]  /*2a3a0*/  IADD3.X R4, R4, UR4, RZ, P6, !PT ;  /* 0x0000000404047c10 */ /* 0x004fe4000b7fe4ff */
[----:B------:R-:W-:-:S03]  /*2a3b0*/  IADD3 R229, P6, R229, UR5, RZ ;  /* 0x00000005e5e57c10 */ /* 0x000fc6000ffde0ff */
[----:B------:R1:W-:Y:S01]  /*2a3c0*/  STL [R1+0x750], R4 ;  /* 0x0007500401007387 */ /* 0x0003e20000100800 */
[----:B---3--:R-:W-:Y:S02]  /*2a3d0*/  IADD3.X R21, R21, UR4, RZ, P1, !PT ;  /* 0x0000000415157c10 */ /* 0x008fe40008ffe4ff */
[----:B------:R-:W-:Y:S01]  /*2a3e0*/  IADD3 R230, P1, R230, UR5, RZ ;  /* 0x00000005e6e67c10 */ /* 0x000fe2000ff3e0ff */
[----:B-1----:R-:W2:Y:S04]  /*2a3f0*/  LDL.LU R4, [R1+0x6d0] ;  /* 0x0006d00001047983 */ /* 0x002ea80000300800 */
[----:B------:R1:W-:Y:S04]  /*2a400*/  STL [R1+0x724], R229 ;  /* 0x000724e501007387 */ /* 0x0003e80000100800 */
[----:B-1----:R0:W5:Y:S04]  /*2a410*/  LDL.LU R229, [R1+0x1158] ;  /* 0x0011580001e57983 */ /* 0x0021680000300800 */
[----:B------:R1:W-:Y:S04]  /*2a420*/  STL [R1+0x748], R21 ;  /* 0x0007481501007387 */ /* 0x0003e80000100800 */
[----:B-1----:R-:W3:Y:S04]  /*2a430*/  LDL.LU R21, [R1+0x6b8] ;  /* 0x0006b80001157983 */ /* 0x002ee80000300800 */
[----:B------:R1:W-:Y:S04]  /*2a440*/  STL [R1+0x71c], R230 ;  /* 0x00071ce601007387 */ /* 0x0003e80000100800 */
[----:B-1----:R0:W5:Y:S04]  /*2a450*/  LDL.LU R230, [R1+0x1154] ;  /* 0x0011540001e67983 */ /* 0x0021680000300800 */
[----:B------:R1:W-:Y:S04]  /*2a460*/  STL [R1+0x740], R231 ;  /* 0x000740e701007387 */ /* 0x0003e80000100800 */
[----:B-1----:R0:W5:Y:S04]  /*2a470*/  LDL.LU R231, [R1+0x1150] ;  /* 0x0011500001e77983 */ /* 0x0021680000300800 */
[----:B------:R1:W-:Y:S01]  /*2a480*/  STL [R1+0x714], R232 ;  /* 0x000714e801007387 */ /* 0x0003e20000100800 */
[----:B------:R-:W-:-:S03]  /*2a490*/  IADD3.X R243, R243, UR4, RZ, P6, !PT ;  /* 0x00000004f3f37c10 */ /* 0x000fc6000b7fe4ff */
[----:B-1----:R0:W5:Y:S04]  /*2a4a0*/  LDL.LU R232, [R1+0x114c] ;  /* 0x00114c0001e87983 */ /* 0x0021680000300800 */
[----:B------:R1:W-:Y:S01]  /*2a4b0*/  STL [R1+0x738], R233 ;  /* 0x000738e901007387 */ /* 0x0003e20000100800 */
[----:B------:R-:W-:-:S03]  /*2a4c0*/  IADD3 R248, P6, R248, UR5, RZ ;  /* 0x00000005f8f87c10 */ /* 0x000fc6000ffde0ff */
[----:B-1----:R0:W5:Y:S04]  /*2a4d0*/  LDL.LU R233, [R1+0x1148] ;  /* 0x0011480001e97983 */ /* 0x0021680000300800 */
[----:B------:R1:W-:Y:S01]  /*2a4e0*/  STL [R1+0x70c], R234 ;  /* 0x00070cea01007387 */ /* 0x0003e20000100800 */
[----:B------:R-:W-:-:S03]  /*2a4f0*/  IADD3.X R249, R249, UR4, RZ, P1, !PT ;  /* 0x00000004f9f97c10 */ /* 0x000fc60008ffe4ff */
[----:B-1----:R0:W5:Y:S04]  /*2a500*/  LDL.LU R234, [R1+0x1144] ;  /* 0x0011440001ea7983 */ /* 0x0021680000300800 */
[----:B------:R1:W-:Y:S01]  /*2a510*/  STL [R1+0x730], R235 ;  /* 0x000730eb01007387 */ /* 0x0003e20000100800 */
[----:B------:R-:W-:-:S03]  /*2a520*/  IADD3 R236, P1, R236, UR5, RZ ;  /* 0x00000005ecec7c10 */ /* 0x000fc6000ff3e0ff */
[----:B-1----:R0:W5:Y:S04]  /*2a530*/  LDL.LU R235, [R1+0x1140] ;  /* 0x0011400001eb7983 */ /* 0x0021680000300800 */
[----:B------:R1:W-:Y:S04]  /*2a540*/  STL [R1+0x704], R240 ;  /* 0x000704f001007387 */ /* 0x0003e80000100800 */
        /* <DEDUP_REMOVED lines=37> */
[----:B-1----:R-:W4:Y:S01]  /*2a7a0*/  LDL.LU R0, [R1+0x10f8] ;  /* 0x0010f80001007983 */ /* 0x002f220000300800 */
[----:B------:R-:W-:Y:S01]  /*2a7b0*/  WARPGROUP.ARRIVE ;  /* 0x00000000000079c5 */ /* 0x000fe20000000000 */
[----:B------:R-:W-:Y:S01]  /*2a7c0*/  UMOV UR8, UR28 ;  /* 0x0000001c00087c82 */ /* 0x000fe20008000000 */
[----:B------:R-:W-:-:S04]  /*2a7d0*/  UMOV UR9, UR29 ;  /* 0x0000001d00097c82 */ /* 0x000fc80008000000 */
[----:B------:R-:W-:Y:S01]  /*2a7e0*/  HGMMA.64x256x16.F32.BF16 R24, gdesc[UR8].tnspA, R24, gsb0 ;  /* 0x23e00000081879f0 */ /* 0x000fe20008001818 */
[----:B------:R-:W-:Y:S01]  /*2a7f0*/  UMOV UR40, UR48 ;  /* 0x0000003000287c82 */ /* 0x000fe20008000000 */
[----:B------:R-:W-:Y:S01]  /*2a800*/  UMOV UR41, UR49 ;  /* 0x0000003100297c82 */ /* 0x000fe20008000000 */
[----:B----4-:R-:W-:-:S05]  /*2a810*/  IADD3 R0, P1, R0, UR5, RZ ;  /* 0x0000000500007c10 */ /* 0x010fca000ff3e0ff */
[----:B------:R1:W-:Y:S04]  /*2a820*/  STL [R1+0x6bc], R0 ;  /* 0x0006bc0001007387 */ /* 0x0003e80000100800 */
[----:B-1----:R-:W4:Y:S01]  /*2a830*/  LDL.LU R0, [R1+0x10f4] ;  /* 0x0010f40001007983 */ /* 0x002f220000300800 */
[----:B------:R-:W-:Y:S02]  /*2a840*/  WARPGROUP.DEPBAR.LE gsb0, 0x0 ;  /* 0x00008000000079c5 */ /* 0x000fe40000010000 */
[----:B------:R-:W-:-:S13]  /*2a850*/  WARPGROUP.ARRIVE ;  /* 0x00000000000079c5 */ /* 0x000fda0000000000 */
[----:B------:R-:W-:Y:S01]  /*2a860*/  HGMMA.64x256x16.F32.BF16 R24, gdesc[UR40].tnspA, R24, gsb0 ;  /* 0x23e00000281879f0 */ /* 0x000fe20008001818 */
[----:B------:R-:W-:Y:S01]  /*2a870*/  UMOV UR44, UR52 ;  /* 0x00000034002c7c82 */ /* 0x000fe20008000000 */
[----:B------:R-:W-:Y:S01]  /*2a880*/  UMOV UR45, UR53 ;  /* 0x00000035002d7c82 */ /* 0x000fe20008000000 */
[----:B------:R-:W-:Y:S02]  /*2a890*/  IADD3.X R3, R3, UR4, RZ, P2, !PT ;  /* 0x0000000403037c10 */ /* 0x000fe400097fe4ff */
[----:B--2---:R-:W-:-:S03]  /*2a8a0*/  IADD3.X R4, R4, UR4, RZ, P4, !PT ;  /* 0x0000000404047c10 */ /* 0x004fc6000a7fe4ff */
[----:B------:R1:W-:Y:S04]  /*2a8b0*/  STL [R1+0x6e0], R3 ;  /* 0x0006e00301007387 */ /* 0x0003e80000100800 */
[----:B-1----:R-:W2:Y:S01]  /*2a8c0*/  LDL.LU R3, [R1+0x10f0] ;  /* 0x0010f00001037983 */ /* 0x002ea20000300800 */
[----:B------:R-:W-:Y:S01]  /*2a8d0*/  UMOV UR12, UR32 ;  /* 0x00000020000c7c82 */ /* 0x000fe20008000000 */
[----:B------:R-:W-:Y:S01]  /*2a8e0*/  UMOV UR13, UR33 ;  /* 0x00000021000d7c82 */ /* 0x000fe20008000000 */
[----:B------:R-:W-:Y:S02]  /*2a8f0*/  WARPGROUP.DEPBAR.LE gsb0, 0x0 ;  /* 0x00008000000079c5 */ /* 0x000fe40000010000 */
[----:B------:R-:W-:-:S11]  /*2a900*/  WARPGROUP.ARRIVE ;  /* 0x00000000000079c5 */ /* 0x000fd60000000000 */
[----:B------:R-:W-:Y:S01]  /*2a910*/  HGMMA.64x256x16.F32.BF16 R24, gdesc[UR44].tnspA, R24, gsb0 ;  /* 0x23e000002c1879f0 */ /* 0x000fe20008001818 */
[----:B----4-:R-:W-:-:S05]  /*2a920*/  IADD3.X R0, R0, UR4, RZ, P3, !PT ;  /* 0x0000000400007c10 */ /* 0x010fca0009ffe4ff */
[----:B------:R1:W-:Y:S04]  /*2a930*/  STL [R1+0x6d8], R0 ;  /* 0x0006d80001007387 */ /* 0x0003e80000100800 */
[----:B-1----:R0:W5:Y:S04]  /*2a940*/  LDL.LU R0, [R1+0x10ec] ;  /* 0x0010ec0001007983 */ /* 0x0021680000300800 */
[----:B------:R1:W-:Y:S04]  /*2a950*/  STL [R1+0x6d0], R4 ;  /* 0x0006d00401007387 */ /* 0x0003e80000100800 */
[----:B-1----:R-:W4:Y:S01]  /*2a960*/  LDL.LU R4, [R1+0x10e8] ;  /* 0x0010e80001047983 */ /* 0x002f220000300800 */
[----:B--2---:R-:W-:-:S02]  /*2a970*/  IADD3.X R3, R3, UR4, RZ, P6, !PT ;  /* 0x0000000403037c10 */ /* 0x004fc4000b7fe4ff */
[----:B---3--:R-:W-:Y:S01]  /*2a980*/  IADD3.X R21, R21, UR4, RZ, P1, !PT ;  /* 0x0000000415157c10 */ /* 0x008fe20008ffe4ff */
[----:B------:R-:W-:Y:S02]  /*2a990*/  WARPGROUP.DEPBAR.LE gsb0, 0x0 ;  /* 0x00008000000079c5 */ /* 0x000fe40000010000 */
[----:B------:R-:W-:-:S06]  /*2a9a0*/  WARPGROUP.ARRIVE ;  /* 0x00000000000079c5 */ /* 0x000fcc0000000000 */
[----:B------:R-:W-:Y:S01]  /*2a9b0*/  HGMMA.64x256x16.F32.BF16 R24, gdesc[UR12].tnspA, R24, gsb0 ;  /* 0x23e000000c1879f0 */ /* 0x000fe20008001818 */
[----:B----4-:R-:W-:-:S05]  /*2a9c0*/  IADD3.X R4, R4, UR4, RZ, P5, !PT ;  /* 0x0000000404047c10 */ /* 0x010fca000affe4ff */
[----:B------:R1:W-:Y:S04]  /*2a9d0*/  STL [R1+0x6c8], R4 ;  /* 0x0006c80401007387 */ /* 0x0003e80000100800 */
[----:B-1----:R0:W5:Y:S04]  /*2a9e0*/  LDL.LU R4, [R1+0x10e4] ;  /* 0x0010e40001047983 */ /* 0x0021680000300800 */
[----:B------:R1:W-:Y:S04]  /*2a9f0*/  STL [R1+0x6c0], R3 ;  /* 0x0006c00301007387 */ /* 0x0003e80000100800 */
[----:B-1----:R0:W5:Y:S04]  /*2aa00*/  LDL.LU R3, [R1+0x10e0] ;  /* 0x0010e00001037983 */ /* 0x0021680000300800 */
[----:B------:R1:W-:Y:S02]  /*2aa10*/  STL [R1+0x6b8], R21 ;  /* 0x0006b81501007387 */ /* 0x0003e40000100800 */
[----:B-1----:R-:W1:Y:S02]  /*2aa20*/  LDC R21, c[0x0][0x238] ;  /* 0x00008e00ff157b82 */ /* 0x002e640000000800 */
[----:B-1----:R-:W-:-:S04]  /*2aa30*/  IMAD.SHL.U32 R21, R21, 0x40, RZ ;  /* 0x0000004015157824 */ /* 0x002fc800078e00ff */
[----:B------:R-:W-:Y:S01]  /*2aa40*/  IMAD.SHL.U32 R21, R21, 0x2, RZ ;  /* 0x0000000215157824 */ /* 0x000fe200078e00ff */
[----:B------:R-:W-:Y:S02]  /*2aa50*/  WARPGROUP.DEPBAR.LE gsb0, 0x0 ;  /* 0x00008000000079c5 */ /* 0x000fe40000010000 */
[----:B0-----:R-:W-:Y:S05]  /*2aa60*/  @P0 BRA `(.L_x_1) ;  /* 0xfffffeb800080947 */ /* 0x001fea000383ffff */
[----:B------:R-:W2:Y:S04]  /*2aa70*/  LDL.LU R2, [R1+0x3d4] ;  /* 0x0003d40001027983 */ /* 0x000ea80000300800 */
[----:B------:R-:W2:Y:S04]  /*2aa80*/  LDL.LU R21, [R1+0x3d0] ;  /* 0x0003d00001157983 */ /* 0x000ea80000300800 */
[----:B-----5:R-:W3:Y:S04]  /*2aa90*/  LDL.LU R4, [R1+0x3e4] ;  /* 0x0003e40001047983 */ /* 0x020ee80000300800 */
[----:B------:R-:W3:Y:S04]  /*2aaa0*/  LDL.LU R0, [R1+0x3e0] ;  /* 0x0003e00001007983 */ /* 0x000ee80000300800 */
[----:B------:R-:W4:Y:S04]  /*2aab0*/  LDL.LU R9, [R1+0x3dc] ;  /* 0x0003dc0001097983 */ /* 0x000f280000300800 */
[----:B------:R-:W4:Y:S04]  /*2aac0*/  LDL.LU R8, [R1+0x3d8] ;  /* 0x0003d80001087983 */ /* 0x000f280000300800 */
[----:B------:R0:W-:Y:S04]  /*2aad0*/  STL [R1+0x1294], R7 ;  /* 0x0012940701007387 */ /* 0x0001e80000100800 */
[----:B0-----:R-:W2:Y:S04]  /*2aae0*/  LDL.LU R7, [R1+0x3e8] ;  /* 0x0003e80001077983 */ /* 0x001ea80000300800 */
[----:B------:R0:W-:Y:S04]  /*2aaf0*/  STL [R1+0x1290], R6 ;  /* 0x0012900601007387 */ /* 0x0001e80000100800 */
[----:B0-----:R-:W2:Y:S04]  /*2ab00*/  LDL.LU R6, [R1+0x3ec] ;  /* 0x0003ec0001067983 */ /* 0x001ea80000300800 */
[----:B------:R0:W-:Y:S04]  /*2ab10*/  STL [R1+0x128c], R5 ;  /* 0x00128c0501007387 */ /* 0x0001e80000100800 */
[----:B0-----:R-:W3:Y:S04]  /*2ab20*/  LDL.LU R5, [R1+0x3f0] ;  /* 0x0003f00001057983 */ /* 0x001ee80000300800 */
[----:B------:R0:W-:Y:S04]  /*2ab30*/  STL [R1+0x1284], R11 ;  /* 0x0012840b01007387 */ /* 0x0001e80000100800 */
[----:B0-----:R-:W3:Y:S04]  /*2ab40*/  LDL.LU R11, [R1+0x3f4] ;  /* 0x0003f400010b7983 */ /* 0x001ee80000300800 */
[----:B------:R0:W-:Y:S04]  /*2ab50*/  STL [R1+0x1280], R10 ;  /* 0x0012800a01007387 */ /* 0x0001e80000100800 */
[----:B0-----:R-:W4:Y:S04]  /*2ab60*/  LDL.LU R10, [R1+0x3f8] ;  /* 0x0003f800010a7983 */ /* 0x001f280000300800 */
[----:B------:R0:W-:Y:S04]  /*2ab70*/  STL [R1+0x1274], R15 ;  /* 0x0012740f01007387 */ /* 0x0001e80000100800 */
[----:B0-----:R-:W4:Y:S04]  /*2ab80*/  LDL.LU R15, [R1+0x3fc] ;  /* 0x0003fc00010f7983 */ /* 0x001f280000300800 */
[----:B------:R-:W-:Y:S04]  /*2ab90*/  STL [R1+0x1270], R14 ;  /* 0x0012700e01007387 */ /* 0x000fe80000100800 */
[----:B------:R-:W-:Y:S04]  /*2aba0*/  STL [R1+0x126c], R13 ;  /* 0x00126c0d01007387 */ /* 0x000fe80000100800 */
[----:B------:R0:W-:Y:S04]  /*2abb0*/  STL [R1+0x1268], R12 ;  /* 0x0012680c01007387 */ /* 0x0001e80000100800 */
[----:B------:R-:W-:Y:S04]  /*2abc0*/  STL [R1+0x1264], R19 ;  /* 0x0012641301007387 */ /* 0x000fe80000100800 */
[----:B------:R-:W-:Y:S01]  /*2abd0*/  STL [R1+0x1260], R18 ;  /* 0x0012601201007387 */ /* 0x000fe20000100800 */
[----:B0-----:R-:W-:-:S03]  /*2abe0*/  F2FP.BF16.F32.PACK_AB R12, R151, R150 ;  /* 0x00000096970c723e */ /* 0x001fc600000010ff */
[----:B------:R-:W-:Y:S04]  /*2abf0*/  STL [R1+0x125c], R17 ;  /* 0x00125c1101007387 */ /* 0x000fe80000100800 */
        /* <DEDUP_REMOVED lines=13> */
[----:B------:R0:W-:Y:S04]  /*2acd0*/  STL [R1+0x10e0], R3 ;  /* 0x0010e00301007387 */ /* 0x0001e80000100800 */
[----:B------:R-:W-:Y:S01]  /*2ace0*/  STL [R1+0x60c], R12 ;  /* 0x00060c0c01007387 */ /* 0x000fe20000100800 */
[----:B0-----:R-:W-:-:S05]  /*2acf0*/  F2FP.BF16.F32.PACK_AB R3, R149, R148 ;  /* 0x000000949503723e */ /* 0x001fca00000010ff */
[----:B------:R0:W-:Y:S02]  /*2ad00*/  STL [R1+0x608], R3 ;  /* 0x0006080301007387 */ /* 0x0001e40000100800 */
[----:B0-----:R-:W-:Y:S02]  /*2ad10*/  F2FP.BF16.F32.PACK_AB R3, R147, R146 ;  /* 0x000000929303723e */ /* 0x001fe400000010ff */
[----:B---3--:R-:W-:Y:S02]  /*2ad20*/  F2FP.BF16.F32.PACK_AB R5, R11, R5 ;  /* 0x000000050b05723e */ /* 0x008fe400000010ff */
[----:B----4-:R-:W-:-:S05]  /*2ad30*/  F2FP.BF16.F32.PACK_AB R10, R15, R10 ;  /* 0x0000000a0f0a723e */ /* 0x010fca00000010ff */
[----:B------:R0:W-:Y:S04]  /*2ad40*/  STL [R1+0x604], R10 ;  /* 0x0006040a01007387 */ /* 0x0001e80000100800 */
[----:B------:R2:W-:Y:S04]  /*2ad50*/  STL [R1+0x600], R5 ;  /* 0x0006000501007387 */ /* 0x0005e80000100800 */
[----:B------:R1:W-:Y:S01]  /*2ad60*/  STL [R1+0x3fc], R3 ;  /* 0x0003fc0301007387 */ /* 0x0003e20000100800 */
[----:B0-----:R-:W-:Y:S02]  /*2ad70*/  F2FP.BF16.F32.PACK_AB R10, R145, R144 ;  /* 0x00000090910a723e */ /* 0x001fe400000010ff */
[----:B--2---:R-:W-:-:S03]  /*2ad80*/  F2FP.BF16.F32.PACK_AB R5, R6, R7 ;  /* 0x000000070605723e */ /* 0x004fc600000010ff */
[----:B------:R-:W-:Y:S01]  /*2ad90*/  STL [R1+0x3f8], R10 ;  /* 0x0003f80a01007387 */ /* 0x000fe20000100800 */
[----:B-1----:R-:W-:-:S03]  /*2ada0*/  F2FP.BF16.F32.PACK_AB R3, R4, R0 ;  /* 0x000000000403723e */ /* 0x002fc600000010ff */
[----:B------:R-:W-:Y:S01]  /*2adb0*/  STL [R1+0x3f4], R5 ;  /* 0x0003f40501007387 */ /* 0x000fe20000100800 */
[----:B------:R-:W-:Y:S02]  /*2adc0*/  F2FP.BF16.F32.PACK_AB R0, R143, R142 ;  /* 0x0000008e8f00723e */ /* 0x000fe400000010ff */
[----:B------:R-:W-:Y:S01]  /*2add0*/  F2FP.BF16.F32.PACK_AB R4, R141, R140 ;  /* 0x0000008c8d04723e */ /* 0x000fe200000010ff */
[----:B------:R0:W-:Y:S04]  /*2ade0*/  STL [R1+0x3f0], R3 ;  /* 0x0003f00301007387 */ /* 0x0001e80000100800 */
[----:B------:R1:W-:Y:S04]  /*2adf0*/  STL [R1+0x3ec], R0 ;  /* 0x0003ec0001007387 */ /* 0x0003e80000100800 */
[----:B------:R2:W-:Y:S01]  /*2ae00*/  STL [R1+0x3e8], R4 ;  /* 0x0003e80401007387 */ /* 0x0005e20000100800 */
[----:B0-----:R-:W-:-:S02]  /*2ae10*/  F2FP.BF16.F32.PACK_AB R3, R9, R8 ;  /* 0x000000080903723e */ /* 0x001fc400000010ff */
[----:B-1----:R-:W-:-:S03]  /*2ae20*/  F2FP.BF16.F32.PACK_AB R0, R2, R21 ;  /* 0x000000150200723e */ /* 0x002fc600000010ff */
[----:B------:R-:W-:Y:S01]  /*2ae30*/  STL [R1+0x3e4], R3 ;  /* 0x0003e40301007387 */ /* 0x000fe20000100800 */
[----:B------:R-:W-:Y:S02]  /*2ae40*/  IMAD.MOV.U32 R21, RZ, RZ, R251 ;  /* 0x000000ffff157224 */ /* 0x000fe400078e00fb */
[----:B------:R-:W-:Y:S01]  /*2ae50*/  IMAD.MOV.U32 R2, RZ, RZ, R250 ;  /* 0x000000ffff027224 */ /* 0x000fe200078e00fa */
[----:B------:R0:W-:Y:S04]  /*2ae60*/  STL [R1+0x3e0], R0 ;  /* 0x0003e00001007387 */ /* 0x0001e80000100800 */
[----:B------:R-:W3:Y:S04]  /*2ae70*/  LDL.LU R237, [R1+0x26c] ;  /* 0x00026c0001ed7983 */ /* 0x000ee80000300800 */
[----:B------:R-:W4:Y:S04]  /*2ae80*/  LDL.LU R246, [R1+0x264] ;  /* 0x0002640001f67983 */ /* 0x000f280000300800 */
        /* <DEDUP_REMOVED lines=20> */
[----:B--2---:R-:W2:Y:S04]  /*2afd0*/  LDL.LU R4, [R1+0x20c] ;  /* 0x00020c0001047983 */ /* 0x004ea80000300800 */
[----:B0-----:R-:W2:Y:S04]  /*2afe0*/  LDL.LU R0, [R1+0x208] ;  /* 0x0002080001007983 */ /* 0x001ea80000300800 */
[----:B------:R-:W2:Y:S04]  /*2aff0*/  LDL.LU R9, [R1+0x204] ;  /* 0x0002040001097983 */ /* 0x000ea80000300800 */
[----:B------:R-:W2:Y:S01]  /*2b000*/  LDL.LU R8, [R1+0x200] ;  /* 0x0002000001087983 */ /* 0x000ea20000300800 */
[----:B------:R-:W-:-:S02]  /*2b010*/  F2FP.BF16.F32.PACK_AB R251, R139, R138 ;  /* 0x0000008a8bfb723e */ /* 0x000fc400000010ff */
[----:B------:R-:W-:Y:S02]  /*2b020*/  F2FP.BF16.F32.PACK_AB R250, R137, R136 ;  /* 0x0000008889fa723e */ /* 0x000fe400000010ff */
[----:B------:R-:W-:Y:S01]  /*2b030*/  F2FP.BF16.F32.PACK_AB R249, R249, R248 ;  /* 0x000000f8f9f9723e */ /* 0x000fe200000010ff */
[----:B------:R-:W-:Y:S01]  /*2b040*/  STL [R1+0x1108], R251 ;  /* 0x001108fb01007387 */ /* 0x000fe20000100800 */
[----:B------:R-:W-:Y:S02]  /*2b050*/  F2FP.BF16.F32.PACK_AB R248, R243, R242 ;  /* 0x000000f2f3f8723e */ /* 0x000fe400000010ff */
[----:B------:R-:W-:Y:S01]  /*2b060*/  F2FP.BF16.F32.PACK_AB R243, R135, R134 ;  /* 0x0000008687f3723e */ /* 0x000fe200000010ff */
[----:B------:R-:W-:Y:S01]  /*2b070*/  STL [R1+0x110c], R250 ;  /* 0x00110cfa01007387 */ /* 0x000fe20000100800 */
[----:B------:R-:W-:Y:S02]  /*2b080*/  F2FP.BF16.F32.PACK_AB R242, R133, R132 ;  /* 0x0000008485f2723e */ /* 0x000fe400000010ff */
[----:B------:R-:W-:Y:S01]  /*2b090*/  F2FP.BF16.F32.PACK_AB R241, R241, R240 ;  /* 0x000000f0f1f1723e */ /* 0x000fe200000010ff */
[----:B------:R-:W-:Y:S01]  /*2b0a0*/  STL [R1+0x1110], R249 ;  /* 0x001110f901007387 */ /* 0x000fe20000100800 */
[----:B------:R-:W-:-:S02]  /*2b0b0*/  F2FP.BF16.F32.PACK_AB R240, R235, R234 ;  /* 0x000000eaebf0723e */ /* 0x000fc400000010ff */
        /* <DEDUP_REMOVED lines=8> */
[----:B------:R-:W-:Y:S01]  /*2b140*/  F2FP.BF16.F32.PACK_AB R230, R125, R124 ;  /* 0x0000007c7de6723e */ /* 0x000fe200000010ff */
[----:B------:R-:W-:Y:S01]  /*2b150*/  IMAD.MOV.U32 R127, RZ, RZ, R2 ;  /* 0x000000ffff7f7224 */ /* 0x000fe200078e0002 */
        /* <DEDUP_REMOVED lines=129> */
[----:B---3--:R-:W-:Y:S01]  /*2b970*/  F2FP.BF16.F32.PACK_AB R153, R237, R153 ;  /* 0x00000099ed99723e */ /* 0x008fe200000010ff */
[----:B------:R-:W-:Y:S01]  /*2b980*/  STL [R1+0x11cc], R194 ;  /* 0x0011ccc201007387 */ /* 0x000fe20000100800 */
[----:B------:R-:W-:Y:S02]  /*2b990*/  F2FP.BF16.F32.PACK_AB R147, R43, R42 ;  /* 0x0000002a2b93723e */ /* 0x000fe400000010ff */
[----:B----4-:R-:W-:Y:S01]  /*2b9a0*/  F2FP.BF16.F32.PACK_AB R152, R246, R152 ;  /* 0x00000098f698723e */ /* 0x010fe200000010ff */
[----:B------:R-:W-:Y:S01]  /*2b9b0*/  STL [R1+0x11d0], R193 ;  /* 0x0011d0c101007387 */ /* 0x000fe20000100800 */
[----:B------:R-:W-:-:S03]  /*2b9c0*/  F2FP.BF16.F32.PACK_AB R146, R41, R40 ;  /* 0x000000282992723e */ /* 0x000fc600000010ff */
[----:B------:R-:W-:Y:S01]  /*2b9d0*/  STL [R1+0x11d4], R192 ;  /* 0x0011d4c001007387 */ /* 0x000fe20000100800 */
[----:B------:R-:W-:-:S03]  /*2b9e0*/  F2FP.BF16.F32.PACK_AB R149, R238, R247 ;  /* 0x000000f7ee95723e */ /* 0x000fc600000010ff */
[----:B------:R-:W-:Y:S04]  /*2b9f0*/  STL [R1+0x11d8], R191 ;  /* 0x0011d8bf01007387 */ /* 0x000fe80000100800 */
        /* <DEDUP_REMOVED lines=28> */
[----:B--2---:R-:W-:-:S03]  /*2bbc0*/  F2FP.BF16.F32.PACK_AB R129, R4, R0 ;  /* 0x000000000481723e */ /* 0x004fc600000010ff */
[----:B------:R-:W-:Y:S04]  /*2bbd0*/  STL [R1+0x1228], R171 ;  /* 0x001228ab01007387 */ /* 0x000fe80000100800 */
[----:B------:R-:W-:Y:S01]  /*2bbe0*/  STL [R1+0x122c], R170 ;  /* 0x00122caa01007387 */ /* 0x000fe20000100800 */
[----:B------:R-:W-:-:S03]  /*2bbf0*/  F2FP.BF16.F32.PACK_AB R128, R9, R8 ;  /* 0x000000080980723e */ /* 0x000fc600000010ff */
        /* <DEDUP_REMOVED lines=20> */
[----:B------:R1:W-:Y:S04]  /*2bd40*/  STL [R1+0x12c0], R149 ;  /* 0x0012c09501007387 */ /* 0x0003e80000100800 */
[----:B0-----:R-:W2:Y:S04]  /*2bd50*/  LDL.LU R150, [R1+0x1f4] ;  /* 0x0001f40001967983 */ /* 0x001ea80000300800 */
[----:B------:R-:W2:Y:S01]  /*2bd60*/  LDL.LU R126, [R1+0x1f0] ;  /* 0x0001f000017e7983 */ /* 0x000ea20000300800 */
[----:B-1----:R-:W-:-:S03]  /*2bd70*/  IMAD.MOV.U32 R149, RZ, RZ, R21 ;  /* 0x000000ffff957224 */ /* 0x002fc600078e0015 */
[----:B------:R-:W3:Y:S04]  /*2bd80*/  LDL.LU R151, [R1+0x5fc] ;  /* 0x0005fc0001977983 */ /* 0x000ee80000300800 */
        /* <DEDUP_REMOVED lines=221> */
[----:B------:R-:W4:Y:S01]  /*2cb60*/  LDL.LU R100, [R1+0x14] ;  /* 0x0000140001647983 */ /* 0x000f220000300800 */
[----:B------:R-:W-:-:S03]  /*2cb70*/  F2FP.BF16.F32.PACK_AB R127, R149, R127 ;  /* 0x0000007f957f723e */ /* 0x000fc600000010ff */
[----:B------:R-:W4:Y:S01]  /*2cb80*/  LDL.LU R102, [R1+0x10] ;  /* 0x0000100001667983 */ /* 0x000f220000300800 */
[----:B--2---:R-:W-:-:S03]  /*2cb90*/  F2FP.BF16.F32.PACK_AB R126, R150, R126 ;  /* 0x0000007e967e723e */ /* 0x004fc600000010ff */
[----:B------:R-:W2:Y:S01]  /*2cba0*/  LDL.LU R101, [R1+0x41c] ;  /* 0x00041c0001657983 */ /* 0x000ea20000300800 */
[----:B---3--:R-:W-:-:S03]  /*2cbb0*/  F2FP.BF16.F32.PACK_AB R125, R151, R125 ;  /* 0x0000007d977d723e */ /* 0x008fc600000010ff */
[----:B------:R-:W2:Y:S01]  /*2cbc0*/  LDL.LU R0, [R1+0x418] ;  /* 0x0004180001007983 */ /* 0x000ea20000300800 */
[----:B----4-:R-:W-:-:S03]  /*2cbd0*/  F2FP.BF16.F32.PACK_AB R124, R152, R124 ;  /* 0x0000007c987c723e */ /* 0x010fc600000010ff */
[----:B------:R-:W3:Y:S01]  /*2cbe0*/  LDL.LU R2, [R1+0x414] ;  /* 0x0004140001027983 */ /* 0x000ee20000300800 */
[----:B------:R-:W-:-:S03]  /*2cbf0*/  F2FP.BF16.F32.PACK_AB R119, R153, R119 ;  /* 0x000000779977723e */ /* 0x000fc600000010ff */
[----:B------:R0:W5:Y:S01]  /*2cc00*/  LDL.LU R149, [R1+0x12c0] ;  /* 0x0012c00001957983 */ /* 0x0001620000300800 */
        /* <DEDUP_REMOVED lines=13> */
[----:B------:R0:W5:Y:S04]  /*2cce0*/  LDL.LU R156, [R1+0x12a4] ;  /* 0x0012a400019c7983 */ /* 0x0001680000300800 */
[----:B------:R0:W5:Y:S04]  /*2ccf0*/  LDL.LU R157, [R1+0x12a0] ;  /* 0x0012a000019d7983 */ /* 0x0001680000300800 */
[----:B------:R0:W5:Y:S04]  /*2cd00*/  LDL.LU R158, [R1+0x129c] ;  /* 0x00129c00019e7983 */ /* 0x0001680000300800 */
[----:B------:R0:W5:Y:S04]  /*2cd10*/  LDL.LU R159, [R1+0x1298] ;  /* 0x00129800019f7983 */ /* 0x0001680000300800 */
[----:B------:R-:W4:Y:S02]  /*2cd20*/  LDL.LU R7, [R1+0x1294] ;  /* 0x0012940001077983 */ /* 0x000f240000300800 */
[----:B----4-:R-:W-:-:S02]  /*2cd30*/  F2FP.BF16.F32.PACK_AB R7, R6, R7 ;  /* 0x000000070607723e */ /* 0x010fc400000010ff */
[----:B------:R-:W4:Y:S02]  /*2cd40*/  LDL.LU R6, [R1+0x1290] ;  /* 0x0012900001067983 */ /* 0x000f240000300800 */
[----:B----4-:R-:W-:Y:S02]  /*2cd50*/  F2FP.BF16.F32.PACK_AB R6, R5, R6 ;  /* 0x000000060506723e */ /* 0x010fe400000010ff */
[----:B------:R-:W4:Y:S01]  /*2cd60*/  LDL.LU R5, [R1+0x128c] ;  /* 0x00128c0001057983 */ /* 0x000f220000300800 */
[----:B------:R-:W-:Y:S02]  /*2cd70*/  F2FP.BF16.F32.PACK_AB R4, R11, R4 ;  /* 0x000000040b04723e */ /* 0x000fe400000010ff */
[----:B----4-:R-:W-:Y:S02]  /*2cd80*/  F2FP.BF16.F32.PACK_AB R5, R160, R5 ;  /* 0x00000005a005723e */ /* 0x010fe400000010ff */
[----:B------:R0:W5:Y:S04]  /*2cd90*/  LDL.LU R160, [R1+0x1288] ;  /* 0x0012880001a07983 */ /* 0x0001680000300800 */
[----:B------:R-:W4:Y:S02]  /*2cda0*/  LDL.LU R11, [R1+0x1284] ;  /* 0x00128400010b7983 */ /* 0x000f240000300800 */
[----:B----4-:R-:W-:-:S02]  /*2cdb0*/  F2FP.BF16.F32.PACK_AB R11, R10, R11 ;  /* 0x0000000b0a0b723e */ /* 0x010fc400000010ff */
[----:B------:R-:W4:Y:S01]  /*2cdc0*/  LDL.LU R10, [R1+0x1280] ;  /* 0x00128000010a7983 */ /* 0x000f220000300800 */
[----:B------:R-:W-:Y:S02]  /*2cdd0*/  F2FP.BF16.F32.PACK_AB R9, R162, R9 ;  /* 0x00000009a209723e */ /* 0x000fe400000010ff */
[----:B------:R-:W-:Y:S02]  /*2cde0*/  F2FP.BF16.F32.PACK_AB R8, R15, R8 ;  /* 0x000000080f08723e */ /* 0x000fe400000010ff */
[----:B----4-:R-:W-:Y:S02]  /*2cdf0*/  F2FP.BF16.F32.PACK_AB R10, R161, R10 ;  /* 0x0000000aa10a723e */ /* 0x010fe400000010ff */
[----:B------:R0:W5:Y:S04]  /*2ce00*/  LDL.LU R161, [R1+0x127c] ;  /* 0x00127c0001a17983 */ /* 0x0001680000300800 */
[----:B------:R0:W5:Y:S04]  /*2ce10*/  LDL.LU R162, [R1+0x1278] ;  /* 0x0012780001a27983 */ /* 0x0001680000300800 */
[----:B------:R-:W4:Y:S02]  /*2ce20*/  LDL.LU R15, [R1+0x1274] ;  /* 0x00127400010f7983 */ /* 0x000f240000300800 */
[----:B----4-:R-:W-:-:S02]  /*2ce30*/  F2FP.BF16.F32.PACK_AB R15, R14, R15 ;  /* 0x0000000f0e0f723e */ /* 0x010fc400000010ff */
[----:B------:R-:W4:Y:S02]  /*2ce40*/  LDL.LU R14, [R1+0x1270] ;  /* 0x00127000010e7983 */ /* 0x000f240000300800 */
[----:B----4-:R-:W-:Y:S02]  /*2ce50*/  F2FP.BF16.F32.PACK_AB R14, R13, R14 ;  /* 0x0000000e0d0e723e */ /* 0x010fe400000010ff */
[----:B------:R-:W4:Y:S02]  /*2ce60*/  LDL.LU R13, [R1+0x126c] ;  /* 0x00126c00010d7983 */ /* 0x000f240000300800 */
[----:B----4-:R-:W-:Y:S02]  /*2ce70*/  F2FP.BF16.F32.PACK_AB R13, R12, R13 ;  /* 0x0000000d0c0d723e */ /* 0x010fe400000010ff */
        /* <DEDUP_REMOVED lines=12> */
[----:B------:R-:W4:Y:S01]  /*2cf40*/  LDL.LU R22, [R1+0x1250] ;  /* 0x0012500001167983 */ /* 0x000f220000300800 */
[----:B------:R-:W-:Y:S02]  /*2cf50*/  F2FP.BF16.F32.PACK_AB R21, R20, R21 ;  /* 0x000000151415723e */ /* 0x000fe400000010ff */
[----:B----4-:R-:W-:-:S02]  /*2cf60*/  F2FP.BF16.F32.PACK_AB R22, R163, R22 ;  /* 0x00000016a316723e */ /* 0x010fc400000010ff */
[----:B------:R0:W5:Y:S04]  /*2cf70*/  LDL.LU R163, [R1+0x124c] ;  /* 0x00124c0001a37983 */ /* 0x0001680000300800 */
[----:B------:R-:W4:Y:S01]  /*2cf80*/  LDL.LU R20, [R1+0x1248] ;  /* 0x0012480001147983 */ /* 0x000f220000300800 */
[----:B------:R-:W-:Y:S02]  /*2cf90*/  F2FP.BF16.F32.PACK_AB R27, R165, R27 ;  /* 0x0000001ba51b723e */ /* 0x000fe400000010ff */
[----:B------:R-:W-:Y:S02]  /*2cfa0*/  F2FP.BF16.F32.PACK_AB R26, R166, R26 ;  /* 0x0000001aa61a723e */ /* 0x000fe400000010ff */
[----:B------:R-:W-:Y:S02]  /*2cfb0*/  F2FP.BF16.F32.PACK_AB R25, R167, R25 ;  /* 0x00000019a719723e */ /* 0x000fe400000010ff */
[----:B------:R-:W-:-:S02]  /*2cfc0*/  F2FP.BF16.F32.PACK_AB R24, R168, R24 ;  /* 0x00000018a818723e */ /* 0x000fc400000010ff */
[----:B------:R-:W-:Y:S02]  /*2cfd0*/  F2FP.BF16.F32.PACK_AB R31, R169, R31 ;  /* 0x0000001fa91f723e */ /* 0x000fe400000010ff */
[----:B------:R-:W-:Y:S02]  /*2cfe0*/  F2FP.BF16.F32.PACK_AB R30, R170, R30 ;  /* 0x0000001eaa1e723e */ /* 0x000fe400000010ff */
        /* <DEDUP_REMOVED lines=83> */
[----:B----4-:R-:W-:Y:S02]  /*2d520*/  F2FP.BF16.F32.PACK_AB R20, R164, R20 ;  /* 0x00000014a414723e */ /* 0x010fe400000010ff */
[----:B------:R0:W5:Y:S04]  /*2d530*/  LDL.LU R164, [R1+0x1244] ;  /* 0x0012440001a47983 */ /* 0x0001680000300800 */
        /* <DEDUP_REMOVED lines=88> */
[----:B------:R0:W5:Y:S01]  /*2dac0*/  LDL.LU R3, [R1+0x10e0] ;  /* 0x0010e00001037983 */ /* 0x0001620000300800 */
[----:B------:R-:W-:-:S02]  /*2dad0*/  F2FP.BF16.F32.PACK_AB R102, R100, R102 ;  /* 0x000000666466723e */ /* 0x000fc400000010ff */
[----:B--2---:R-:W-:Y:S02]  /*2dae0*/  F2FP.BF16.F32.PACK_AB R101, R101, R0 ;  /* 0x000000006565723e */ /* 0x004fe400000010ff */
[----:B---3--:R-:W-:Y:S02]  /*2daf0*/  F2FP.BF16.F32.PACK_AB R100, R2, R252 ;  /* 0x000000fc0264723e */ /* 0x008fe400000010ff */
[----:B----4-:R-:W-:Y:S02]  /*2db00*/  F2FP.BF16.F32.PACK_AB R239, R247, R239 ;  /* 0x000000eff7ef723e */ /* 0x010fe400000010ff */
[----:B------:R-:W-:Y:S02]  /*2db10*/  F2FP.BF16.F32.PACK_AB R238, R246, R238 ;  /* 0x000000eef6ee723e */ /* 0x000fe400000010ff */
[----:B------:R-:W-:Y:S02]  /*2db20*/  F2FP.BF16.F32.PACK_AB R237, R245, R237 ;  /* 0x000000edf5ed723e */ /* 0x000fe400000010ff */
[----:B0-----:R-:W-:-:S07]  /*2db30*/  F2FP.BF16.F32.PACK_AB R236, R244, R236 ;  /* 0x000000ecf4ec723e */ /* 0x001fce00000010ff */
.L_x_0:
[----:B------:R-:W2:Y:S01]  /*2db40*/  LDL R2, [R1+0x10dc] ;  /* 0x0010dc0001027983 */ /* 0x000ea20000100800 */
[----:B------:R-:W-:Y:S01]  /*2db50*/  ULDC.64 UR4, c[0x0][0x228] ;  /* 0x00008a0000047ab9 */ /* 0x000fe20000000a00 */
[----:B-----5:R-:W-:Y:S01]  /*2db60*/  VIADD R0, R3, 0x1 ;  /* 0x0000000103007836 */ /* 0x020fe20000000000 */
[----:B------:R-:W-:Y:S01]  /*2db70*/  ULDC UR8, c[0x0][0x248] ;  /* 0x0000920000087ab9 */ /* 0x000fe20000000800 */
[----:B------:R-:W0:Y:S01]  /*2db80*/  S2R R244, SR_TID.X ;  /* 0x0000000000f47919 */ /* 0x000e220000002100 */
[----:B------:R-:W-:Y:S01]  /*2db90*/  ULDC UR9, c[0x0][0x248] ;  /* 0x0000920000097ab9 */ /* 0x000fe20000000800 */
        /* <DEDUP_REMOVED lines=30> */
[C---:B0-----:R-:W-:Y:S01]  /*2dd80*/  IMAD.SHL.U32 R246, R244.reuse, 0x10, RZ ;  /* 0x00000010f4f67824 */ /* 0x041fe200078e00ff */
[----:B------:R-:W-:Y:S01]  /*2dd90*/  ULDC UR31, c[0x0][0x248] ;  /* 0x00009200001f7ab9 */ /* 0x000fe20000000800 */
[C---:B------:R-:W-:Y:S01]  /*2dda0*/  IMAD.SHL.U32 R245, R244.reuse, 0x40, RZ ;  /* 0x00000040f4f57824 */ /* 0x040fe200078e00ff */
[----:B------:R-:W-:Y:S01]  /*2ddb0*/  ULDC UR50, c[0x0][0x248] ;  /* 0x0000920000327ab9 */ /* 0x000fe20000000800 */
[----:B-1----:R-:W-:Y:S01]  /*2ddc0*/  IMAD.SHL.U32 R247, R244, 0x8, RZ ;  /* 0x00000008f4f77824 */ /* 0x002fe200078e00ff */
[----:B------:R-:W-:Y:S01]  /*2ddd0*/  LOP3.LUT R246, R246, 0xf0, RZ, 0xc0, !PT ;  /* 0x000000f0f6f67812 */ /* 0x000fe200078ec0ff */
[----:B------:R-:W-:Y:S01]  /*2dde0*/  ULDC UR49, c[0x0][0x248] ;  /* 0x0000920000317ab9 */ /* 0x000fe20000000800 */
[----:B------:R-:W-:Y:S01]  /*2ddf0*/  LOP3.LUT R245, R245, 0x400, RZ, 0xc0, !PT ;  /* 0x00000400f5f57812 */ /* 0x000fe200078ec0ff */
[----:B------:R-:W-:Y:S01]  /*2de00*/  ULDC UR30, c[0x0][0x248] ;  /* 0x00009200001e7ab9 */ /* 0x000fe20000000800 */
[----:B------:R-:W-:Y:S01]  /*2de10*/  LOP3.LUT R244, R244, 0x7f, RZ, 0xc0, !PT ;  /* 0x0000007ff4f47812 */ /* 0x000fe200078ec0ff */
[----:B------:R-:W-:Y:S01]  /*2de20*/  ULDC UR48, c[0x0][0x248] ;  /* 0x0000920000307ab9 */ /* 0x000fe20000000800 */
[----:B------:R-:W-:Y:S01]  /*2de30*/  ULDC UR29, c[0x0][0x248] ;  /* 0x00009200001d7ab9 */ /* 0x000fe20000000800 */
[----:B------:R-:W-:Y:S01]  /*2de40*/  ULDC UR47, c[0x0][0x248] ;  /* 0x00009200002f7ab9 */ /* 0x000fe20000000800 */
[----:B------:R-:W-:Y:S01]  /*2de50*/  LEA R252, R244, UR6, 0x4 ;  /* 0x00000006f4fc7c11 */ /* 0x000fe2000f8e20ff */
[----:B------:R-:W-:Y:S01]  /*2de60*/  ULDC UR46, c[0x0][0x248] ;  /* 0x00009200002e7ab9 */ /* 0x000fe20000000800 */
[----:B------:R-:W-:Y:S01]  /*2de70*/  ULDC UR28, c[0x0][0x248] ;  /* 0x00009200001c7ab9 */ /* 0x000fe20000000800 */
[----:B------:R-:W-:Y:S01]  /*2de80*/  ULDC UR45, c[0x0][0x248] ;  /* 0x00009200002d7ab9 */ /* 0x000fe20000000800 */
[----:B------:R-:W-:Y:S01]  /*2de90*/  ULDC UR27, c[0x0][0x248] ;  /* 0x00009200001b7ab9 */ /* 0x000fe20000000800 */
[----:B------:R-:W-:Y:S01]  /*2dea0*/  STL [R1+0xa90], R252 ;  /* 0x000a90fc01007387 */ /* 0x000fe20000100800 */
        /* <DEDUP_REMOVED lines=8> */
[----:B------:R-:W-:Y:S01]  /*2df30*/  BAR.SYNC.DEFER_BLOCKING 0x0 ;  /* 0x0000000000007b1d */ /* 0x000fe20000010000 */
[----:B--2---:R-:W-:-:S05]  /*2df40*/  ISETP.GE.AND P0, PT, R2, UR4, PT ;  /* 0x0000000402007c0c */ /* 0x004fca000bf06270 */
[----:B------:R-:W-:Y:S01]  /*2df50*/  ULDC UR4, c[0x0][0x22c] ;  /* 0x00008b0000047ab9 */ /* 0x000fe20000000800 */
[C---:B------:R-:W-:Y:S01]  /*2df60*/  VIADD R2, R3.reuse, 0x3 ;  /* 0x0000000303027836 */ /* 0x040fe20000000000 */
[----:B------:R-:W-:Y:S01]  /*2df70*/  ISETP.LT.AND P1, PT, R0, UR4, !P0 ;  /* 0x0000000400007c0c */ /* 0x000fe2000c721270 */
[----:B------:R-:W-:Y:S01]  /*2df80*/  VIADD R0, R3, 0x2 ;  /* 0x0000000203007836 */ /* 0x000fe20000000000 */
[----:B------:R-:W-:-:S04]  /*2df90*/  ULDC UR4, c[0x0][0x22c] ;  /* 0x00008b0000047ab9 */ /* 0x000fc80000000800 */
[----:B------:R-:W-:Y:S01]  /*2dfa0*/  ISETP.LT.AND P4, PT, R0, UR4, !P0 ;  /* 0x0000000400007c0c */ /* 0x000fe2000c781270 */
[----:B------:R-:W-:Y:S01]  /*2dfb0*/  ULDC UR4, c[0x0][0x22c] ;  /* 0x00008b0000047ab9 */ /* 0x000fe20000000800 */
[----:B------:R-:W-:Y:S01]  /*2dfc0*/  IADD3 R0, R245, UR6, R246 ;  /* 0x00000006f5007c10 */ /* 0x000fe2000fffe0f6 */
[----:B------:R-:W-:Y:S01]  /*2dfd0*/  ULDC.64 UR6, c[0x0][0x220] ;  /* 0x0000880000067ab9 */ /* 0x000fe20000000a00 */
[----:B------:R-:W-:Y:S02]  /*2dfe0*/  LOP3.LUT R245, R247, 0x300, RZ, 0xc0, !PT ;  /* 0x00000300f7f57812 */ /* 0x000fe400078ec0ff */
[----:B------:R-:W-:Y:S01]  /*2dff0*/  ISETP.LT.AND P3, PT, R2, UR4, !P0 ;  /* 0x0000000402007c0c */ /* 0x000fe2000c761270 */
[----:B------:R-:W-:Y:S01]  /*2e000*/  VIADD R2, R3, 0x4 ;  /* 0x0000000403027836 */ /* 0x000fe20000000000 */
[----:B------:R-:W-:Y:S01]  /*2e010*/  ULDC UR4, c[0x0][0x22c] ;  /* 0x00008b0000047ab9 */ /* 0x000fe20000000800 */
[----:B------:R-:W-:-:S03]  /*2e020*/  IMAD.IADD R0, R0, 0x1, R245 ;  /* 0x0000000100007824 */ /* 0x000fc600078e02f5 */
[----:B------:R-:W-:Y:S01]  /*2e030*/  ISETP.LT.AND P6, PT, R2, UR4, !P0 ;  /* 0x0000000402007c0c */ /* 0x000fe2000c7c1270 */
[----:B------:R-:W-:Y:S01]  /*2e040*/  ULDC UR4, c[0x0][0x244] ;  /* 0x0000910000047ab9 */ /* 0x000fe20000000800 */
[----:B------:R-:W-:Y:S01]  /*2e050*/  STSM.16.M88.4 [R0], R236 ;  /* 0x000000ec00007844 */ /* 0x000fe20000000200 */
[----:B------:R-:W-:Y:S06]  /*2e060*/  BAR.SYNC.DEFER_BLOCKING 0x0 ;  /* 0x0000000000007b1d */ /* 0x000fec0000010000 */
[----:B------:R-:W-:Y:S02]  /*2e070*/  LDS.128 R244, [R252] ;  /* 0x00000000fcf47984 */ /* 0x000fe40000000c00 */
[----:B------:R-:W-:Y:S06]  /*2e080*/  BAR.SYNC.DEFER_BLOCKING 0x0 ;  /* 0x0000000000007b1d */ /* 0x000fec0000010000 */
[----:B------:R-:W-:Y:S02]  /*2e090*/  STSM.16.M88.4 [R0], R100 ;  /* 0x0000006400007844 */ /* 0x000fe40000000200 */
        /* <DEDUP_REMOVED lines=53> */
[----:B------:R-:W0:Y:S02]  /*2e3f0*/  LDS.128 R120, [R252] ;  /* 0x00000000fc787984 */ /* 0x000e240000000c00 */
[----:B------:R-:W-:Y:S06]  /*2e400*/  BAR.SYNC.DEFER_BLOCKING 0x0 ;  /* 0x0000000000007b1d */ /* 0x000fec0000010000 */
[----:B------:R-:W-:Y:S02]  /*2e410*/  STSM.16.M88.4 [R0], R112 ;  /* 0x0000007000007844 */ /* 0x000fe40000000200 */
[----:B------:R-:W-:Y:S06]  /*2e420*/  BAR.SYNC.DEFER_BLOCKING 0x0 ;  /* 0x0000000000007b1d */ /* 0x000fec0000010000 */
[----:B0-----:R-:W-:Y:S04]  /*2e430*/  STL.64 [R1+0x3c0], R120 ;  /* 0x0003c07801007387 */ /* 0x001fe80000100a00 */
[----:B------:R-:W-:Y:S04]  /*2e440*/  STL.64 [R1+0x3c8], R122 ;  /* 0x0003c87a01007387 */ /* 0x000fe80000100a00 */
[----:B------:R-:W0:Y:S01]  /*2e450*/  LDS.128 R112, [R252] ;  /* 0x00000000fc707984 */ /* 0x000e220000000c00 */
        /* <DEDUP_REMOVED lines=9> */
[----:B0-----:R0:W-:Y:S04]  /*2e4f0*/  STL.64 [R1+0x13e8], R56 ;  /* 0x0013e83801007387 */ /* 0x0011e80000100a00 */
[----:B------:R1:W-:Y:S04]  /*2e500*/  STL.64 [R1+0x13d8], R58 ;  /* 0x0013d83a01007387 */ /* 0x0003e80000100a00 */
[----:B0-----:R-:W2:Y:S04]  /*2e510*/  LDL.LU R56, [R1+0x600] ;  /* 0x0006000001387983 */ /* 0x001ea80000300800 */
[----:B------:R-:W0:Y:S01]  /*2e520*/  LDS.128 R48, [R252] ;  /* 0x00000000fc307984 */ /* 0x000e220000000c00 */
[----:B------:R-:W-:Y:S06]  /*2e530*/  BAR.SYNC.DEFER_BLOCKING 0x0 ;  /* 0x0000000000007b1d */ /* 0x000fec0000010000 */
[----:B------:R-:W2:Y:S04]  /*2e540*/  LDL.LU R57, [R1+0x604] ;  /* 0x0006040001397983 */ /* 0x000ea80000300800 */
[----:B-1----:R-:W2:Y:S04]  /*2e550*/  LDL.LU R58, [R1+0x608] ;  /* 0x00060800013a7983 */ /* 0x002ea80000300800 */
[----:B------:R-:W2:Y:S04]  /*2e560*/  LDL.LU R59, [R1+0x60c] ;  /* 0x00060c00013b7983 */ /* 0x000ea80000300800 */
[----:B------:R-:W-:Y:S01]  /*2e570*/  STSM.16.M88.4 [R0], R44 ;  /* 0x0000002c00007844 */ /* 0x000fe20000000200 */
[----:B------:R-:W-:Y:S06]  /*2e580*/  BAR.SYNC.DEFER_BLOCKING 0x0 ;  /* 0x0000000000007b1d */ /* 0x000fec0000010000 */
[----:B0-----:R0:W-:Y:S04]  /*2e590*/  STL.64 [R1+0x13d0], R48 ;  /* 0x0013d03001007387 */ /* 0x0011e80000100a00 */
[----:B------:R1:W-:Y:S04]  /*2e5a0*/  STL.64 [R1+0x13c8], R50 ;  /* 0x0013c83201007387 */ /* 0x0003e80000100a00 */
[----:B0-----:R-:W3:Y:S04]  /*2e5b0*/  LDL.LU R48, [R1+0x3f0] ;  /* 0x0003f00001307983 */ /* 0x001ee80000300800 */
[----:B------:R-:W0:Y:S01]  /*2e5c0*/  LDS.128 R44, [R252] ;  /* 0x00000000fc2c7984 */ /* 0x000e220000000c00 */
[----:B------:R-:W-:Y:S06]  /*2e5d0*/  BAR.SYNC.DEFER_BLOCKING 0x0 ;  /* 0x0000000000007b1d */ /* 0x000fec0000010000 */
[----:B------:R-:W3:Y:S04]  /*2e5e0*/  LDL.LU R49, [R1+0x3f4] ;  /* 0x0003f40001317983 */ /* 0x000ee80000300800 */
[----:B-1----:R-:W3:Y:S04]  /*2e5f0*/  LDL.LU R50, [R1+0x3f8] ;  /* 0x0003f80001327983 */ /* 0x002ee80000300800 */
[----:B------:R-:W3:Y:S04]  /*2e600*/  LDL.LU R51, [R1+0x3fc] ;  /* 0x0003fc0001337983 */ /* 0x000ee80000300800 */
[----:B------:R-:W4:Y:S04]  /*2e610*/  LDL.LU R236, [R1+0x3e0] ;  /* 0x0003e00001ec7983 */ /* 0x000f280000300800 */
[----:B------:R-:W-:Y:S01]  /*2e620*/  STSM.16.M88.4 [R0], R40 ;  /* 0x0000002800007844 */ /* 0x000fe20000000200 */
[----:B------:R-:W-:Y:S06]  /*2e630*/  BAR.SYNC.DEFER_BLOCKING 0x0 ;  /* 0x0000000000007b1d */ /* 0x000fec0000010000 */
[----:B------:R-:W4:Y:S04]  /*2e640*/  LDL.LU R237, [R1+0x3e4] ;  /* 0x0003e40001ed7983 */ /* 0x000f280000300800 */
[----:B------:R-:W4:Y:S04]  /*2e650*/  LDL.LU R238, [R1+0x3e8] ;  /* 0x0003e80001ee7983 */ /* 0x000f280000300800 */
[----:B------:R-:W4:Y:S04]  /*2e660*/  LDL.LU R239, [R1+0x3ec] ;  /* 0x0003ec0001ef7983 */ /* 0x000f280000300800 */
[----:B------:R-:W2:Y:S04]  /*2e670*/  LDL.LU R2, [R1+0x10dc] ;  /* 0x0010dc0001027983 */ /* 0x000ea80000300800 */
[----:B------:R-:W1:Y:S01]  /*2e680*/  LDS.128 R40, [R252] ;  /* 0x00000000fc287984 */ /* 0x000e620000000c00 */
[----:B------:R-:W-:Y:S06]  /*2e690*/  BAR.SYNC.DEFER_BLOCKING 0x0 ;  /* 0x0000000000007b1d */ /* 0x000fec0000010000 */
[----:B0-----:R-:W-:Y:S04]  /*2e6a0*/  STL.64 [R1+0x13c0], R44 ;  /* 0x0013c02c01007387 */ /* 0x001fe80000100a00 */
[----:B------:R-:W-:Y:S04]  /*2e6b0*/  STL.64 [R1+0x13b8], R46 ;  /* 0x0013b82e01007387 */ /* 0x000fe80000100a00 */
[----:B------:R-:W-:Y:S01]  /*2e6c0*/  STSM.16.M88.4 [R0], R36 ;  /* 0x0000002400007844 */ /* 0x000fe20000000200 */
[----:B------:R-:W-:Y:S06]  /*2e6d0*/  BAR.SYNC.DEFER_BLOCKING 0x0 ;  /* 0x0000000000007b1d */ /* 0x000fec0000010000 */
[----:B-1----:R-:W-:Y:S04]  /*2e6e0*/  STL.64 [R1+0x13b0], R40 ;  /* 0x0013b02801007387 */ /* 0x002fe80000100a00 */
        /* <DEDUP_REMOVED lines=231> */
[----:B------:R2:W-:Y:S02]  /*2f560*/  STSM.16.M88.4 [R0], R240 ;  /* 0x000000f000007844 */ /* 0x0005e40000000200 */
[----:B------:R-:W-:Y:S06]  /*2f570*/  BAR.SYNC.DEFER_BLOCKING 0x0 ;  /* 0x0000000000007b1d */ /* 0x000fec0000010000 */
[----:B0-----:R-:W-:Y:S01]  /*2f580*/  STL.64 [R1+0x1128], R224 ;  /* 0x001128e001007387 */ /* 0x001fe20000100a00 */
[----:B--2---:R-:W-:Y:S01]  /*2f590*/  IMAD R240, R2, UR4, RZ ;  /* 0x0000000402f07c24 */ /* 0x004fe2000f8e02ff */
[----:B------:R-:W-:-:S02]  /*2f5a0*/  ULDC UR4, c[0x0][0x248] ;  /* 0x0000920000047ab9 */ /* 0x000fc40000000800 */
[----:B------:R-:W-:Y:S02]  /*2f5b0*/  STL.64 [R1+0x1120], R226 ;  /* 0x001120e201007387 */ /* 0x000fe40000100a00 */
[C---:B------:R-:W-:Y:S01]  /*2f5c0*/  LEA R2, P2, R240.reuse, UR6, 0x1 ;  /* 0x00000006f0027c11 */ /* 0x040fe2000f8408ff */
[----:B------:R-:W-:Y:S01]  /*2f5d0*/  ULDC UR6, c[0x0][0x22c] ;  /* 0x00008b0000067ab9 */ /* 0x000fe20000000800 */
[----:B------:R-:W0:Y:S01]  /*2f5e0*/  LDS.128 R228, [R252] ;  /* 0x00000000fce47984 */ /* 0x000e220000000c00 */
[----:B------:R-:W-:Y:S06]  /*2f5f0*/  BAR.SYNC.DEFER_BLOCKING 0x0 ;  /* 0x0000000000007b1d */ /* 0x000fec0000010000 */
[----:B------:R1:W-:Y:S02]  /*2f600*/  STSM.16.M88.4 [R0], R248 ;  /* 0x000000f800007844 */ /* 0x0003e40000000200 */
[----:B------:R-:W-:Y:S06]  /*2f610*/  BAR.SYNC.DEFER_BLOCKING 0x0 ;  /* 0x0000000000007b1d */ /* 0x000fec0000010000 */
[----:B0-----:R-:W-:Y:S01]  /*2f620*/  STL.64 [R1+0x1118], R228 ;  /* 0x001118e401007387 */ /* 0x001fe20000100a00 */
[----:B-1----:R-:W-:Y:S01]  /*2f630*/  LEA.HI.X.SX32 R248, R240, UR7, 0x1, P2 ;  /* 0x00000007f0f87c11 */ /* 0x002fe200090f0eff */
[C---:B------:R-:W-:Y:S01]  /*2f640*/  IMAD R251, R3.reuse, UR4, RZ ;  /* 0x0000000403fb7c24 */ /* 0x040fe2000f8e02ff */
[----:B------:R-:W-:Y:S01]  /*2f650*/  ISETP.LT.AND P2, PT, R3, UR6, !P0 ;  /* 0x0000000603007c0c */ /* 0x000fe2000c741270 */
[----:B------:R-:W-:Y:S01]  /*2f660*/  ULDC UR4, c[0x0][0x248] ;  /* 0x0000920000047ab9 */ /* 0x000fe20000000800 */
[----:B------:R-:W-:Y:S01]  /*2f670*/  ULDC UR6, c[0x0][0x22c] ;  /* 0x00008b0000067ab9 */ /* 0x000fe20000000800 */
[C---:B------:R-:W-:Y:S01]  /*2f680*/  VIADD R249, R251.reuse, UR4 ;  /* 0x00000004fbf97c36 */ /* 0x040fe20008000000 */
[C---:B------:R-:W-:Y:S01]  /*2f690*/  LEA R250, P5, R251.reuse, R2, 0x1 ;  /* 0x00000002fbfa7211 */ /* 0x040fe200078a08ff */
[----:B------:R-:W-:Y:S01]  /*2f6a0*/  ULDC UR4, c[0x0][0x248] ;  /* 0x0000920000047ab9 */ /* 0x000fe20000000800 */
[----:B------:R-:W-:Y:S01]  /*2f6b0*/  ULDC UR7, c[0x0][0x22c] ;  /* 0x00008b0000077ab9 */ /* 0x000fe20000000800 */
[----:B------:R-:W-:Y:S01]  /*2f6c0*/  STL.64 [R1+0x1110], R230 ;  /* 0x001110e601007387 */ /* 0x000fe20000100a00 */
[----:B------:R-:W-:-:S02]  /*2f6d0*/  LEA.HI.X.SX32 R251, R251, R248, 0x1, P5 ;  /* 0x000000f8fbfb7211 */ /* 0x000fc400028f0eff */
[C---:B------:R-:W-:Y:S01]  /*2f6e0*/  LEA R4, P5, R249.reuse, R2, 0x1 ;  /* 0x00000002f9047211 */ /* 0x040fe200078a08ff */
[----:B------:R-:W0:Y:S03]  /*2f6f0*/  LDS.128 R232, [R252] ;  /* 0x00000000fce87984 */ /* 0x000e260000000c00 */
[----:B------:R-:W-:Y:S01]  /*2f700*/  LEA.HI.X.SX32 R5, R249, R248, 0x1, P5 ;  /* 0x000000f8f9057211 */ /* 0x000fe200028f0eff */
[----:B------:R-:W-:Y:S06]  /*2f710*/  BAR.SYNC.DEFER_BLOCKING 0x0 ;  /* 0x0000000000007b1d */ /* 0x000fec0000010000 */
[----:B----4-:R-:W-:Y:S02]  /*2f720*/  STSM.16.M88.4 [R0], R236 ;  /* 0x000000ec00007844 */ /* 0x010fe40000000200 */
[----:B------:R-:W-:Y:S06]  /*2f730*/  BAR.SYNC.DEFER_BLOCKING 0x0 ;  /* 0x0000000000007b1d */ /* 0x000fec0000010000 */
[----:B0-----:R-:W-:Y:S04]  /*2f740*/  STL.64 [R1+0x1108], R232 ;  /* 0x001108e801007387 */ /* 0x001fe80000100a00 */
[----:B------:R-:W-:Y:S04]  /*2f750*/  STL.64 [R1+0x10e8], R234 ;  /* 0x0010e8ea01007387 */ /* 0x000fe80000100a00 */
[----:B------:R-:W0:Y:S01]  /*2f760*/  LDS.128 R236, [R252] ;  /* 0x00000000fcec7984 */ /* 0x000e220000000c00 */
[----:B------:R-:W-:Y:S06]  /*2f770*/  BAR.SYNC.DEFER_BLOCKING 0x0 ;  /* 0x0000000000007b1d */ /* 0x000fec0000010000 */
[----:B---3--:R-:W-:Y:S02]  /*2f780*/  STSM.16.M88.4 [R0], R48 ;  /* 0x0000003000007844 */ /* 0x008fe40000000200 */
[----:B------:R-:W-:Y:S06]  /*2f790*/  BAR.SYNC.DEFER_BLOCKING 0x0 ;  /* 0x0000000000007b1d */ /* 0x000fec0000010000 */
[----:B0-----:R-:W-:Y:S04]  /*2f7a0*/  STL.64 [R1+0x10f0], R236 ;  /* 0x0010f0ec01007387 */ /* 0x001fe80000100a00 */
[----:B------:R-:W-:Y:S04]  /*2f7b0*/  STL.64 [R1+0x10e0], R238 ;  /* 0x0010e0ee01007387 */ /* 0x000fe80000100a00 */
[----:B------:R0:W1:Y:S01]  /*2f7c0*/  LDS.128 R240, [R252] ;  /* 0x00000000fcf07984 */ /* 0x0000620000000c00 */
[----:B------:R-:W-:Y:S01]  /*2f7d0*/  BAR.SYNC.DEFER_BLOCKING 0x0 ;  /* 0x0000000000007b1d */ /* 0x000fe20000010000 */
[----:B0-----:R-:W-:-:S05]  /*2f7e0*/  VIADD R252, R3, 0x5 ;  /* 0x0000000503fc7836 */ /* 0x001fca0000000000 */
[----:B------:R0:W-:Y:S02]  /*2f7f0*/  STSM.16.M88.4 [R0], R56 ;  /* 0x0000003800007844 */ /* 0x0001e40000000200 */
[----:B------:R-:W-:Y:S06]  /*2f800*/  BAR.SYNC.DEFER_BLOCKING 0x0 ;  /* 0x0000000000007b1d */ /* 0x000fec0000010000 */
[----:B-1----:R-:W-:Y:S01]  /*2f810*/  STL.64 [R1+0x1100], R240 ;  /* 0x001100f001007387 */ /* 0x002fe20000100a00 */
[----:B0-----:R-:W-:Y:S01]  /*2f820*/  VIADD R0, R249, UR4 ;  /* 0x00000004f9007c36 */ /* 0x001fe20008000000 */
[----:B------:R-:W-:Y:S01]  /*2f830*/  PRMT R249, R244, 0x7632, R249 ;  /* 0x00007632f4f97816 */ /* 0x000fe200000000f9 */
[----:B------:R-:W-:Y:S01]  /*2f840*/  ULDC UR4, c[0x0][0x248] ;  /* 0x0000920000047ab9 */ /* 0x000fe20000000800 */
[----:B------:R-:W-:Y:S04]  /*2f850*/  STL.64 [R1+0x10f8], R242 ;  /* 0x0010f8f201007387 */ /* 0x000fe80000100a00 */
[----:B------:R-:W2:Y:S04]  /*2f860*/  LDL.LU R109, [R1+0x3c0] ;  /* 0x0003c000016d7983 */ /* 0x000ea80000300800 */
[----:B------:R-:W3:Y:S04]  /*2f870*/  LDL.LU R111, [R1+0x3c4] ;  /* 0x0003c400016f7983 */ /* 0x000ee80000300800 */
[----:B------:R0:W-:Y:S01]  /*2f880*/  @P2 STG.E.U16 desc[UR56][R250.64], R244 ;  /* 0x000000f4fa002986 */ /* 0x0001e2000c101538 */
[----:B------:R-:W-:Y:S01]  /*2f890*/  ISETP.LT.AND P2, PT, R252, UR6, !P0 ;  /* 0x00000006fc007c0c */ /* 0x000fe2000c741270 */
[----:B------:R-:W-:-:S02]  /*2f8a0*/  ULDC UR6, c[0x0][0x22c] ;  /* 0x00008b0000067ab9 */ /* 0x000fc40000000800 */
[----:B------:R1:W-:Y:S04]  /*2f8b0*/  @P1 STG.E.U16 desc[UR56][R4.64], R249 ;  /* 0x000000f904001986 */ /* 0x0003e8000c101538 */
[----:B------:R-:W4:Y:S01]  /*2f8c0*/  LDL.LU R113, [R1+0x3c8] ;  /* 0x0003c80001717983 */ /* 0x000f220000300800 */
[----:B0-----:R-:W-:-:S04]  /*2f8d0*/  LEA R250, P5, R0, R2, 0x1 ;  /* 0x0000000200fa7211 */ /* 0x001fc800078a08ff */
[C---:B------:R-:W-:Y:S01]  /*2f8e0*/  LEA.HI.X.SX32 R251, R0.reuse, R248, 0x1, P5 ;  /* 0x000000f800fb7211 */ /* 0x040fe200028f0eff */
[----:B------:R-:W-:Y:S01]  /*2f8f0*/  VIADD R0, R0, UR4 ;  /* 0x0000000400007c36 */ /* 0x000fe20008000000 */
[----:B------:R-:W-:Y:S01]  /*2f900*/  ULDC UR4, c[0x0][0x248] ;  /* 0x0000920000047ab9 */ /* 0x000fe20000000800 */
[C---:B------:R-:W-:Y:S02]  /*2f910*/  VIADD R244, R3.reuse, 0x6 ;  /* 0x0000000603f47836 */ /* 0x040fe40000000000 */
[----:B------:R0:W-:Y:S01]  /*2f920*/  @P4 STG.E.U16 desc[UR56][R250.64], R245 ;  /* 0x000000f5fa004986 */ /* 0x0001e2000c101538 */
[----:B-1----:R-:W-:Y:S01]  /*2f930*/  VIADD R249, R0, UR4 ;  /* 0x0000000400f97c36 */ /* 0x002fe20008000000 */
[----:B------:R-:W-:Y:S01]  /*2f940*/  ULDC UR4, c[0x0][0x22c] ;  /* 0x00008b0000047ab9 */ /* 0x000fe20000000800 */
[----:B------:R-:W-:Y:S01]  /*2f950*/  ISETP.LT.AND P1, PT, R244, UR6, !P0 ;  /* 0x00000006f4007c0c */ /* 0x000fe2000c721270 */
[----:B------:R-:W-:Y:S01]  /*2f960*/  VIADD R244, R3, 0x7 ;  /* 0x0000000703f47836 */ /* 0x000fe20000000000 */
[----:B------:R-:W-:Y:S01]  /*2f970*/  ULDC UR6, c[0x0][0x22c] ;  /* 0x00008b0000067ab9 */ /* 0x000fe20000000800 */
[----:B0-----:R-:W-:-:S02]  /*2f980*/  LEA R250, P5, R0, R2, 0x1 ;  /* 0x0000000200fa7211 */ /* 0x001fc400078a08ff */
[----:B------:R-:W-:Y:S02]  /*2f990*/  PRMT R245, R245, 0x7632, R245 ;  /* 0x00007632f5f57816 */ /* 0x000fe400000000f5 */
[----:B------:R-:W-:Y:S01]  /*2f9a0*/  LEA.HI.X.SX32 R251, R0, R248, 0x1, P5 ;  /* 0x000000f800fb7211 */ /* 0x000fe200028f0eff */
[C---:B------:R-:W-:Y:S01]  /*2f9b0*/  VIADD R0, R3.reuse, 0x8 ;  /* 0x0000000803007836 */ /* 0x040fe20000000000 */
[----:B------:R-:W-:Y:S01]  /*2f9c0*/  ISETP.LT.AND P4, PT, R244, UR6, !P0 ;  /* 0x00000006f4007c0c */ /* 0x000fe2000c781270 */
[----:B------:R-:W-:Y:S02]  /*2f9d0*/  ULDC UR6, c[0x0][0x22c] ;  /* 0x00008b0000067ab9 */ /* 0x000fe40000000800 */
[----:B------:R0:W-:Y:S01]  /*2f9e0*/  @P3 STG.E.U16 desc[UR56][R250.64], R245 ;  /* 0x000000f5fa003986 */ /* 0x0001e2000c101538 */
[----:B------:R-:W-:Y:S01]  /*2f9f0*/  ISETP.LT.AND P3, PT, R0, UR4, !P0 ;  /* 0x0000000400007c0c */ /* 0x000fe2000c761270 */
[----:B------:R-:W-:Y:S01]  /*2fa00*/  VIADD R0, R3, 0x9 ;  /* 0x0000000903007836 */ /* 0x000fe20000000000 */
[----:B------:R-:W-:Y:S01]  /*2fa10*/  LEA R244, P5, R249, R2, 0x1 ;  /* 0x00000002f9f47211 */ /* 0x000fe200078a08ff */
[----:B------:R-:W-:-:S03]  /*2fa20*/  ULDC UR4, c[0x0][0x248] ;  /* 0x0000920000047ab9 */ /* 0x000fc60000000800 */
[C---:B0-----:R-:W-:Y:S02]  /*2fa30*/  LEA.HI.X.SX32 R245, R249.reuse, R248, 0x1, P5 ;  /* 0x000000f8f9f57211 */ /* 0x041fe400028f0eff */
[----:B------:R-:W-:Y:S01]  /*2fa40*/  ISETP.LT.AND P5, PT, R0, UR6, !P0 ;  /* 0x0000000600007c0c */ /* 0x000fe2000c7a1270 */
[----:B------:R-:W-:Y:S01]  /*2fa50*/  VIADD R0, R249, UR4 ;  /* 0x00000004f9007c36 */ /* 0x000fe20008000000 */
[----:B------:R-:W-:Y:S01]  /*2fa60*/  ULDC UR4, c[0x0][0x248] ;  /* 0x0000920000047ab9 */ /* 0x000fe20000000800 */
[----:B------:R0:W-:Y:S01]  /*2fa70*/  @P6 STG.E.U16 desc[UR56][R244.64], R246 ;  /* 0x000000f6f4006986 */ /* 0x0001e2000c101538 */
[----:B------:R-:W-:Y:S01]  /*2fa80*/  PRMT R251, R246, 0x7632, R251 ;  /* 0x00007632f6fb7816 */ /* 0x000fe200000000fb */
[----:B------:R-:W-:Y:S01]  /*2fa90*/  ULDC UR6, c[0x0][0x248] ;  /* 0x0000920000067ab9 */ /* 0x000fe20000000800 */
[----:B------:R-:W-:Y:S01]  /*2faa0*/  VIADD R249, R3, 0xa ;  /* 0x0000000a03f97836 */ /* 0x000fe20000000000 */
[C---:B0-----:R-:W-:Y:S01]  /*2fab0*/  LEA R244, P6, R0.reuse, R2, 0x1 ;  /* 0x0000000200f47211 */ /* 0x041fe200078c08ff */
[----:B------:R-:W-:Y:S01]  /*2fac0*/  VIADD R246, R0, UR4 ;  /* 0x0000000400f67c36 */ /* 0x000fe20008000000 */
[----:B------:R-:W-:-:S02]  /*2fad0*/  ULDC UR4, c[0x0][0x22c] ;  /* 0x00008b0000047ab9 */ /* 0x000fc40000000800 */
[----:B------:R-:W-:Y:S02]  /*2fae0*/  LEA.HI.X.SX32 R245, R0, R248, 0x1, P6 ;  /* 0x000000f800f57211 */ /* 0x000fe400030f0eff */
[C---:B------:R-:W-:Y:S01]  /*2faf0*/  LEA R250, P6, R246.reuse, R2, 0x1 ;  /* 0x00000002f6fa7211 */ /* 0x040fe200078c08ff */
[C---:B------:R-:W-:Y:S01]  /*2fb00*/  VIADD R0, R246.reuse, UR6 ;  /* 0x00000006f6007c36 */ /* 0x040fe20008000000 */
[----:B------:R-:W-:Y:S01]  /*2fb10*/  ULDC UR6, c[0x0][0x22c] ;  /* 0x00008b0000067ab9 */ /* 0x000fe20000000800 */
[----:B------:R0:W-:Y:S01]  /*2fb20*/  @P2 STG.E.U16 desc[UR56][R244.64], R251 ;  /* 0x000000fbf4002986 */ /* 0x0001e2000c101538 */
[----:B------:R-:W-:Y:S01]  /*2fb30*/  ISETP.LT.AND P2, PT, R249, UR4, !P0 ;  /* 0x00000004f9007c0c */ /* 0x000fe2000c741270 */
[----:B------:R-:W-:Y:S01]  /*2fb40*/  ULDC UR4, c[0x0][0x22c] ;  /* 0x00008b0000047ab9 */ /* 0x000fe20000000800 */
[----:B------:R-:W-:Y:S02]  /*2fb50*/  PRMT R249, R247, 0x7632, R249 ;  /* 0x00007632f7f97816 */ /* 0x000fe400000000f9 */
[----:B0-----:R-:W-:Y:S01]  /*2fb60*/  LEA.HI.X.SX32 R251, R246, R248, 0x1, P6 ;  /* 0x000000f8f6fb7211 */ /* 0x001fe200030f0eff */
[----:B------:R-:W-:Y:S01]  /*2fb70*/  VIADD R246, R3, 0xb ;  /* 0x0000000b03f67836 */ /* 0x000fe20000000000 */
[----:B------:R-:W-:-:S03]  /*2fb80*/  LEA R244, P6, R0, R2, 0x1 ;  /* 0x0000000200f47211 */ /* 0x000fc600078c08ff */
[----:B------:R0:W-:Y:S01]  /*2fb90*/  @P1 STG.E.U16 desc[UR56][R250.64], R247 ;  /* 0x000000f7fa001986 */ /* 0x0001e2000c101538 */
[----:B------:R-:W-:Y:S01]  /*2fba0*/  ISETP.LT.AND P1, PT, R246, UR4, !P0 ;  /* 0x00000004f6007c0c */ /* 0x000fe2000c721270 */
[----:B------:R-:W-:Y:S01]  /*2fbb0*/  ULDC UR4, c[0x0][0x248] ;  /* 0x0000920000047ab9 */ /* 0x000fe20000000800 */
[C---:B------:R-:W-:Y:S01]  /*2fbc0*/  LEA.HI.X.SX32 R245, R0.reuse, R248, 0x1, P6 ;  /* 0x000000f800f57211 */ /* 0x040fe200030f0eff */
[----:B------:R-:W-:Y:S01]  /*2fbd0*/  VIADD R0, R0, UR4 ;  /* 0x0000000400007c36 */ /* 0x000fe20008000000 */
[----:B------:R-:W-:-:S03]  /*2fbe0*/  ULDC UR4, c[0x0][0x248] ;  /* 0x0000920000047ab9 */ /* 0x000fc60000000800 */
[----:B------:R1:W-:Y:S01]  /*2fbf0*/  @P4 STG.E.U16 desc[UR56][R244.64], R249 ;  /* 0x000000f9f4004986 */ /* 0x0003e2000c101538 */
[----:B------:R-:W-:-:S04]  /*2fc00*/  LEA R246, P6, R0, R2, 0x1 ;  /* 0x0000000200f67211 */ /* 0x000fc800078c08ff */
[C---:B0-----:R-:W-:Y:S01]  /*2fc10*/  LEA.HI.X.SX32 R247, R0.reuse, R248, 0x1, P6 ;  /* 0x000000f800f77211 */ /* 0x041fe200030f0eff */
[----:B-1----:R-:W-:Y:S02]  /*2fc20*/  VIADD R244, R3, 0xc ;  /* 0x0000000c03f47836 */ /* 0x002fe40000000000 */
[----:B------:R-:W-:Y:S01]  /*2fc30*/  VIADD R245, R0, UR4 ;  /* 0x0000000400f57c36 */ /* 0x000fe20008000000 */
[----:B------:R-:W-:Y:S02]  /*2fc40*/  ULDC UR4, c[0x0][0x248] ;  /* 0x0000920000047ab9 */ /* 0x000fe40000000800 */
[----:B------:R-:W-:Y:S01]  /*2fc50*/  ISETP.LT.AND P4, PT, R244, UR6, !P0 ;  /* 0x00000006f4007c0c */ /* 0x000fe2000c781270 */
[C---:B------:R-:W-:Y:S01]  /*2fc60*/  VIADD R0, R245.reuse, UR4 ;  /* 0x00000004f5007c36 */ /* 0x040fe20008000000 */
[----:B------:R-:W-:Y:S01]  /*2fc70*/  LEA R244, P6, R245, R2, 0x1 ;  /* 0x00000002f5f47211 */ /* 0x000fe200078c08ff */
[----:B------:R-:W-:Y:S01]  /*2fc80*/  VIADD R249, R3, 0xd ;  /* 0x0000000d03f97836 */ /* 0x000fe20000000000 */
[----:B------:R-:W-:Y:S01]  /*2fc90*/  PRMT R250, R100, 0x7632, R250 ;  /* 0x0000763264fa7816 */ /* 0x000fe200000000fa */
[----:B------:R0:W-:Y:S01]  /*2fca0*/  @P3 STG.E.U16 desc[UR56][R246.64], R100 ;  /* 0x00000064f6003986 */ /* 0x0001e2000c101538 */
[----:B------:R-:W-:Y:S01]  /*2fcb0*/  LEA.HI.X.SX32 R245, R245, R248, 0x1, P6 ;  /* 0x000000f8f5f57211 */ /* 0x000fe200030f0eff */
[----:B------:R-:W-:Y:S01]  /*2fcc0*/  ULDC UR6, c[0x0][0x22c] ;  /* 0x00008b0000067ab9 */ /* 0x000fe20000000800 */
[----:B------:R-:W-:Y:S01]  /*2fcd0*/  ULDC UR4, c[0x0][0x248] ;  /* 0x0000920000047ab9 */ /* 0x000fe20000000800 */
[----:B------:R-:W-:Y:S01]  /*2fce0*/  ISETP.LT.AND P3, PT, R249, UR6, !P0 ;  /* 0x00000006f9007c0c */ /* 0x000fe2000c761270 */
[----:B------:R-:W-:Y:S01]  /*2fcf0*/  ULDC UR6, c[0x0][0x22c] ;  /* 0x00008b0000067ab9 */ /* 0x000fe20000000800 */
[----:B------:R1:W-:Y:S01]  /*2fd00*/  @P5 STG.E.U16 desc[UR56][R244.64], R250 ;  /* 0x000000faf4005986 */ /* 0x0003e2000c101538 */
[----:B0-----:R-:W-:Y:S01]  /*2fd10*/  VIADD R100, R3, 0xe ;  /* 0x0000000e03647836 */ /* 0x001fe20000000000 */
[----:B------:R-:W-:-:S04]  /*2fd20*/  LEA R246, P6, R0, R2, 0x1 ;  /* 0x0000000200f67211 */ /* 0x000fc800078c08ff */
[----:B------:R-:W-:Y:S02]  /*2fd30*/  LEA.HI.X.SX32 R247, R0, R248, 0x1, P6 ;  /* 0x000000f800f77211 */ /* 0x000fe400030f0eff */
[----:B------:R-:W-:Y:S01]  /*2fd40*/  ISETP.LT.AND P5, PT, R100, UR6, !P0 ;  /* 0x0000000664007c0c */ /* 0x000fe2000c7a1270 */
[----:B------:R-:W-:Y:S01]  /*2fd50*/  VIADD R100, R0, UR4 ;  /* 0x0000000400647c36 */ /* 0x000fe20008000000 */
[----:B------:R-:W-:Y:S01]  /*2fd60*/  ULDC UR4, c[0x0][0x248] ;  /* 0x0000920000047ab9 */ /* 0x000fe20000000800 */
[----:B------:R0:W-:Y:S01]  /*2fd70*/  @P2 STG.E.U16 desc[UR56][R246.64], R101 ;  /* 0x00000065f6002986 */ /* 0x0001e2000c101538 */
[----:B------:R-:W-:Y:S02]  /*2fd80*/  ULDC UR6, c[0x0][0x22c] ;  /* 0x00008b0000067ab9 */ /* 0x000fe40000000800 */
[C---:B-1----:R-:W-:Y:S01]  /*2fd90*/  LEA R244, P2, R100.reuse, R2, 0x1 ;  /* 0x0000000264f47211 */ /* 0x042fe200078408ff */
[----:B------:R-:W-:Y:S01]  /*2fda0*/  VIADD R0, R100, UR4 ;  /* 0x0000000464007c36 */ /* 0x000fe20008000000 */
[----:B------:R-:W-:-:S02]  /*2fdb0*/  ULDC UR4, c[0x0][0x22c] ;  /* 0x00008b0000047ab9 */ /* 0x000fc40000000800 */
[----:B------:R-:W-:Y:S01]  /*2fdc0*/  LEA.HI.X.SX32 R245, R100, R248, 0x1, P2 ;  /* 0x000000f864f57211 */ /* 0x000fe200010f0eff */
[----:B0-----:R-:W-:Y:S01]  /*2fdd0*/  VIADD R246, R3, 0xf ;  /* 0x0000000f03f67836 */ /* 0x001fe20000000000 */
[----:B------:R-:W-:-:S04]  /*2fde0*/  PRMT R101, R101, 0x7632, R101 ;  /* 0x0000763265657816 */ /* 0x000fc80000000065 */
[----:B------:R-:W-:Y:S01]  /*2fdf0*/  ISETP.LT.AND P2, PT, R246, UR6, !P0 ;  /* 0x00000006f6007c0c */ /* 0x000fe2000c741270 */
[C---:B------:R-:W-:Y:S01]  /*2fe00*/  VIADD R246, R3.reuse, 0x10 ;  /* 0x0000001003f67836 */ /* 0x040fe20000000000 */
[----:B------:R-:W-:Y:S01]  /*2fe10*/  LEA R100, P6, R0, R2, 0x1 ;  /* 0x0000000200647211 */ /* 0x000fe200078c08ff */
[----:B------:R0:W-:Y:S01]  /*2fe20*/  @P1 STG.E.U16 desc[UR56][R244.64], R101 ;  /* 0x00000065f4001986 */ /* 0x0001e2000c101538 */
[----:B------:R-:W-:Y:S02]  /*2fe30*/  ULDC UR6, c[0x0][0x22c] ;  /* 0x00008b0000067ab9 */ /* 0x000fe40000000800 */
[----:B------:R-:W-:Y:S01]  /*2fe40*/  ISETP.LT.AND P1, PT, R246, UR4, !P0 ;  /* 0x00000004f6007c0c */ /* 0x000fe2000c721270 */
[----:B------:R-:W-:Y:S01]  /*2fe50*/  ULDC UR4, c[0x0][0x248] ;  /* 0x0000920000047ab9 */ /* 0x000fe20000000800 */
[C---:B0-----:R-:W-:Y:S01]  /*2fe60*/  LEA.HI.X.SX32 R101, R0.reuse, R248, 0x1, P6 ;  /* 0x000000f800657211 */ /* 0x041fe200030f0eff */
[----:B------:R-:W-:Y:S01]  /*2fe70*/  VIADD R0, R0, UR4 ;  /* 0x0000000400007c36 */ /* 0x000fe20008000000 */
[----:B------:R-:W-:Y:S01]  /*2fe80*/  ULDC UR4, c[0x0][0x22c] ;  /* 0x00008b0000047ab9 */ /* 0x000fe20000000800 */
[----:B------:R-:W-:-:S02]  /*2fe90*/  VIADD R244, R3, 0x11 ;  /* 0x0000001103f47836 */ /* 0x000fc40000000000 */
[----:B------:R0:W-:Y:S03]  /*2fea0*/  @P4 STG.E.U16 desc[UR56][R100.64], R102 ;  /* 0x0000006664004986 */ /* 0x0001e6000c101538 */
[----:B------:R-:W-:Y:S01]  /*2feb0*/  ISETP.LT.AND P4, PT, R244, UR4, !P0 ;  /* 0x00000004f4007c0c */ /* 0x000fe2000c781270 */
[----:B------:R-:W-:Y:S01]  /*2fec0*/  ULDC UR4, c[0x0][0x248] ;  /* 0x0000920000047ab9 */ /* 0x000fe20000000800 */
[----:B------:R-:W-:Y:S02]  /*2fed0*/  PRMT R244, R102, 0x7632, R244 ;  /* 0x0000763266f47816 */ /* 0x000fe400000000f4 */
[----:B0-----:R-:W-:Y:S01]  /*2fee0*/  LEA R100, P6, R0, R2, 0x1 ;  /* 0x0000000200647211 */ /* 0x001fe200078c08ff */
[----:B------:R-:W-:-:S03]  /*2fef0*/  VIADD R102, R3, 0x12 ;  /* 0x0000001203667836 */ /* 0x000fc60000000000 */
[C---:B------:R-:W-:Y:S01]  /*2ff00*/  LEA.HI.X.SX32 R101, R0.reuse, R248, 0x1, P6 ;  /* 0x000000f800657211 */ /* 0x040fe200030f0eff */
[----:B------:R-:W-:Y:S01]  /*2ff10*/  VIADD R0, R0, UR4 ;  /* 0x0000000400007c36 */ /* 0x000fe20008000000 */
[----:B------:R-:W-:Y:S01]  /*2ff20*/  ULDC UR4, c[0x0][0x248] ;  /* 0x0000920000047ab9 */ /* 0x000fe20000000800 */
[----:B------:R-:W-:Y:S01]  /*2ff30*/  ISETP.LT.AND P6, PT, R102, UR6, !P0 ;  /* 0x0000000666007c0c */ /* 0x000fe2000c7c1270 */
[----:B------:R-:W-:Y:S01]  /*2ff40*/  ULDC UR6, c[0x0][0x248] ;  /* 0x0000920000067ab9 */ /* 0x000fe20000000800 */
[----:B------:R0:W-:Y:S01]  /*2ff50*/  @P3 STG.E.U16 desc[UR56][R100.64], R244 ;  /* 0x000000f464003986 */ /* 0x0001e2000c101538 */
[C---:B------:R-:W-:Y:S01]  /*2ff60*/  VIADD R102, R0.reuse, UR4 ;  /* 0x0000000400667c36 */ /* 0x040fe20008000000 */
[----:B------:R-:W-:Y:S01]  /*2ff70*/  ULDC UR4, c[0x0][0x22c] ;  /* 0x00008b0000047ab9 */ /* 0x000fe20000000800 */
[----:B------:R-:W-:Y:S01]  /*2ff80*/  VIADD R246, R3, 0x13 ;  /* 0x0000001303f67836 */ /* 0x000fe20000000000 */
[----:B0-----:R-:W-:-:S04]  /*2ff90*/  LEA R100, P3, R0, R2, 0x1 ;  /* 0x0000000200647211 */ /* 0x001fc800078608ff */
[----:B------:R-:W-:Y:S01]  /*2ffa0*/  LEA.HI.X.SX32 R101, R0, R248, 0x1, P3 ;  /* 0x000000f800657211 */ /* 0x000fe200018f0eff */
[C---:B------:R-:W-:Y:S01]  /*2ffb0*/  VIADD R0, R102.reuse, UR6 ;  /* 0x0000000666007c36 */ /* 0x040fe20008000000 */
[C---:B------:R-:W-:Y:S01]  /*2ffc0*/  LEA R244, P3, R102.reuse, R2, 0x1 ;  /* 0x0000000266f47211 */ /* 0x040fe200078608ff */
[----:B------:R-:W-:Y:S02]  /*2ffd0*/  ULDC UR6, c[0x0][0x22c] ;  /* 0x00008b0000067ab9 */ /* 0x000fe40000000800 */
[----:B------:R0:W-:Y:S01]  /*2ffe0*/  @P5 STG.E.U16 desc[UR56][R100.64], R103 ;  /* 0x0000006764005986 */ /* 0x0001e2000c101538 */
[----:B------:R-:W-:Y:S01]  /*2fff0*/  LEA.HI.X.SX32 R245, R102, R248, 0x1, P3 ;  /* 0x000000f866f57211 */ /* 0x000fe200018f0eff */
[----:B------:R-:W-:Y:S01]  /*30000*/  VIADD R102, R3, 0x14 ;  /* 0x0000001403667836 */ /* 0x000fe20000000000 */
[----:B------:R-:W-:Y:S01]  /*30010*/  ISETP.LT.AND P5, PT, R246, UR4, !P0 ;  /* 0x00000004f6007c0c */ /* 0x000fe2000c7a1270 */
[----:B------:R-:W-:Y:S01]  /*30020*/  ULDC UR4, c[0x0][0x22c] ;  /* 0x00008b0000047ab9 */ /* 0x000fe20000000800 */
[----:B------:R-:W-:-:S02]  /*30030*/  PRMT R247, R103, 0x7632, R247 ;  /* 0x0000763267f77816 */ /* 0x000fc400000000f7 */
[----:B0-----:R-:W-:-:S04]  /*30040*/  LEA R100, P3, R0, R2, 0x1 ;  /* 0x0000000200647211 */ /* 0x001fc800078608ff */
[----:B------:R-:W-:Y:S02]  /*30050*/  LEA.HI.X.SX32 R101, R0, R248, 0x1, P3 ;  /* 0x000000f800657211 */ /* 0x000fe400018f0eff */
[----:B------:R-:W-:Y:S01]  /*30060*/  ISETP.LT.AND P3, PT, R102, UR4, !P0 ;  /* 0x0000000466007c0c */ /* 0x000fe2000c761270 */
[----:B------:R-:W-:Y:S02]  /*30070*/  ULDC UR4, c[0x0][0x248] ;  /* 0x0000920000047ab9 */ /* 0x000fe40000000800 */
[----:B------:R-:W-:Y:S01]  /*30080*/  VIADD R0, R0, UR4 ;  /* 0x0000000400007c36 */ /* 0x000fe20008000000 */
[----:B------:R-:W-:Y:S01]  /*30090*/  @P2 STG.E.U16 desc[UR56][R244.64], R247 ;  /* 0x000000f7f4002986 */ /* 0x000fe2000c101538 */
[C---:B------:R-:W-:Y:S01]  /*300a0*/  VIADD R102, R3.reuse, 0x15 ;  /* 0x0000001503667836 */ /* 0x040fe20000000000 */
[----:B------:R-:W-:Y:S02]  /*300b0*/  ULDC UR4, c[0x0][0x22c] ;  /* 0x00008b0000047ab9 */ /* 0x000fe40000000800 */
[----:B------:R0:W-:Y:S02]  /*300c0*/  @P1 STG.E.U16 desc[UR56][R100.64], R104 ;  /* 0x0000006864001986 */ /* 0x0001e4000c101538 */
[----:B------:R-:W-:Y:S01]  /*300d0*/  ISETP.LT.AND P2, PT, R102, UR4, !P0 ;  /* 0x0000000466007c0c */ /* 0x000fe2000c741270 */
[----:B------:R-:W-:Y:S01]  /*300e0*/  ULDC UR4, c[0x0][0x248] ;  /* 0x0000920000047ab9 */ /* 0x000fe20000000800 */
[----:B------:R-:W-:Y:S01]  /*300f0*/  VIADD R102, R3, 0x16 ;  /* 0x0000001603667836 */ /* 0x000fe20000000000 */
[----:B0-----:R-:W-:-:S02]  /*30100*/  LEA R100, P1, R0, R2, 0x1 ;  /* 0x0000000200647211 */ /* 0x001fc400078208ff */
[----:B------:R-:W-:Y:S02]  /*30110*/  PRMT R104, R104, 0x7632, R104 ;  /* 0x0000763268687816 */ /* 0x000fe40000000068 */
[C---:B------:R-:W-:Y:S01]  /*30120*/  LEA.HI.X.SX32 R101, R0.reuse, R248, 0x1, P1 ;  /* 0x000000f800657211 */ /* 0x040fe200008f0eff */
[----:B------:R-:W-:Y:S01]  /*30130*/  VIADD R0, R0, UR4 ;  /* 0x0000000400007c36 */ /* 0x000fe20008000000 */
[----:B------:R-:W-:Y:S01]  /*30140*/  ISETP.LT.AND P1, PT, R102, UR6, !P0 ;  /* 0x0000000666007c0c */ /* 0x000fe2000c721270 */
[----:B------:R-:W-:Y:S01]  /*30150*/  ULDC UR4, c[0x0][0x248] ;  /* 0x0000920000047ab9 */ /* 0x000fe20000000800 */
[----:B------:R-:W-:Y:S01]  /*30160*/  ULDC UR6, c[0x0][0x22c] ;  /* 0x00008b0000067ab9 */ /* 0x000fe20000000800 */
[----:B------:R0:W-:Y:S01]  /*30170*/  @P4 STG.E.U16 desc[UR56][R100.64], R104 ;  /* 0x0000006864004986 */ /* 0x0001e2000c101538 */
[----:B------:R-:W-:-:S04]  /*30180*/  LEA R102, P4, R0, R2, 0x1 ;  /* 0x0000000200667211 */ /* 0x000fc800078808ff */
[C---:B------:R-:W-:Y:S01]  /*30190*/  LEA.HI.X.SX32 R103, R0.reuse, R248, 0x1, P4 ;  /* 0x000000f800677211 */ /* 0x040fe200020f0eff */
[----:B0-----:R-:W-:Y:S01]  /*301a0*/  VIADD R101, R0, UR4 ;  /* 0x0000000400657c36 */ /* 0x001fe20008000000 */
[----:B------:R-:W-:Y:S01]  /*301b0*/  ULDC UR4, c[0x0][0x248] ;  /* 0x0000920000047ab9 */ /* 0x000fe20000000800 */
[----:B------:R-:W-:Y:S02]  /*301c0*/  VIADD R104, R3, 0x17 ;  /* 0x0000001703687836 */ /* 0x000fe40000000000 */
[C---:B------:R-:W-:Y:S01]  /*301d0*/  VIADD R0, R101.reuse, UR4 ;  /* 0x0000000465007c36 */ /* 0x040fe20008000000 */
[----:B------:R-:W-:Y:S01]  /*301e0*/  LEA R100, P4, R101, R2, 0x1 ;  /* 0x0000000265647211 */ /* 0x000fe200078808ff */
[----:B------:R0:W-:Y:S01]  /*301f0*/  @P6 STG.E.U16 desc[UR56][R102.64], R105 ;  /* 0x0000006966006986 */ /* 0x0001e2000c101538 */
[----:B------:R-:W-:Y:S01]  /*30200*/  PRMT R244, R105, 0x7632, R244 ;  /* 0x0000763269f47816 */ /* 0x000fe200000000f4 */
[----:B------:R-:W-:Y:S01]  /*30210*/  ULDC UR4, c[0x0][0x248] ;  /* 0x0000920000047ab9 */ /* 0x000fe20000000800 */
[----:B------:R-:W-:-:S02]  /*30220*/  LEA.HI.X.SX32 R101, R101, R248, 0x1, P4 ;  /* 0x000000f865657211 */ /* 0x000fc400020f0eff */
[----:B------:R-:W-:Y:S01]  /*30230*/  ISETP.LT.AND P4, PT, R104, UR6, !P0 ;  /* 0x0000000668007c0c */ /* 0x000fe2000c781270 */
[C---:B------:R-:W-:Y:S01]  /*30240*/  VIADD R104, R3.reuse, 0x18 ;  /* 0x0000001803687836 */ /* 0x040fe20000000000 */
[----:B------:R-:W-:Y:S01]  /*30250*/  ULDC UR6, c[0x0][0x22c] ;  /* 0x00008b0000067ab9 */ /* 0x000fe20000000800 */
[C---:B0-----:R-:W-:Y:S01]  /*30260*/  LEA R102, P6, R0.reuse, R2, 0x1 ;  /* 0x0000000200667211 */ /* 0x041fe200078c08ff */
[C---:B------:R-:W-:Y:S01]  /*30270*/  VIADD R245, R0.reuse, UR4 ;  /* 0x0000000400f57c36 */ /* 0x040fe20008000000 */
[----:B------:R0:W-:Y:S01]  /*30280*/  @P5 STG.E.U16 desc[UR56][R100.64], R244 ;  /* 0x000000f464005986 */ /* 0x0001e2000c101538 */
[----:B------:R-:W-:Y:S01]  /*30290*/  ULDC UR4, c[0x0][0x248] ;  /* 0x0000920000047ab9 */ /* 0x000fe20000000800 */
[----:B------:R-:W-:Y:S02]  /*302a0*/  LEA.HI.X.SX32 R103, R0, R248, 0x1, P6 ;  /* 0x000000f800677211 */ /* 0x000fe400030f0eff */
[----:B------:R-:W-:Y:S01]  /*302b0*/  ISETP.LT.AND P6, PT, R104, UR6, !P0 ;  /* 0x0000000668007c0c */ /* 0x000fe2000c7c1270 */
[----:B------:R-:W-:Y:S01]  /*302c0*/  VIADD R104, R3, 0x19 ;  /* 0x0000001903687836 */ /* 0x000fe20000000000 */
[----:B------:R-:W-:Y:S01]  /*302d0*/  ULDC UR6, c[0x0][0x22c] ;  /* 0x00008b0000067ab9 */ /* 0x000fe20000000800 */
[----:B------:R1:W-:Y:S01]  /*302e0*/  @P3 STG.E.U16 desc[UR56][R102.64], R106 ;  /* 0x0000006a66003986 */ /* 0x0003e2000c101538 */
[C---:B------:R-:W-:Y:S01]  /*302f0*/  VIADD R105, R245.reuse, UR4 ;  /* 0x00000004f5697c36 */ /* 0x040fe20008000000 */
[----:B------:R-:W-:Y:S01]  /*30300*/  PRMT R0, R106, 0x7632, R0 ;  /* 0x000076326a007816 */ /* 0x000fe20000000000 */
[----:B------:R-:W-:Y:S01]  /*30310*/  ULDC UR4, c[0x0][0x22c] ;  /* 0x00008b0000047ab9 */ /* 0x000fe20000000800 */
[----:B0-----:R-:W-:-:S02]  /*30320*/  LEA R100, P3, R245, R2, 0x1 ;  /* 0x00000002f5647211 */ /* 0x001fc400078608ff */
[----:B------:R-:W-:Y:S01]  /*30330*/  ISETP.LT.AND P5, PT, R104, UR6, !P0 ;  /* 0x0000000668007c0c */ /* 0x000fe2000c7a1270 */
[----:B------:R-:W-:Y:S01]  /*30340*/  VIADD R104, R3, 0x1a ;  /* 0x0000001a03687836 */ /* 0x000fe20000000000 */
[----:B------:R-:W-:Y:S01]  /*30350*/  LEA.HI.X.SX32 R101, R245, R248, 0x1, P3 ;  /* 0x000000f8f5657211 */ /* 0x000fe200018f0eff */
[----:B------:R-:W-:Y:S01]  /*30360*/  ULDC UR6, c[0x0][0x22c] ;  /* 0x00008b0000067ab9 */ /* 0x000fe20000000800 */
[----:B-1----:R-:W-:-:S03]  /*30370*/  LEA R102, P3, R105, R2, 0x1 ;  /* 0x0000000269667211 */ /* 0x002fc600078608ff */
[----:B------:R0:W-:Y:S01]  /*30380*/  @P2 STG.E.U16 desc[UR56][R100.64], R0 ;  /* 0x0000000064002986 */ /* 0x0001e2000c101538 */
[----:B------:R-:W-:Y:S01]  /*30390*/  ISETP.LT.AND P2, PT, R104, UR4, !P0 ;  /* 0x0000000468007c0c */ /* 0x000fe2000c741270 */
[----:B------:R-:W-:Y:S01]  /*303a0*/  ULDC UR4, c[0x0][0x248] ;  /* 0x0000920000047ab9 */ /* 0x000fe20000000800 */
[C---:B------:R-:W-:Y:S01]  /*303b0*/  LEA.HI.X.SX32 R103, R105.reuse, R248, 0x1, P3 ;  /* 0x000000f869677211 */ /* 0x040fe200018f0eff */
[----:B------:R-:W-:Y:S01]  /*303c0*/  VIADD R105, R105, UR4 ;  /* 0x0000000469697c36 */ /* 0x000fe20008000000 */
[----:B------:R-:W-:Y:S01]  /*303d0*/  ULDC UR4, c[0x0][0x22c] ;  /* 0x00008b0000047ab9 */ /* 0x000fe20000000800 */
[----:B------:R-:W-:Y:S02]  /*303e0*/  VIADD R104, R3, 0x1b ;  /* 0x0000001b03687836 */ /* 0x000fe40000000000 */
[----:B------:R1:W-:Y:S01]  /*303f0*/  @P1 STG.E.U16 desc[UR56][R102.64], R107 ;  /* 0x0000006b66001986 */ /* 0x0003e2000c101538 */
[C---:B0-----:R-:W-:Y:S02]  /*30400*/  LEA R100, P3, R105.reuse, R2, 0x1 ;  /* 0x0000000269647211 */ /* 0x041fe400078608ff */
[----:B------:R-:W-:Y:S01]  /*30410*/  ISETP.LT.AND P1, PT, R104, UR4, !P0 ;  /* 0x0000000468007c0c */ /* 0x000fe2000c721270 */
[----:B------:R-:W-:Y:S01]  /*30420*/  ULDC UR4, c[0x0][0x248] ;  /* 0x0000920000047ab9 */ /* 0x000fe20000000800 */
[C---:B------:R-:W-:Y:S01]  /*30430*/  LEA.HI.X.SX32 R101, R105.reuse, R248, 0x1, P3 ;  /* 0x000000f869657211 */ /* 0x040fe200018f0eff */
[----:B------:R-:W-:Y:S01]  /*30440*/  VIADD R105, R105, UR4 ;  /* 0x0000000469697c36 */ /* 0x000fe20008000000 */
[----:B------:R-:W-:Y:S01]  /*30450*/  ULDC UR4, c[0x0][0x248] ;  /* 0x0000920000047ab9 */ /* 0x000fe20000000800 */
[----:B-1----:R-:W-:-:S02]  /*30460*/  PRMT R103, R107, 0x7632, R103 ;  /* 0x000076326b677816 */ /* 0x002fc40000000067 */
[C---:B------:R-:W-:Y:S01]  /*30470*/  VIADD R107, R105.reuse, UR4 ;  /* 0x00000004696b7c36 */ /* 0x040fe20008000000 */
[----:B------:R-:W-:Y:S02]  /*30480*/  ULDC UR4, c[0x0][0x248] ;  /* 0x0000920000047ab9 */ /* 0x000fe40000000800 */
[----:B------:R0:W-:Y:S01]  /*30490*/  @P4 STG.E.U16 desc[UR56][R100.64], R103 ;  /* 0x0000006764004986 */ /* 0x0001e2000c101538 */
[----:B------:R-:W-:Y:S01]  /*304a0*/  LEA R102, P4, R105, R2, 0x1 ;  /* 0x0000000269667211 */ /* 0x000fe200078808ff */
[C---:B------:R-:W-:Y:S02]  /*304b0*/  VIADD R0, R3.reuse, 0x1c ;  /* 0x0000001c03007836 */ /* 0x040fe40000000000 */
[----:B------:R-:W-:Y:S01]  /*304c0*/  VIADD R104, R3, 0x1d ;  /* 0x0000001d03687836 */ /* 0x000fe20000000000 */
[----:B0-----:R-:W-:Y:S01]  /*304d0*/  LEA.HI.X.SX32 R103, R105, R248, 0x1, P4 ;  /* 0x000000f869677211 */ /* 0x001fe200020f0eff */
[C---:B------:R-:W-:Y:S01]  /*304e0*/  VIADD R105, R107.reuse, UR4 ;  /* 0x000000046b697c36 */ /* 0x040fe20008000000 */
[C---:B------:R-:W-:Y:S01]  /*304f0*/  LEA R100, P4, R107.reuse, R2, 0x1 ;  /* 0x000000026b647211 */ /* 0x040fe200078808ff */
[----:B------:R-:W-:Y:S01]  /*30500*/  ULDC UR4, c[0x0][0x248] ;  /* 0x0000920000047ab9 */ /* 0x000fe20000000800 */
[----:B------:R-:W-:Y:S01]  /*30510*/  ISETP.LT.AND P3, PT, R0, UR6, !P0 ;  /* 0x0000000600007c0c */ /* 0x000fe2000c761270 */
[----:B------:R0:W-:Y:S01]  /*30520*/  @P6 STG.E.U16 desc[UR56][R102.64], R92 ;  /* 0x0000005c66006986 */ /* 0x0001e2000c101538 */
[----:B------:R-:W-:Y:S01]  /*30530*/  ULDC UR6, c[0x0][0x22c] ;  /* 0x00008b0000067ab9 */ /* 0x000fe20000000800 */
[----:B------:R-:W-:-:S02]  /*30540*/  LEA.HI.X.SX32 R101, R107, R248, 0x1, P4 ;  /* 0x000000f86b657211 */ /* 0x000fc400020f0eff */
[----:B------:R-:W-:Y:S02]  /*30550*/  PRMT R0, R92, 0x7632, R0 ;  /* 0x000076325c007816 */ /* 0x000fe40000000000 */
[----:B------:R-:W-:Y:S01]  /*30560*/  ISETP.LT.AND P4, PT, R104, UR6, !P0 ;  /* 0x0000000668007c0c */ /* 0x000fe2000c781270 */
[----:B------:R-:W-:Y:S01]  /*30570*/  VIADD R104, R3, 0x1e ;  /* 0x0000001e03687836 */ /* 0x000fe20000000000 */
[----:B------:R-:W-:Y:S01]  /*30580*/  ULDC UR6, c[0x0][0x22c] ;  /* 0x00008b0000067ab9 */ /* 0x000fe20000000800 */
[----:B0-----:R-:W-:-:S04]  /*30590*/  LEA R102, P6, R105, R2, 0x1 ;  /* 0x0000000269667211 */ /* 0x001fc800078c08ff */
[C---:B------:R-:W-:Y:S01]  /*305a0*/  LEA.HI.X.SX32 R103, R105.reuse, R248, 0x1, P6 ;  /* 0x000000f869677211 */ /* 0x040fe200030f0eff */
[----:B------:R-:W-:Y:S01]  /*305b0*/  VIADD R105, R105, UR4 ;  /* 0x0000000469697c36 */ /* 0x000fe20008000000 */
[----:B------:R0:W-:Y:S01]  /*305c0*/  @P5 STG.E.U16 desc[UR56][R100.64], R0 ;  /* 0x0000000064005986 */ /* 0x0001e2000c101538 */
[----:B------:R-:W-:Y:S01]  /*305d0*/  ISETP.LT.AND P5, PT, R104, UR6, !P0 ;  /* 0x0000000668007c0c */ /* 0x000fe2000c7a1270 */
[----:B------:R-:W-:Y:S01]  /*305e0*/  ULDC UR4, c[0x0][0x248] ;  /* 0x0000920000047ab9 */ /* 0x000fe20000000800 */
[----:B------:R-:W-:Y:S01]  /*305f0*/  ULDC UR6, c[0x0][0x22c] ;  /* 0x00008b0000067ab9 */ /* 0x000fe20000000800 */
[----:B------:R1:W-:Y:S01]  /*30600*/  @P2 STG.E.U16 desc[UR56][R102.64], R93 ;  /* 0x0000005d66002986 */ /* 0x0003e2000c101538 */
[C---:B------:R-:W-:Y:S01]  /*30610*/  LEA R104, P2, R105.reuse, R2, 0x1 ;  /* 0x0000000269687211 */ /* 0x040fe200078408ff */
[----:B------:R-:W-:Y:S01]  /*30620*/  VIADD R107, R105, UR4 ;  /* 0x00000004696b7c36 */ /* 0x000fe20008000000 */
[----:B------:R-:W-:Y:S01]  /*30630*/  PRMT R92, R93, 0x7632, R92 ;  /* 0x000076325d5c7816 */ /* 0x000fe2000000005c */
[----:B------:R-:W-:Y:S01]  /*30640*/  ULDC UR4, c[0x0][0x22c] ;  /* 0x00008b0000047ab9 */ /* 0x000fe20000000800 */
[----:B0-----:R-:W-:Y:S01]  /*30650*/  VIADD R0, R3, 0x1f ;  /* 0x0000001f03007836 */ /* 0x001fe20000000000 */
[----:B------:R-:W-:-:S04]  /*30660*/  LEA.HI.X.SX32 R105, R105, R248, 0x1, P2 ;  /* 0x000000f869697211 */ /* 0x000fc800010f0eff */
[----:B------:R-:W-:Y:S01]  /*30670*/  ISETP.LT.AND P2, PT, R0, UR6, !P0 ;  /* 0x0000000600007c0c */ /* 0x000fe2000c741270 */
[----:B------:R-:W-:Y:S01]  /*30680*/  VIADD R0, R3, 0x20 ;  /* 0x0000002003007836 */ /* 0x000fe20000000000 */
[C---:B------:R-:W-:Y:S01]  /*30690*/  LEA R100, P6, R107.reuse, R2, 0x1 ;  /* 0x000000026b647211 */ /* 0x040fe200078c08ff */
[----:B------:R-:W-:Y:S01]  /*306a0*/  @P1 STG.E.U16 desc[UR56][R104.64], R92 ;  /* 0x0000005c68001986 */ /* 0x000fe2000c101538 */
[----:B------:R-:W-:Y:S02]  /*306b0*/  ULDC UR6, c[0x0][0x22c] ;  /* 0x00008b0000067ab9 */ /* 0x000fe40000000800 */
[----:B------:R-:W-:Y:S01]  /*306c0*/  ISETP.LT.AND P1, PT, R0, UR4, !P0 ;  /* 0x0000000400007c0c */ /* 0x000fe2000c721270 */
[----:B------:R-:W-:Y:S01]  /*306d0*/  ULDC UR4, c[0x0][0x248] ;  /* 0x0000920000047ab9 */ /* 0x000fe20000000800 */
[C---:B------:R-:W-:Y:S01]  /*306e0*/  LEA.HI.X.SX32 R101, R107.reuse, R248, 0x1, P6 ;  /* 0x000000f86b657211 */ /* 0x040fe200030f0eff */
[----:B------:R-:W-:Y:S01]  /*306f0*/  VIADD R107, R107, UR4 ;  /* 0x000000046b6b7c36 */ /* 0x000fe20008000000 */
[----:B------:R-:W-:Y:S01]  /*30700*/  ULDC UR4, c[0x0][0x22c] ;  /* 0x00008b0000047ab9 */ /* 0x000fe20000000800 */
[----:B------:R-:W-:-:S02]  /*30710*/  VIADD R0, R3, 0x21 ;  /* 0x0000002103007836 */ /* 0x000fc40000000000 */
[----:B------:R0:W-:Y:S01]  /*30720*/  @P3 STG.E.U16 desc[UR56][R100.64], R94 ;  /* 0x0000005e64003986 */ /* 0x0001e2000c101538 */
[C---:B-1----:R-:W-:Y:S02]  /*30730*/  LEA R102, P6, R107.reuse, R2, 0x1 ;  /* 0x000000026b667211 */ /* 0x042fe400078c08ff */
[----:B------:R-:W-:Y:S01]  /*30740*/  ISETP.LT.AND P3, PT, R0, UR4, !P0 ;  /* 0x0000000400007c0c */ /* 0x000fe2000c761270 */
[----:B------:R-:W-:Y:S01]  /*30750*/  ULDC UR4, c[0x0][0x248] ;  /* 0x0000920000047ab9 */ /* 0x000fe20000000800 */
[C---:B------:R-:W-:Y:S01]  /*30760*/  LEA.HI.X.SX32 R103, R107.reuse, R248, 0x1, P6 ;  /* 0x000000f86b677211 */ /* 0x040fe200030f0eff */
[----:B------:R-:W-:Y:S01]  /*30770*/  VIADD R107, R107, UR4 ;  /* 0x000000046b6b7c36 */ /* 0x000fe20008000000 */
[----:B------:R-:W-:Y:S01]  /*30780*/  ULDC UR4, c[0x0][0x248] ;  /* 0x0000920000047ab9 */ /* 0x000fe20000000800 */
[----:B------:R-:W-:Y:S01]  /*30790*/  VIADD R0, R3, 0x22 ;  /* 0x0000002203007836 */ /* 0x000fe20000000000 */
[----:B0-----:R-:W-:Y:S01]  /*307a0*/  PRMT R101, R94, 0x7632, R101 ;  /* 0x000076325e657816 */ /* 0x001fe20000000065 */
[----:B------:R-:W-:-:S03]  /*307b0*/  VIADD R93, R107, UR4 ;  /* 0x000000046b5d7c36 */ /* 0x000fc60008000000 */
[----:B------:R-:W-:Y:S01]  /*307c0*/  ISETP.LT.AND P6, PT, R0, UR6, !P0 ;  /* 0x0000000600007c0c */ /* 0x000fe2000c7c1270 */
[----:B------:R-:W-:Y:S01]  /*307d0*/  ULDC UR6, c[0x0][0x248] ;  /* 0x0000920000067ab9 */ /* 0x000fe20000000800 */
[----:B------:R-:W-:Y:S01]  /*307e0*/  VIADD R94, R3, 0x23 ;  /* 0x00000023035e7836 */ /* 0x000fe20000000000 */
[----:B------:R0:W-:Y:S01]  /*307f0*/  @P4 STG.E.U16 desc[UR56][R102.64], R101 ;  /* 0x0000006566004986 */ /* 0x0001e2000c101538 */
[----:B------:R-:W-:Y:S01]  /*30800*/  LEA R100, P4, R107, R2, 0x1 ;  /* 0x000000026b647211 */ /* 0x000fe200078808ff */
[----:B------:R-:W-:Y:S01]  /*30810*/  VIADD R105, R93, UR6 ;  /* 0x000000065d697c36 */ /* 0x000fe20008000000 */
[----:B------:R-:W-:Y:S01]  /*30820*/  ULDC UR4, c[0x0][0x22c] ;  /* 0x00008b0000047ab9 */ /* 0x000fe20000000800 */
[----:B------:R-:W-:Y:S01]  /*30830*/  PRMT R0, R95, 0x7632, R0 ;  /* 0x000076325f007816 */ /* 0x000fe20000000000 */
[----:B------:R-:W-:Y:S01]  /*30840*/  VIADD R104, R3, 0x25 ;  /* 0x0000002503687836 */ /* 0x000fe20000000000 */
[----:B------:R-:W-:Y:S01]  /*30850*/  ULDC UR6, c[0x0][0x22c] ;  /* 0x00008b0000067ab9 */ /* 0x000fe20000000800 */
[----:B0-----:R-:W-:-:S02]  /*30860*/  LEA.HI.X.SX32 R101, R107, R248, 0x1, P4 ;  /* 0x000000f86b657211 */ /* 0x001fc400020f0eff */
[----:B------:R-:W-:-:S03]  /*30870*/  LEA R92, P4, R93, R2, 0x1 ;  /* 0x000000025d5c7211 */ /* 0x000fc600078808ff */
[----:B------:R0:W-:Y:S01]  /*30880*/  @P5 STG.E.U16 desc[UR56][R100.64], R95 ;  /* 0x0000005f64005986 */ /* 0x0001e2000c101538 */
[----:B------:R-:W-:Y:S02]  /*30890*/  LEA.HI.X.SX32 R93, R93, R248, 0x1, P4 ;  /* 0x000000f85d5d7211 */ /* 0x000fe400020f0eff */
[----:B------:R-:W-:Y:S01]  /*308a0*/  ISETP.LT.AND P5, PT, R94, UR4, !P0 ;  /* 0x000000045e007c0c */ /* 0x000fe2000c7a1270 */
[----:B------:R-:W-:Y:S01]  /*308b0*/  VIADD R94, R3, 0x24 ;  /* 0x00000024035e7836 */ /* 0x000fe20000000000 */
[----:B------:R-:W-:Y:S01]  /*308c0*/  LEA R102, P4, R105, R2, 0x1 ;  /* 0x0000000269667211 */ /* 0x000fe200078808ff */
[----:B------:R-:W-:-:S03]  /*308d0*/  ULDC UR4, c[0x0][0x22c] ;  /* 0x00008b0000047ab9 */ /* 0x000fc60000000800 */
[C---:B------:R-:W-:Y:S02]  /*308e0*/  LEA.HI.X.SX32 R103, R105.reuse, R248, 0x1, P4 ;  /* 0x000000f869677211 */ /* 0x040fe400020f0eff */
[----:B------:R-:W-:Y:S01]  /*308f0*/  ISETP.LT.AND P4, PT, R94, UR4, !P0 ;  /* 0x000000045e007c0c */ /* 0x000fe2000c781270 */
[----:B------:R-:W-:Y:S02]  /*30900*/  ULDC UR4, c[0x0][0x248] ;  /* 0x0000920000047ab9 */ /* 0x000fe40000000800 */
[----:B------:R-:W-:Y:S01]  /*30910*/  VIADD R105, R105, UR4 ;  /* 0x0000000469697c36 */ /* 0x000fe20008000000 */
[----:B------:R1:W-:Y:S01]  /*30920*/  @P2 STG.E.U16 desc[UR56][R92.64], R0 ;  /* 0x000000005c002986 */ /* 0x0003e2000c101538 */
[----:B------:R-:W-:-:S03]  /*30930*/  ULDC UR4, c[0x0][0x22c] ;  /* 0x00008b0000047ab9 */ /* 0x000fc60000000800 */
[----:B------:R2:W-:Y:S01]  /*30940*/  @P1 STG.E.U16 desc[UR56][R102.64], R96 ;  /* 0x0000006066001986 */ /* 0x0005e2000c101538 */
[C---:B------:R-:W-:Y:S02]  /*30950*/  LEA R94, P1, R105.reuse, R2, 0x1 ;  /* 0x00000002695e7211 */ /* 0x040fe400078208ff */
[----:B------:R-:W-:Y:S01]  /*30960*/  ISETP.LT.AND P2, PT, R104, UR4, !P0 ;  /* 0x0000000468007c0c */ /* 0x000fe2000c741270 */
[----:B------:R-:W-:Y:S01]  /*30970*/  ULDC UR4, c[0x0][0x248] ;  /* 0x0000920000047ab9 */ /* 0x000fe20000000800 */
[----:B0-----:R-:W-:Y:S02]  /*30980*/  PRMT R101, R96, 0x7632, R101 ;  /* 0x0000763260657816 */ /* 0x001fe40000000065 */
[C---:B------:R-:W-:Y:S01]  /*30990*/  LEA.HI.X.SX32 R95, R105.reuse, R248, 0x1, P1 ;  /* 0x000000f8695f7211 */ /* 0x040fe200008f0eff */
[----:B------:R-:W-:Y:S01]  /*309a0*/  VIADD R105, R105, UR4 ;  /* 0x0000000469697c36 */ /* 0x000fe20008000000 */
[----:B------:R-:W-:-:S03]  /*309b0*/  ULDC UR4, c[0x0][0x248] ;  /* 0x0000920000047ab9 */ /* 0x000fc60000000800 */
[----:B------:R0:W-:Y:S01]  /*309c0*/  @P3 STG.E.U16 desc[UR56][R94.64], R101 ;  /* 0x000000655e003986 */ /* 0x0001e2000c101538 */
[C---:B------:R-:W-:Y:S01]  /*309d0*/  LEA R100, P3, R105.reuse, R2, 0x1 ;  /* 0x0000000269647211 */ /* 0x040fe200078608ff */
[----:B-1----:R-:W-:Y:S01]  /*309e0*/  VIADD R93, R105, UR4 ;  /* 0x00000004695d7c36 */ /* 0x002fe20008000000 */
[----:B------:R-:W-:Y:S01]  /*309f0*/  ULDC UR4, c[0x0][0x248] ;  /* 0x0000920000047ab9 */ /* 0x000fe20000000800 */
[----:B------:R-:W-:Y:S02]  /*30a00*/  VIADD R0, R3, 0x26 ;  /* 0x0000002603007836 */ /* 0x000fe40000000000 */
[----:B--2---:R-:W-:Y:S01]  /*30a10*/  VIADD R103, R93, UR4 ;  /* 0x000000045d677c36 */ /* 0x004fe20008000000 */
[----:B------:R-:W-:Y:S02]  /*30a20*/  ULDC UR4, c[0x0][0x248] ;  /* 0x0000920000047ab9 */ /* 0x000fe40000000800 */
[----:B------:R-:W-:Y:S02]  /*30a30*/  ISETP.LT.AND P1, PT, R0, UR6, !P0 ;  /* 0x0000000600007c0c */ /* 0x000fe4000c721270 */
[----:B0-----:R-:W-:Y:S01]  /*30a40*/  LEA.HI.X.SX32 R101, R105, R248, 0x1, P3 ;  /* 0x000000f869657211 */ /* 0x001fe200018f0eff */
[----:B------:R-:W-:Y:S01]  /*30a50*/  VIADD R0, R3, 0x27 ;  /* 0x0000002703007836 */ /* 0x000fe20000000000 */
[----:B------:R-:W-:Y:S01]  /*30a60*/  LEA R92, P3, R93, R2, 0x1 ;  /* 0x000000025d5c7211 */ /* 0x000fe200078608ff */
[----:B------:R-:W-:Y:S01]  /*30a70*/  ULDC UR6, c[0x0][0x22c] ;  /* 0x00008b0000067ab9 */ /* 0x000fe20000000800 */
[----:B------:R-:W-:Y:S01]  /*30a80*/  PRMT R95, R97, 0x7632, R95 ;  /* 0x00007632615f7816 */ /* 0x000fe2000000005f */
[----:B------:R-:W-:Y:S01]  /*30a90*/  @P6 STG.E.U16 desc[UR56][R100.64], R97 ;  /* 0x0000006164006986 */ /* 0x000fe2000c101538 */
[----:B------:R-:W-:-:S02]  /*30aa0*/  LEA.HI.X.SX32 R93, R93, R248, 0x1, P3 ;  /* 0x000000f85d5d7211 */ /* 0x000fc400018f0eff */
[----:B------:R-:W-:Y:S02]  /*30ab0*/  LEA R94, P6, R103, R2, 0x1 ;  /* 0x00000002675e7211 */ /* 0x000fe400078c08ff */
[----:B------:R-:W-:Y:S01]  /*30ac0*/  ISETP.LT.AND P3, PT, R0, UR6, !P0 ;  /* 0x0000000600007c0c */ /* 0x000fe2000c761270 */
[----:B------:R0:W-:Y:S01]  /*30ad0*/  @P5 STG.E.U16 desc[UR56][R92.64], R95 ;  /* 0x0000005f5c005986 */ /* 0x0001e2000c101538 */
[----:B------:R-:W-:Y:S01]  /*30ae0*/  VIADD R0, R3, 0x28 ;  /* 0x0000002803007836 */ /* 0x000fe20000000000 */
[----:B------:R-:W-:Y:S01]  /*30af0*/  ULDC UR6, c[0x0][0x22c] ;  /* 0x00008b0000067ab9 */ /* 0x000fe20000000800 */
[C---:B0-----:R-:W-:Y:S01]  /*30b00*/  LEA.HI.X.SX32 R95, R103.reuse, R248, 0x1, P6 ;  /* 0x000000f8675f7211 */ /* 0x041fe200030f0eff */
[----:B------:R-:W-:Y:S02]  /*30b10*/  VIADD R103, R103, UR4 ;  /* 0x0000000467677c36 */ /* 0x000fe40008000000 */
[----:B------:R-:W-:Y:S01]  /*30b20*/  ISETP.LT.AND P6, PT, R0, UR6, !P0 ;  /* 0x0000000600007c0c */ /* 0x000fe2000c7c1270 */
[----:B------:R-:W-:Y:S01]  /*30b30*/  VIADD R0, R3, 0x29 ;  /* 0x0000002903007836 */ /* 0x000fe20000000000 */
[----:B------:R-:W-:Y:S01]  /*30b40*/  ULDC UR4, c[0x0][0x248] ;  /* 0x0000920000047ab9 */ /* 0x000fe20000000800 */
[----:B------:R-:W-:Y:S01]  /*30b50*/  @P4 STG.E.U16 desc[UR56][R94.64], R98 ;  /* 0x000000625e004986 */ /* 0x000fe2000c101538 */
[C---:B------:R-:W-:Y:S01]  /*30b60*/  LEA R96, P4, R103.reuse, R2, 0x1 ;  /* 0x0000000267607211 */ /* 0x040fe200078808ff */
[----:B------:R-:W-:Y:S01]  /*30b70*/  ULDC UR6, c[0x0][0x22c] ;  /* 0x00008b0000067ab9 */ /* 0x000fe20000000800 */
[C---:B------:R-:W-:Y:S01]  /*30b80*/  VIADD R101, R103.reuse, UR4 ;  /* 0x0000000467657c36 */ /* 0x040fe20008000000 */
[----:B------:R-:W-:Y:S01]  /*30b90*/  PRMT R93, R98, 0x7632, R93 ;  /* 0x00007632625d7816 */ /* 0x000fe2000000005d */
[----:B------:R-:W-:Y:S01]  /*30ba0*/  ULDC UR4, c[0x0][0x22c] ;  /* 0x00008b0000047ab9 */ /* 0x000fe20000000800 */
[----:B------:R-:W-:-:S02]  /*30bb0*/  LEA.HI.X.SX32 R97, R103, R248, 0x1, P4 ;  /* 0x000000f867617211 */ /* 0x000fc400020f0eff */
[----:B------:R-:W-:Y:S01]  /*30bc0*/  ISETP.LT.AND P5, PT, R0, UR6, !P0 ;  /* 0x0000000600007c0c */ /* 0x000fe2000c7a1270 */
[----:B------:R-:W-:Y:S01]  /*30bd0*/  VIADD R0, R3, 0x2a ;  /* 0x0000002a03007836 */ /* 0x000fe20000000000 */
[----:B------:R-:W-:Y:S01]  /*30be0*/  LEA R92, P4, R101, R2, 0x1 ;  /* 0x00000002655c7211 */ /* 0x000fe200078808ff */
[----:B------:R0:W-:Y:S01]  /*30bf0*/  @P2 STG.E.U16 desc[UR56][R96.64], R93 ;  /* 0x0000005d60002986 */ /* 0x0001e2000c101538 */
[----:B------:R-:W-:Y:S02]  /*30c00*/  ULDC UR6, c[0x0][0x22c] ;  /* 0x00008b0000067ab9 */ /* 0x000fe40000000800 */
[----:B------:R-:W-:Y:S01]  /*30c10*/  ISETP.LT.AND P2, PT, R0, UR4, !P0 ;  /* 0x0000000400007c0c */ /* 0x000fe2000c741270 */
[----:B------:R-:W-:Y:S01]  /*30c20*/  ULDC UR4, c[0x0][0x248] ;  /* 0x0000920000047ab9 */ /* 0x000fe20000000800 */
[----:B------:R-:W-:Y:S01]  /*30c30*/  VIADD R0, R3, 0x2b ;  /* 0x0000002b03007836 */ /* 0x000fe20000000000 */
[C---:B0-----:R-:W-:Y:S01]  /*30c40*/  LEA.HI.X.SX32 R93, R101.reuse, R248, 0x1, P4 ;  /* 0x000000f8655d7211 */ /* 0x041fe200020f0eff */
[----:B------:R-:W-:Y:S01]  /*30c50*/  VIADD R101, R101, UR4 ;  /* 0x0000000465657c36 */ /* 0x000fe20008000000 */
[----:B------:R-:W-:-:S03]  /*30c60*/  ULDC UR4, c[0x0][0x22c] ;  /* 0x00008b0000047ab9 */ /* 0x000fc60000000800 */
[----:B------:R0:W-:Y:S01]  /*30c70*/  @P1 STG.E.U16 desc[UR56][R92.64], R99 ;  /* 0x000000635c001986 */ /* 0x0001e2000c101538 */
[----:B------:R-:W-:Y:S02]  /*30c80*/  LEA R94, P4, R101, R2, 0x1 ;  /* 0x00000002655e7211 */ /* 0x000fe400078808ff */
[----:B------:R-:W-:Y:S01]  /*30c90*/  ISETP.LT.AND P1, PT, R0, UR4, !P0 ;  /* 0x0000000400007c0c */ /* 0x000fe2000c721270 */
[----:B------:R-:W-:Y:S01]  /*30ca0*/  ULDC UR4, c[0x0][0x248] ;  /* 0x0000920000047ab9 */ /* 0x000fe20000000800 */
[----:B------:R-:W-:Y:S02]  /*30cb0*/  PRMT R97, R99, 0x7632, R97 ;  /* 0x0000763263617816 */ /* 0x000fe40000000061 */
[C---:B------:R-:W-:Y:S01]  /*30cc0*/  LEA.HI.X.SX32 R95, R101.reuse, R248, 0x1, P4 ;  /* 0x000000f8655f7211 */ /* 0x040fe200020f0eff */
[----:B------:R-:W-:Y:S01]  /*30cd0*/  VIADD R101, R101, UR4 ;  /* 0x0000000465657c36 */ /* 0x000fe20008000000 */
[----:B------:R-:W-:-:S03]  /*30ce0*/  ULDC UR4, c[0x0][0x248] ;  /* 0x0000920000047ab9 */ /* 0x000fc60000000800 */
[----:B------:R1:W-:Y:S01]  /*30cf0*/  @P3 STG.E.U16 desc[UR56][R94.64], R97 ;  /* 0x000000615e003986 */ /* 0x0003e2000c101538 */
[C---:B------:R-:W-:Y:S01]  /*30d00*/  LEA R96, P3, R101.reuse, R2, 0x1 ;  /* 0x0000000265607211 */ /* 0x040fe200078608ff */
[----:B0-----:R-:W-:Y:S01]  /*30d10*/  VIADD R93, R101, UR4 ;  /* 0x00000004655d7c36 */ /* 0x001fe20008000000 */
[----:B------:R-:W-:Y:S01]  /*30d20*/  ULDC UR4, c[0x0][0x248] ;  /* 0x0000920000047ab9 */ /* 0x000fe20000000800 */
[----:B------:R-:W-:-:S05]  /*30d30*/  VIADD R0, R3, 0x2c ;  /* 0x0000002c03007836 */ /* 0x000fca0000000000 */
[----:B------:R-:W-:Y:S02]  /*30d40*/  ISETP.LT.AND P4, PT, R0, UR6, !P0 ;  /* 0x0000000600007c0c */ /* 0x000fe4000c781270 */
[----:B-1----:R-:W-:Y:S01]  /*30d50*/  LEA.HI.X.SX32 R97, R101, R248, 0x1, P3 ;  /* 0x000000f865617211 */ /* 0x002fe200018f0eff */
[C---:B------:R-:W-:Y:S01]  /*30d60*/  VIADD R101, R93.reuse, UR4 ;  /* 0x000000045d657c36 */ /* 0x040fe20008000000 */
[-C--:B------:R-:W-:Y:S01]  /*30d70*/  LEA R92, P3, R93, R2.reuse, 0x1 ;  /* 0x000000025d5c7211 */ /* 0x080fe200078608ff */
[----:B------:R-:W-:Y:S01]  /*30d80*/  VIADD R0, R3, 0x2d ;  /* 0x0000002d03007836 */ /* 0x000fe20000000000 */
[----:B------:R-:W-:Y:S01]  /*30d90*/  ULDC UR6, c[0x0][0x22c] ;  /* 0x00008b0000067ab9 */ /* 0x000fe20000000800 */
[----:B------:R0:W-:Y:S01]  /*30da0*/  @P6 STG.E.U16 desc[UR56][R96.64], R84 ;  /* 0x0000005460006986 */ /* 0x0001e2000c101538 */
[----:B------:R-:W-:Y:S01]  /*30db0*/  LEA R98, P6, R101, R2, 0x1 ;  /* 0x0000000265627211 */ /* 0x000fe200078c08ff */
[----:B------:R-:W-:Y:S01]  /*30dc0*/  ULDC UR4, c[0x0][0x248] ;  /* 0x0000920000047ab9 */ /* 0x000fe20000000800 */
[----:B------:R-:W-:-:S02]  /*30dd0*/  LEA.HI.X.SX32 R93, R93, R248, 0x1, P3 ;  /* 0x000000f85d5d7211 */ /* 0x000fc400018f0eff */
[----:B------:R-:W-:Y:S02]  /*30de0*/  PRMT R95, R84, 0x7632, R95 ;  /* 0x00007632545f7816 */ /* 0x000fe4000000005f */
[----:B------:R-:W-:Y:S01]  /*30df0*/  ISETP.LT.AND P3, PT, R0, UR6, !P0 ;  /* 0x0000000600007c0c */ /* 0x000fe2000c761270 */
[----:B------:R-:W-:Y:S01]  /*30e00*/  VIADD R0, R3, 0x2e ;  /* 0x0000002e03007836 */ /* 0x000fe20000000000 */
[C---:B------:R-:W-:Y:S01]  /*30e10*/  LEA.HI.X.SX32 R99, R101.reuse, R248, 0x1, P6 ;  /* 0x000000f865637211 */ /* 0x040fe200030f0eff */
[----:B------:R-:W-:Y:S01]  /*30e20*/  VIADD R101, R101, UR4 ;  /* 0x0000000465657c36 */ /* 0x000fe20008000000 */
[----:B------:R-:W-:Y:S01]  /*30e30*/  ULDC UR6, c[0x0][0x22c] ;  /* 0x00008b0000067ab9 */ /* 0x000fe20000000800 */
[----:B------:R1:W-:Y:S01]  /*30e40*/  @P5 STG.E.U16 desc[UR56][R92.64], R95 ;  /* 0x0000005f5c005986 */ /* 0x0003e2000c101538 */
[----:B------:R-:W-:Y:S01]  /*30e50*/  ISETP.LT.AND P5, PT, R0, UR6, !P0 ;  /* 0x0000000600007c0c */ /* 0x000fe2000c7a1270 */
[----:B------:R-:W-:Y:S01]  /*30e60*/  VIADD R0, R3, 0x2f ;  /* 0x0000002f03007836 */ /* 0x000fe20000000000 */
[----:B------:R-:W-:Y:S01]  /*30e70*/  ULDC UR6, c[0x0][0x22c] ;  /* 0x00008b0000067ab9 */ /* 0x000fe20000000800 */
[----:B------:R2:W-:Y:S01]  /*30e80*/  @P2 STG.E.U16 desc[UR56][R98.64], R85 ;  /* 0x0000005562002986 */ /* 0x0005e2000c101538 */
[----:B------:R-:W-:Y:S01]  /*30e90*/  LEA R94, P2, R101, R2, 0x1 ;  /* 0x00000002655e7211 */ /* 0x000fe200078408ff */
[----:B------:R-:W-:Y:S01]  /*30ea0*/  ULDC UR4, c[0x0][0x248] ;  /* 0x0000920000047ab9 */ /* 0x000fe20000000800 */
[----:B0-----:R-:W-:Y:S01]  /*30eb0*/  PRMT R84, R85, 0x7632, R84 ;  /* 0x0000763255547816 */ /* 0x001fe20000000054 */
[C---:B------:R-:W-:Y:S01]  /*30ec0*/  VIADD R97, R101.reuse, UR4 ;  /* 0x0000000465617c36 */ /* 0x040fe20008000000 */
[----:B------:R-:W-:Y:S01]  /*30ed0*/  ULDC UR4, c[0x0][0x22c] ;  /* 0x00008b0000047ab9 */ /* 0x000fe20000000800 */
[----:B-1----:R-:W-:-:S02]  /*30ee0*/  LEA.HI.X.SX32 R95, R101, R248, 0x1, P2 ;  /* 0x000000f8655f7211 */ /* 0x002fc400010f0eff */
        /* <DEDUP_REMOVED lines=8> */
[----:B--2---:R-:W-:Y:S01]  /*30f70*/  VIADD R85, R97, UR4 ;  /* 0x0000000461557c36 */ /* 0x004fe20008000000 */
[----:B------:R-:W-:Y:S01]  /*30f80*/  ULDC UR4, c[0x0][0x22c] ;  /* 0x00008b0000047ab9 */ /* 0x000fe20000000800 */
[----:B------:R-:W-:-:S02]  /*30f90*/  VIADD R0, R3, 0x31 ;  /* 0x0000003103007836 */ /* 0x000fc40000000000 */
[----:B------:R0:W-:Y:S01]  /*30fa0*/  @P4 STG.E.U16 desc[UR56][R92.64], R86 ;  /* 0x000000565c004986 */ /* 0x0001e2000c101538 */
[C---:B------:R-:W-:Y:S02]  /*30fb0*/  LEA R96, P6, R85.reuse, R2, 0x1 ;  /* 0x0000000255607211 */ /* 0x040fe400078c08ff */
        /* <DEDUP_REMOVED lines=10> */
[----:B------:R0:W-:Y:S01]  /*31060*/  @P3 STG.E.U16 desc[UR56][R96.64], R93 ;  /* 0x0000005d60003986 */ /* 0x0001e2000c101538 */
[----:B------:R-:W-:Y:S01]  /*31070*/  LEA R92, P3, R85, R2, 0x1 ;  /* 0x00000002555c7211 */ /* 0x000fe200078608ff */
[----:B------:R-:W-:Y:S01]  /*31080*/  VIADD R0, R3, 0x33 ;  /* 0x0000003303007836 */ /* 0x000fe20000000000 */
[----:B------:R-:W-:Y:S01]  /*31090*/  ULDC UR4, c[0x0][0x22c] ;  /* 0x00008b0000047ab9 */ /* 0x000fe20000000800 */
[----:B------:R-:W-:Y:S01]  /*310a0*/  VIADD R99, R95, UR6 ;  /* 0x000000065f637c36 */ /* 0x000fe20008000000 */
[----:B------:R-:W-:Y:S01]  /*310b0*/  ULDC UR6, c[0x0][0x22c] ;  /* 0x00008b0000067ab9 */ /* 0x000fe20000000800 */
[----:B0-----:R-:W-:Y:S02]  /*310c0*/  LEA.HI.X.SX32 R93, R85, R248, 0x1, P3 ;  /* 0x000000f8555d7211 */ /* 0x001fe400018f0eff */
[----:B------:R-:W-:-:S03]  /*310d0*/  LEA R84, P3, R95, R2, 0x1 ;  /* 0x000000025f547211 */ /* 0x000fc600078608ff */
[----:B------:R0:W-:Y:S01]  /*310e0*/  @P5 STG.E.U16 desc[UR56][R92.64], R87 ;  /* 0x000000575c005986 */ /* 0x0001e2000c101538 */
[----:B------:R-:W-:Y:S02]  /*310f0*/  LEA.HI.X.SX32 R85, R95, R248, 0x1, P3 ;  /* 0x000000f85f557211 */ /* 0x000fe400018f0eff */
[----:B------:R-:W-:Y:S01]  /*31100*/  ISETP.LT.AND P5, PT, R0, UR4, !P0 ;  /* 0x0000000400007c0c */ /* 0x000fe2000c7a1270 */
[----:B------:R-:W-:Y:S01]  /*31110*/  VIADD R0, R3, 0x34 ;  /* 0x0000003403007836 */ /* 0x000fe20000000000 */
[----:B------:R-:W-:Y:S01]  /*31120*/  LEA R94, P3, R99, R2, 0x1 ;  /* 0x00000002635e7211 */ /* 0x000fe200078608ff */
[----:B------:R-:W-:-:S03]  /*31130*/  ULDC UR4, c[0x0][0x22c] ;  /* 0x00008b0000047ab9 */ /* 0x000fc60000000800 */
[----:B------:R-:W-:Y:S02]  /*31140*/  LEA.HI.X.SX32 R95, R99, R248, 0x1, P3 ;  /* 0x000000f8635f7211 */ /* 0x000fe400018f0eff */
[----:B------:R-:W-:Y:S01]  /*31150*/  ISETP.LT.AND P3, PT, R0, UR4, !P0 ;  /* 0x0000000400007c0c */ /* 0x000fe2000c761270 */
[----:B------:R-:W-:Y:S01]  /*31160*/  ULDC UR4, c[0x0][0x248] ;  /* 0x0000920000047ab9 */ /* 0x000fe20000000800 */
[----:B------:R-:W-:Y:S01]  /*31170*/  PRMT R97, R87, 0x7632, R97 ;  /* 0x0000763257617816 */ /* 0x000fe20000000061 */
[----:B------:R-:W-:Y:S01]  /*31180*/  VIADD R99, R99, UR4 ;  /* 0x0000000463637c36 */ /* 0x000fe20008000000 */
[----:B------:R-:W-:Y:S01]  /*31190*/  ULDC UR4, c[0x0][0x22c] ;  /* 0x00008b0000047ab9 */ /* 0x000fe20000000800 */
[----:B------:R-:W-:Y:S02]  /*311a0*/  VIADD R0, R3, 0x35 ;  /* 0x0000003503007836 */ /* 0x000fe40000000000 */
[----:B------:R1:W-:Y:S01]  /*311b0*/  @P2 STG.E.U16 desc[UR56][R84.64], R97 ;  /* 0x0000006154002986 */ /* 0x0003e2000c101538 */
[----:B------:R-:W-:-:S03]  /*311c0*/  LEA R86, P2, R99, R2, 0x1 ;  /* 0x0000000263567211 */ /* 0x000fc600078408ff */
[----:B------:R2:W-:Y:S01]  /*311d0*/  @P1 STG.E.U16 desc[UR56][R94.64], R88 ;  /* 0x000000585e001986 */ /* 0x0005e2000c101538 */
[----:B------:R-:W-:Y:S01]  /*311e0*/  ISETP.LT.AND P1, PT, R0, UR4, !P0 ;  /* 0x0000000400007c0c */ /* 0x000fe2000c721270 */
[----:B------:R-:W-:Y:S01]  /*311f0*/  ULDC UR4, c[0x0][0x248] ;  /* 0x0000920000047ab9 */ /* 0x000fe20000000800 */
[C---:B0-----:R-:W-:Y:S01]  /*31200*/  LEA.HI.X.SX32 R87, R99.reuse, R248, 0x1, P2 ;  /* 0x000000f863577211 */ /* 0x041fe200010f0eff */
[----:B------:R-:W-:Y:S01]  /*31210*/  VIADD R99, R99, UR4 ;  /* 0x0000000463637c36 */ /* 0x000fe20008000000 */
[----:B------:R-:W-:Y:S01]  /*31220*/  ULDC UR4, c[0x0][0x248] ;  /* 0x0000920000047ab9 */ /* 0x000fe20000000800 */
[----:B-1----:R-:W-:Y:S02]  /*31230*/  PRMT R85, R88, 0x7632, R85 ;  /* 0x0000763258557816 */ /* 0x002fe40000000055 */
[C---:B------:R-:W-:Y:S01]  /*31240*/  VIADD R93, R99.reuse, UR4 ;  /* 0x00000004635d7c36 */ /* 0x040fe20008000000 */
[----:B------:R-:W-:Y:S02]  /*31250*/  ULDC UR4, c[0x0][0x248] ;  /* 0x0000920000047ab9 */ /* 0x000fe40000000800 */
[----:B------:R0:W-:Y:S01]  /*31260*/  @P4 STG.E.U16 desc[UR56][R86.64], R85 ;  /* 0x0000005556004986 */ /* 0x0001e2000c101538 */
[----:B------:R-:W-:Y:S01]  /*31270*/  LEA R84, P4, R99, R2, 0x1 ;  /* 0x0000000263547211 */ /* 0x000fe200078808ff */
[----:B------:R-:W-:-:S02]  /*31280*/  VIADD R0, R3, 0x36 ;  /* 0x0000003603007836 */ /* 0x000fc40000000000 */
[----:B--2---:R-:W-:Y:S01]  /*31290*/  VIADD R95, R93, UR4 ;  /* 0x000000045d5f7c36 */ /* 0x004fe20008000000 */
[----:B------:R-:W-:Y:S02]  /*312a0*/  ULDC UR4, c[0x0][0x248] ;  /* 0x0000920000047ab9 */ /* 0x000fe40000000800 */
[----:B------:R-:W-:Y:S01]  /*312b0*/  ISETP.LT.AND P2, PT, R0, UR6, !P0 ;  /* 0x0000000600007c0c */ /* 0x000fe2000c741270 */
[----:B------:R-:W-:Y:S01]  /*312c0*/  VIADD R0, R3, 0x37 ;  /* 0x0000003703007836 */ /* 0x000fe20000000000 */
[----:B------:R-:W-:Y:S01]  /*312d0*/  ULDC UR6, c[0x0][0x22c] ;  /* 0x00008b0000067ab9 */ /* 0x000fe20000000800 */
[----:B0-----:R-:W-:Y:S02]  /*312e0*/  LEA.HI.X.SX32 R85, R99, R248, 0x1, P4 ;  /* 0x000000f863557211 */ /* 0x001fe400020f0eff */
[----:B------:R-:W-:Y:S02]  /*312f0*/  LEA R92, P4, R93, R2, 0x1 ;  /* 0x000000025d5c7211 */ /* 0x000fe400078808ff */
        /* <DEDUP_REMOVED lines=13> */
[----:B------:R0:W-:Y:S01]  /*313d0*/  @P3 STG.E.U16 desc[UR56][R86.64], R90 ;  /* 0x0000005a56003986 */ /* 0x0001e2000c101538 */
[C---:B------:R-:W-:Y:S01]  /*313e0*/  LEA R84, P3, R95.reuse, R2, 0x1 ;  /* 0x000000025f547211 */ /* 0x040fe200078608ff */
[----:B------:R-:W-:Y:S01]  /*313f0*/  ULDC UR6, c[0x0][0x22c] ;  /* 0x00008b0000067ab9 */ /* 0x000fe20000000800 */
[----:B------:R-:W-:Y:S01]  /*31400*/  VIADD R93, R95, UR4 ;  /* 0x000000045f5d7c36 */ /* 0x000fe20008000000 */
[----:B------:R-:W-:Y:S01]  /*31410*/  ISETP.LT.AND P5, PT, R0, UR6, !P0 ;  /* 0x0000000600007c0c */ /* 0x000fe2000c7a1270 */
[----:B------:R-:W-:Y:S01]  /*31420*/  VIADD R0, R3, 0x3a ;  /* 0x0000003a03007836 */ /* 0x000fe20000000000 */
[----:B------:R-:W-:Y:S01]  /*31430*/  LEA.HI.X.SX32 R85, R95, R248, 0x1, P3 ;  /* 0x000000f85f557211 */ /* 0x000fe200018f0eff */
[----:B------:R-:W-:Y:S01]  /*31440*/  ULDC UR4, c[0x0][0x22c] ;  /* 0x00008b0000047ab9 */ /* 0x000fe20000000800 */
[----:B------:R-:W-:Y:S01]  /*31450*/  LEA R88, P3, R93, R2, 0x1 ;  /* 0x000000025d587211 */ /* 0x000fe200078608ff */
[----:B------:R-:W-:Y:S01]  /*31460*/  ULDC UR6, c[0x0][0x22c] ;  /* 0x00008b0000067ab9 */ /* 0x000fe20000000800 */
[----:B0-----:R-:W-:-:S02]  /*31470*/  PRMT R87, R90, 0x7632, R87 ;  /* 0x000076325a577816 */ /* 0x001fc40000000057 */
[----:B------:R-:W-:-:S03]  /*31480*/  LEA.HI.X.SX32 R89, R93, R248, 0x1, P3 ;  /* 0x000000f85d597211 */ /* 0x000fc600018f0eff */
[----:B------:R0:W-:Y:S01]  /*31490*/  @P1 STG.E.U16 desc[UR56][R84.64], R87 ;  /* 0x0000005754001986 */ /* 0x0001e2000c101538 */
[----:B------:R-:W-:Y:S01]  /*314a0*/  ISETP.LT.AND P1, PT, R0, UR4, !P0 ;  /* 0x0000000400007c0c */ /* 0x000fe2000c721270 */
[----:B------:R-:W-:Y:S02]  /*314b0*/  ULDC UR4, c[0x0][0x248] ;  /* 0x0000920000047ab9 */ /* 0x000fe40000000800 */
[----:B------:R-:W-:Y:S01]  /*314c0*/  VIADD R93, R93, UR4 ;  /* 0x000000045d5d7c36 */ /* 0x000fe20008000000 */
[----:B------:R1:W-:Y:S01]  /*314d0*/  @P2 STG.E.U16 desc[UR56][R88.64], R91 ;  /* 0x0000005b58002986 */ /* 0x0003e2000c101538 */
[----:B------:R-:W-:Y:S01]  /*314e0*/  VIADD R0, R3, 0x3b ;  /* 0x0000003b03007836 */ /* 0x000fe20000000000 */
[----:B------:R-:W-:Y:S02]  /*314f0*/  ULDC UR4, c[0x0][0x22c] ;  /* 0x00008b0000047ab9 */ /* 0x000fe40000000800 */
[----:B------:R-:W-:Y:S02]  /*31500*/  LEA R86, P2, R93, R2, 0x1 ;  /* 0x000000025d567211 */ /* 0x000fe400078408ff */
[----:B------:R-:W-:Y:S01]  /*31510*/  ISETP.LT.AND P3, PT, R0, UR4, !P0 ;  /* 0x0000000400007c0c */ /* 0x000fe2000c761270 */
[----:B------:R-:W-:Y:S01]  /*31520*/  ULDC UR4, c[0x0][0x248] ;  /* 0x0000920000047ab9 */ /* 0x000fe20000000800 */
[----:B0-----:R-:W-:-:S02]  /*31530*/  PRMT R85, R91, 0x7632, R85 ;  /* 0x000076325b557816 */ /* 0x001fc40000000055 */
        /* <DEDUP_REMOVED lines=8> */
[----:B------:R-:W-:Y:S01]  /*315c0*/  VIADD R91, R89, UR4 ;  /* 0x00000004595b7c36 */ /* 0x000fe20008000000 */
[----:B------:R-:W-:Y:S01]  /*315d0*/  ULDC UR4, c[0x0][0x248] ;  /* 0x0000920000047ab9 */ /* 0x000fe20000000800 */
[----:B0-----:R-:W-:Y:S02]  /*315e0*/  LEA.HI.X.SX32 R85, R93, R248, 0x1, P4 ;  /* 0x000000f85d557211 */ /* 0x001fe400020f0eff */
[----:B------:R-:W-:-:S02]  /*315f0*/  LEA R88, P4, R89, R2, 0x1 ;  /* 0x0000000259587211 */ /* 0x000fc400078808ff */
[----:B------:R-:W-:Y:S01]  /*31600*/  ISETP.LT.AND P2, PT, R0, UR6, !P0 ;  /* 0x0000000600007c0c */ /* 0x000fe2000c741270 */
[----:B------:R-:W-:Y:S01]  /*31610*/  VIADD R0, R3, 0x3d ;  /* 0x0000003d03007836 */ /* 0x000fe20000000000 */
[----:B------:R-:W-:Y:S01]  /*31620*/  PRMT R87, R76, 0x7632, R87 ;  /* 0x000076324c577816 */ /* 0x000fe20000000057 */
[----:B------:R-:W-:Y:S01]  /*31630*/  @P6 STG.E.U16 desc[UR56][R84.64], R76 ;  /* 0x0000004c54006986 */ /* 0x000fe2000c101538 */
[----:B------:R-:W-:Y:S01]  /*31640*/  LEA.HI.X.SX32 R89, R89, R248, 0x1, P4 ;  /* 0x000000f859597211 */ /* 0x000fe200020f0eff */
[----:B------:R-:W-:Y:S01]  /*31650*/  ULDC UR6, c[0x0][0x22c] ;  /* 0x00008b0000067ab9 */ /* 0x000fe20000000800 */
[----:B------:R-:W-:Y:S02]  /*31660*/  LEA R86, P6, R91, R2, 0x1 ;  /* 0x000000025b567211 */ /* 0x000fe400078c08ff */
[----:B------:R-:W-:Y:S01]  /*31670*/  ISETP.LT.AND P4, PT, R0, UR6, !P0 ;  /* 0x0000000600007c0c */ /* 0x000fe2000c781270 */
[----:B------:R0:W-:Y:S01]  /*31680*/  @P5 STG.E.U16 desc[UR56][R88.64], R87 ;  /* 0x0000005758005986 */ /* 0x0001e2000c101538 */
[----:B------:R-:W-:Y:S01]  /*31690*/  VIADD R0, R3, 0x3e ;  /* 0x0000003e03007836 */ /* 0x000fe20000000000 */
[----:B------:R-:W-:-:S04]  /*316a0*/  ULDC UR6, c[0x0][0x22c] ;  /* 0x00008b0000067ab9 */ /* 0x000fc80000000800 */
[----:B------:R-:W-:Y:S02]  /*316b0*/  ISETP.LT.AND P5, PT, R0, UR6, !P0 ;  /* 0x0000000600007c0c */ /* 0x000fe4000c7a1270 */
[C---:B0-----:R-:W-:Y:S01]  /*316c0*/  LEA.HI.X.SX32 R87, R91.reuse, R248, 0x1, P6 ;  /* 0x000000f85b577211 */ /* 0x041fe200030f0eff */
[----:B------:R-:W-:Y:S01]  /*316d0*/  VIADD R91, R91, UR4 ;  /* 0x000000045b5b7c36 */ /* 0x000fe20008000000 */
[----:B------:R-:W-:Y:S01]  /*316e0*/  ULDC UR4, c[0x0][0x248] ;  /* 0x0000920000047ab9 */ /* 0x000fe20000000800 */
[----:B------:R-:W-:Y:S01]  /*316f0*/  VIADD R0, R3, 0x3f ;  /* 0x0000003f03007836 */ /* 0x000fe20000000000 */
[----:B------:R-:W-:Y:S01]  /*31700*/  ULDC UR6, c[0x0][0x22c] ;  /* 0x00008b0000067ab9 */ /* 0x000fe20000000800 */
[----:B------:R0:W-:Y:S01]  /*31710*/  @P1 STG.E.U16 desc[UR56][R86.64], R77 ;  /* 0x0000004d56001986 */ /* 0x0001e2000c101538 */
[C---:B------:R-:W-:Y:S01]  /*31720*/  LEA R84, P1, R91.reuse, R2, 0x1 ;  /* 0x000000025b547211 */ /* 0x040fe200078208ff */
[----:B------:R-:W-:Y:S01]  /*31730*/  VIADD R93, R91, UR4 ;  /* 0x000000045b5d7c36 */ /* 0x000fe20008000000 */
[----:B------:R-:W-:-:S02]  /*31740*/  ULDC UR4, c[0x0][0x22c] ;  /* 0x00008b0000047ab9 */ /* 0x000fc40000000800 */
[----:B------:R-:W-:Y:S02]  /*31750*/  LEA.HI.X.SX32 R85, R91, R248, 0x1, P1 ;  /* 0x000000f85b557211 */ /* 0x000fe400008f0eff */
[----:B------:R-:W-:Y:S01]  /*31760*/  ISETP.LT.AND P1, PT, R0, UR6, !P0 ;  /* 0x0000000600007c0c */ /* 0x000fe2000c721270 */
[----:B------:R-:W-:Y:S01]  /*31770*/  VIADD R0, R3, 0x40 ;  /* 0x0000004003007836 */ /* 0x000fe20000000000 */
[----:B0-----:R-:W-:Y:S01]  /*31780*/  PRMT R87, R77, 0x7632, R87 ;  /* 0x000076324d577816 */ /* 0x001fe20000000057 */
[----:B------:R-:W-:Y:S01]  /*31790*/  ULDC UR6, c[0x0][0x22c] ;  /* 0x00008b0000067ab9 */ /* 0x000fe20000000800 */
[----:B------:R-:W-:-:S03]  /*317a0*/  LEA R88, P6, R93, R2, 0x1 ;  /* 0x000000025d587211 */ /* 0x000fc600078c08ff */
        /* <DEDUP_REMOVED lines=8> */
[----:B------:R-:W-:Y:S02]  /*31830*/  LEA R76, P6, R93, R2, 0x1 ;  /* 0x000000025d4c7211 */ /* 0x000fe400078c08ff */
[----:B------:R-:W-:Y:S01]  /*31840*/  ISETP.LT.AND P2, PT, R0, UR4, !P0 ;  /* 0x0000000400007c0c */ /* 0x000fe2000c741270 */
[----:B------:R-:W-:Y:S01]  /*31850*/  ULDC UR4, c[0x0][0x248] ;  /* 0x0000920000047ab9 */ /* 0x000fe20000000800 */
[----:B0-----:R-:W-:-:S02]  /*31860*/  PRMT R85, R78, 0x7632, R85 ;  /* 0x000076324e557816 */ /* 0x001fc40000000055 */
[C---:B------:R-:W-:Y:S01]  /*31870*/  LEA.HI.X.SX32 R77, R93.reuse, R248, 0x1, P6 ;  /* 0x000000f85d4d7211 */ /* 0x040fe200030f0eff */
[----:B------:R-:W-:Y:S01]  /*31880*/  VIADD R93, R93, UR4 ;  /* 0x000000045d5d7c36 */ /* 0x000fe20008000000 */
[----:B------:R-:W-:Y:S01]  /*31890*/  ULDC UR4, c[0x0][0x248] ;  /* 0x0000920000047ab9 */ /* 0x000fe20000000800 */
[----:B------:R-:W-:Y:S02]  /*318a0*/  VIADD R0, R3, 0x42 ;  /* 0x0000004203007836 */ /* 0x000fe40000000000 */
[----:B------:R0:W-:Y:S01]  /*318b0*/  @P4 STG.E.U16 desc[UR56][R76.64], R85 ;  /* 0x000000554c004986 */ /* 0x0001e2000c101538 */
[C---:B------:R-:W-:Y:S01]  /*318c0*/  LEA R84, P4, R93.reuse, R2, 0x1 ;  /* 0x000000025d547211 */ /* 0x040fe200078808ff */
[----:B------:R-:W-:Y:S01]  /*318d0*/  VIADD R87, R93, UR4 ;  /* 0x000000045d577c36 */ /* 0x000fe20008000000 */
[----:B------:R-:W-:Y:S01]  /*318e0*/  ISETP.LT.AND P6, PT, R0, UR6, !P0 ;  /* 0x0000000600007c0c */ /* 0x000fe2000c7c1270 */
[----:B------:R-:W-:Y:S01]  /*318f0*/  VIADD R0, R3, 0x43 ;  /* 0x0000004303007836 */ /* 0x000fe20000000000 */
[----:B------:R-:W-:Y:S01]  /*31900*/  ULDC UR6, c[0x0][0x248] ;  /* 0x0000920000067ab9 */ /* 0x000fe20000000800 */
[----:B------:R-:W-:Y:S01]  /*31910*/  ULDC UR4, c[0x0][0x22c] ;  /* 0x00008b0000047ab9 */ /* 0x000fe20000000800 */
[----:B-1----:R-:W-:Y:S01]  /*31920*/  VIADD R89, R87, UR6 ;  /* 0x0000000657597c36 */ /* 0x002fe20008000000 */
[----:B------:R-:W-:Y:S01]  /*31930*/  ULDC UR6, c[0x0][0x22c] ;  /* 0x00008b0000067ab9 */ /* 0x000fe20000000800 */
[----:B0-----:R-:W-:-:S02]  /*31940*/  LEA.HI.X.SX32 R85, R93, R248, 0x1, P4 ;  /* 0x000000f85d557211 */ /* 0x001fc400020f0eff */
[----:B------:R-:W-:Y:S02]  /*31950*/  LEA R86, P4, R87, R2, 0x1 ;  /* 0x0000000257567211 */ /* 0x000fe400078808ff */
[----:B------:R-:W-:Y:S01]  /*31960*/  PRMT R77, R79, 0x7632, R77 ;  /* 0x000076324f4d7816 */ /* 0x000fe2000000004d */
[----:B------:R-:W-:Y:S01]  /*31970*/  @P5 STG.E.U16 desc[UR56][R84.64], R79 ;  /* 0x0000004f54005986 */ /* 0x000fe2000c101538 */
[----:B------:R-:W-:Y:S02]  /*31980*/  LEA.HI.X.SX32 R87, R87, R248, 0x1, P4 ;  /* 0x000000f857577211 */ /* 0x000fe400020f0eff */
[----:B------:R-:W-:Y:S01]  /*31990*/  ISETP.LT.AND P5, PT, R0, UR4, !P0 ;  /* 0x0000000400007c0c */ /* 0x000fe2000c7a1270 */
[----:B------:R-:W-:Y:S01]  /*319a0*/  VIADD R0, R3, 0x44 ;  /* 0x0000004403007836 */ /* 0x000fe20000000000 */
[----:B------:R-:W-:Y:S01]  /*319b0*/  LEA R76, P4, R89, R2, 0x1 ;  /* 0x00000002594c7211 */ /* 0x000fe200078808ff */
[----:B------:R-:W-:Y:S01]  /*319c0*/  ULDC UR4, c[0x0][0x22c] ;  /* 0x00008b0000047ab9 */ /* 0x000fe20000000800 */
[----:B------:R0:W-:Y:S02]  /*319d0*/  @P1 STG.E.U16 desc[UR56][R86.64], R77 ;  /* 0x0000004d56001986 */ /* 0x0001e4000c101538 */
[----:B------:R-:W-:Y:S01]  /*319e0*/  ISETP.LT.AND P1, PT, R0, UR4, !P0 ;  /* 0x0000000400007c0c */ /* 0x000fe2000c721270 */
[----:B------:R-:W-:Y:S01]  /*319f0*/  ULDC UR4, c[0x0][0x248] ;  /* 0x0000920000047ab9 */ /* 0x000fe20000000800 */
[----:B------:R-:W-:Y:S01]  /*31a00*/  VIADD R0, R3, 0x45 ;  /* 0x0000004503007836 */ /* 0x000fe20000000000 */
[C---:B0-----:R-:W-:Y:S01]  /*31a10*/  LEA.HI.X.SX32 R77, R89.reuse, R248, 0x1, P4 ;  /* 0x000000f8594d7211 */ /* 0x041fe200020f0eff */
[----:B------:R-:W-:Y:S01]  /*31a20*/  VIADD R89, R89, UR4 ;  /* 0x0000000459597c36 */ /* 0x000fe20008000000 */
[----:B------:R-:W-:-:S03]  /*31a30*/  ULDC UR4, c[0x0][0x22c] ;  /* 0x00008b0000047ab9 */ /* 0x000fc60000000800 */
[----:B------:R0:W-:Y:S01]  /*31a40*/  @P3 STG.E.U16 desc[UR56][R76.64], R80 ;  /* 0x000000504c003986 */ /* 0x0001e2000c101538 */
[C---:B------:R-:W-:Y:S02]  /*31a50*/  LEA R78, P3, R89.reuse, R2, 0x1 ;  /* 0x00000002594e7211 */ /* 0x040fe400078608ff */
[----:B------:R-:W-:Y:S01]  /*31a60*/  ISETP.LT.AND P4, PT, R0, UR4, !P0 ;  /* 0x0000000400007c0c */ /* 0x000fe2000c781270 */
[----:B------:R-:W-:Y:S01]  /*31a70*/  ULDC UR4, c[0x0][0x248] ;  /* 0x0000920000047ab9 */ /* 0x000fe20000000800 */
[C---:B------:R-:W-:Y:S01]  /*31a80*/  LEA.HI.X.SX32 R79, R89.reuse, R248, 0x1, P3 ;  /* 0x000000f8594f7211 */ /* 0x040fe200018f0eff */
[----:B------:R-:W-:Y:S01]  /*31a90*/  VIADD R89, R89, UR4 ;  /* 0x0000000459597c36 */ /* 0x000fe20008000000 */
[----:B------:R-:W-:Y:S01]  /*31aa0*/  ULDC UR4, c[0x0][0x248] ;  /* 0x0000920000047ab9 */ /* 0x000fe20000000800 */
[----:B0-----:R-:W-:Y:S02]  /*31ab0*/  PRMT R77, R80, 0x7632, R77 ;  /* 0x00007632504d7816 */ /* 0x001fe4000000004d */
[----:B------:R-:W-:Y:S01]  /*31ac0*/  VIADD R85, R89, UR4 ;  /* 0x0000000459557c36 */ /* 0x000fe20008000000 */
[----:B------:R-:W-:-:S02]  /*31ad0*/  ULDC UR4, c[0x0][0x248] ;  /* 0x0000920000047ab9 */ /* 0x000fc40000000800 */
[----:B------:R0:W-:Y:S01]  /*31ae0*/  @P2 STG.E.U16 desc[UR56][R78.64], R77 ;  /* 0x0000004d4e002986 */ /* 0x0001e2000c101538 */
[----:B------:R-:W-:Y:S01]  /*31af0*/  LEA R76, P2, R89, R2, 0x1 ;  /* 0x00000002594c7211 */ /* 0x000fe200078408ff */
[----:B------:R-:W-:Y:S02]  /*31b00*/  VIADD R0, R3, 0x46 ;  /* 0x0000004603007836 */ /* 0x000fe40000000000 */
[----:B------:R-:W-:Y:S01]  /*31b10*/  VIADD R87, R85, UR4 ;  /* 0x0000000455577c36 */ /* 0x000fe20008000000 */
        /* <DEDUP_REMOVED lines=17> */
[----:B------:R-:W-:Y:S01]  /*31c30*/  ULDC UR4, c[0x0][0x248] ;  /* 0x0000920000047ab9 */ /* 0x000fe20000000800 */
[----:B------:R-:W-:Y:S01]  /*31c40*/  VIADD R0, R3, 0x49 ;  /* 0x0000004903007836 */ /* 0x000fe20000000000 */
[----:B------:R0:W-:Y:S01]  /*31c50*/  @P1 STG.E.U16 desc[UR56][R78.64], R82 ;  /* 0x000000524e001986 */ /* 0x0001e2000c101538 */
[C---:B------:R-:W-:Y:S01]  /*31c60*/  LEA R76, P1, R87.reuse, R2, 0x1 ;  /* 0x00000002574c7211 */ /* 0x040fe200078208ff */
[C---:B------:R-:W-:Y:S01]  /*31c70*/  VIADD R85, R87.reuse, UR4 ;  /* 0x0000000457557c36 */ /* 0x040fe20008000000 */
[----:B------:R-:W-:Y:S01]  /*31c80*/  ULDC UR6, c[0x0][0x22c] ;  /* 0x00008b0000067ab9 */ /* 0x000fe20000000800 */
[----:B------:R-:W-:Y:S01]  /*31c90*/  ULDC UR4, c[0x0][0x22c] ;  /* 0x00008b0000047ab9 */ /* 0x000fe20000000800 */
[----:B------:R-:W-:-:S02]  /*31ca0*/  LEA.HI.X.SX32 R77, R87, R248, 0x1, P1 ;  /* 0x000000f8574d7211 */ /* 0x000fc400008f0eff */
[----:B------:R-:W-:Y:S01]  /*31cb0*/  ISETP.LT.AND P1, PT, R0, UR6, !P0 ;  /* 0x0000000600007c0c */ /* 0x000fe2000c721270 */
[----:B------:R-:W-:Y:S01]  /*31cc0*/  VIADD R0, R3, 0x4a ;  /* 0x0000004a03007836 */ /* 0x000fe20000000000 */
[----:B------:R-:W-:Y:S01]  /*31cd0*/  LEA R80, P5, R85, R2, 0x1 ;  /* 0x0000000255507211 */ /* 0x000fe200078a08ff */
[----:B------:R-:W-:-:S03]  /*31ce0*/  ULDC UR6, c[0x0][0x22c] ;  /* 0x00008b0000067ab9 */ /* 0x000fc60000000800 */
[C---:B------:R-:W-:Y:S02]  /*31cf0*/  LEA.HI.X.SX32 R81, R85.reuse, R248, 0x1, P5 ;  /* 0x000000f855517211 */ /* 0x040fe400028f0eff */
[----:B------:R-:W-:Y:S01]  /*31d00*/  ISETP.LT.AND P5, PT, R0, UR4, !P0 ;  /* 0x0000000400007c0c */ /* 0x000fe2000c7a1270 */
[----:B------:R-:W-:Y:S01]  /*31d10*/  ULDC UR4, c[0x0][0x248] ;  /* 0x0000920000047ab9 */ /* 0x000fe20000000800 */
[----:B0-----:R-:W-:Y:S01]  /*31d20*/  PRMT R79, R82, 0x7632, R79 ;  /* 0x00007632524f7816 */ /* 0x001fe2000000004f */
[----:B------:R-:W-:Y:S01]  /*31d30*/  VIADD R85, R85, UR4 ;  /* 0x0000000455557c36 */ /* 0x000fe20008000000 */
[----:B------:R-:W-:Y:S01]  /*31d40*/  ULDC UR4, c[0x0][0x22c] ;  /* 0x00008b0000047ab9 */ /* 0x000fe20000000800 */
[----:B------:R-:W-:Y:S02]  /*31d50*/  VIADD R0, R3, 0x4b ;  /* 0x0000004b03007836 */ /* 0x000fe40000000000 */
[----:B------:R0:W-:Y:S04]  /*31d60*/  @P4 STG.E.U16 desc[UR56][R76.64], R79 ;  /* 0x0000004f4c004986 */ /* 0x0001e8000c101538 */
[----:B------:R1:W-:Y:S01]  /*31d70*/  @P3 STG.E.U16 desc[UR56][R80.64], R83 ;  /* 0x0000005350003986 */ /* 0x0003e2000c101538 */
[----:B------:R-:W-:-:S02]  /*31d80*/  LEA R78, P3, R85, R2, 0x1 ;  /* 0x00000002554e7211 */ /* 0x000fc400078608ff */
        /* <DEDUP_REMOVED lines=15> */
[----:B------:R-:W-:Y:S01]  /*31e80*/  PRMT R79, R60, 0x7632, R79 ;  /* 0x000076323c4f7816 */ /* 0x000fe2000000004f */
[----:B------:R-:W-:Y:S01]  /*31e90*/  @P6 STG.E.U16 desc[UR56][R76.64], R60 ;  /* 0x0000003c4c006986 */ /* 0x000fe2000c101538 */
[----:B------:R-:W-:Y:S02]  /*31ea0*/  LEA.HI.X.SX32 R81, R81, R248, 0x1, P2 ;  /* 0x000000f851517211 */ /* 0x000fe400010f0eff */
[----:B------:R-:W-:Y:S01]  /*31eb0*/  ISETP.LT.AND P3, PT, R0, UR6, !P0 ;  /* 0x0000000600007c0c */ /* 0x000fe2000c761270 */
[----:B------:R-:W-:Y:S01]  /*31ec0*/  VIADD R0, R3, 0x4d ;  /* 0x0000004d03007836 */ /* 0x000fe20000000000 */
[----:B------:R-:W-:Y:S01]  /*31ed0*/  LEA R78, P6, R83, R2, 0x1 ;  /* 0x00000002534e7211 */ /* 0x000fe200078c08ff */
[----:B------:R0:W-:Y:S01]  /*31ee0*/  @P1 STG.E.U16 desc[UR56][R80.64], R79 ;  /* 0x0000004f50001986 */ /* 0x0001e2000c101538 */
[----:B------:R-:W-:Y:S02]  /*31ef0*/  ULDC UR6, c[0x0][0x22c] ;  /* 0x00008b0000067ab9 */ /* 0x000fe40000000800 */
[----:B------:R-:W-:Y:S01]  /*31f00*/  ISETP.LT.AND P2, PT, R0, UR6, !P0 ;  /* 0x0000000600007c0c */ /* 0x000fe2000c741270 */
[----:B------:R-:W-:Y:S01]  /*31f10*/  VIADD R0, R3, 0x4e ;  /* 0x0000004e03007836 */ /* 0x000fe20000000000 */
[----:B------:R-:W-:Y:S01]  /*31f20*/  ULDC UR6, c[0x0][0x22c] ;  /* 0x00008b0000067ab9 */ /* 0x000fe20000000800 */
[C---:B0-----:R-:W-:Y:S01]  /*31f30*/  LEA.HI.X.SX32 R79, R83.reuse, R248, 0x1, P6 ;  /* 0x000000f8534f7211 */ /* 0x041fe200030f0eff */
[----:B------:R-:W-:Y:S01]  /*31f40*/  VIADD R83, R83, UR4 ;  /* 0x0000000453537c36 */ /* 0x000fe20008000000 */
[----:B------:R-:W-:-:S03]  /*31f50*/  ULDC UR4, c[0x0][0x248] ;  /* 0x0000920000047ab9 */ /* 0x000fc60000000800 */
[C---:B------:R-:W-:Y:S01]  /*31f60*/  VIADD R81, R83.reuse, UR4 ;  /* 0x0000000453517c36 */ /* 0x040fe20008000000 */
[----:B------:R-:W-:Y:S01]  /*31f70*/  ULDC UR4, c[0x0][0x248] ;  /* 0x0000920000047ab9 */ /* 0x000fe20000000800 */
[----:B------:R-:W-:Y:S01]  /*31f80*/  ISETP.LT.AND P1, PT, R0, UR6, !P0 ;  /* 0x0000000600007c0c */ /* 0x000fe2000c721270 */
[----:B------:R0:W-:Y:S01]  /*31f90*/  @P5 STG.E.U16 desc[UR56][R78.64], R61 ;  /* 0x0000003d4e005986 */ /* 0x0001e2000c101538 */
[----:B------:R-:W-:Y:S01]  /*31fa0*/  LEA R76, P5, R83, R2, 0x1 ;  /* 0x00000002534c7211 */ /* 0x000fe200078a08ff */
[----:B------:R-:W-:Y:S01]  /*31fb0*/  VIADD R0, R3, 0x4f ;  /* 0x0000004f03007836 */ /* 0x000fe20000000000 */
[----:B------:R-:W-:Y:S01]  /*31fc0*/  ULDC UR6, c[0x0][0x22c] ;  /* 0x00008b0000067ab9 */ /* 0x000fe20000000800 */
[----:B------:R-:W-:Y:S01]  /*31fd0*/  VIADD R85, R81, UR4 ;  /* 0x0000000451557c36 */ /* 0x000fe20008000000 */
[----:B------:R-:W-:Y:S01]  /*31fe0*/  ULDC UR4, c[0x0][0x248] ;  /* 0x0000920000047ab9 */ /* 0x000fe20000000800 */
[----:B------:R-:W-:Y:S02]  /*31ff0*/  LEA.HI.X.SX32 R77, R83, R248, 0x1, P5 ;  /* 0x000000f8534d7211 */ /* 0x000fe400028f0eff */
[----:B------:R-:W-:Y:S01]  /*32000*/  VIADD R87, R85, UR4 ;  /* 0x0000000455577c36 */ /* 0x000fe20008000000 */
[----:B------:R-:W-:Y:S01]  /*32010*/  ISETP.LT.AND P5, PT, R0, UR6, !P0 ;  /* 0x0000000600007c0c */ /* 0x000fe2000c7a1270 */
[----:B------:R-:W-:Y:S01]  /*32020*/  ULDC UR6, c[0x0][0x248] ;  /* 0x0000920000067ab9 */ /* 0x000fe20000000800 */
[----:B------:R-:W-:Y:S01]  /*32030*/  PRMT R60, R61, 0x7632, R60 ;  /* 0x000076323d3c7816 */ /* 0x000fe2000000003c */
[----:B------:R-:W-:Y:S01]  /*32040*/  VIADD R89, R87, UR6 ;  /* 0x0000000657597c36 */ /* 0x000fe20008000000 */
[----:B------:R-:W-:Y:S01]  /*32050*/  ULDC UR4, c[0x0][0x248] ;  /* 0x0000920000047ab9 */ /* 0x000fe20000000800 */
[----:B------:R-:W-:Y:S01]  /*32060*/  VIADD R0, R3, 0x50 ;  /* 0x0000005003007836 */ /* 0x000fe20000000000 */
[----:B------:R-:W-:Y:S01]  /*32070*/  ULDC UR6, c[0x0][0x22c] ;  /* 0x00008b0000067ab9 */ /* 0x000fe20000000800 */
[----:B------:R-:W-:Y:S01]  /*32080*/  VIADD R91, R89, UR4 ;  /* 0x00000004595b7c36 */ /* 0x000fe20008000000 */
[----:B------:R-:W-:Y:S01]  /*32090*/  ULDC UR4, c[0x0][0x248] ;  /* 0x0000920000047ab9 */ /* 0x000fe20000000800 */
[----:B------:R1:W-:Y:S01]  /*320a0*/  @P4 STG.E.U16 desc[UR56][R76.64], R60 ;  /* 0x0000003c4c004986 */ /* 0x0003e2000c101538 */
[----:B0-----:R-:W-:Y:S01]  /*320b0*/  LEA R78, P4, R81, R2, 0x1 ;  /* 0x00000002514e7211 */ /* 0x001fe200078808ff */
[----:B------:R-:W-:Y:S01]  /*320c0*/  VIADD R61, R91, UR4 ;  /* 0x000000045b3d7c36 */ /* 0x000fe20008000000 */
[----:B------:R-:W-:-:S02]  /*320d0*/  ULDC UR4, c[0x0][0x248] ;  /* 0x0000920000047ab9 */ /* 0x000fc40000000800 */
[----:B------:R-:W-:Y:S01]  /*320e0*/  LEA.HI.X.SX32 R79, R81, R248, 0x1, P4 ;  /* 0x000000f8514f7211 */ /* 0x000fe200020f0eff */
[----:B------:R-:W-:Y:S01]  /*320f0*/  VIADD R83, R61, UR4 ;  /* 0x000000043d537c36 */ /* 0x000fe20008000000 */
[----:B------:R-:W-:Y:S01]  /*32100*/  ULDC UR4, c[0x0][0x248] ;  /* 0x0000920000047ab9 */ /* 0x000fe20000000800 */
[----:B------:R-:W-:Y:S02]  /*32110*/  ISETP.LT.AND P4, PT, R0, UR7, !P0 ;  /* 0x0000000700007c0c */ /* 0x000fe4000c781270 */
[----:B------:R-:W-:Y:S01]  /*32120*/  VIADD R81, R83, UR4 ;  /* 0x0000000453517c36 */ /* 0x000fe20008000000 */
[----:B------:R0:W-:Y:S01]  /*32130*/  @P3 STG.E.U16 desc[UR56][R78.64], R62 ;  /* 0x0000003e4e003986 */ /* 0x0001e2000c101538 */
[----:B-1----:R-:W-:Y:S01]  /*32140*/  LEA R76, P3, R85, R2, 0x1 ;  /* 0x00000002554c7211 */ /* 0x002fe200078608ff */
[C---:B------:R-:W-:Y:S01]  /*32150*/  VIADD R0, R3.reuse, 0x51 ;  /* 0x0000005103007836 */ /* 0x040fe20000000000 */
[----:B------:R-:W-:Y:S01]  /*32160*/  ULDC UR4, c[0x0][0x248] ;  /* 0x0000920000047ab9 */ /* 0x000fe20000000800 */
[----:B------:R-:W-:Y:S01]  /*32170*/  PRMT R80, R62, 0x7632, R80 ;  /* 0x000076323e507816 */ /* 0x000fe20000000050 */
[----:B------:R-:W-:Y:S01]  /*32180*/  VIADD R60, R3, 0x52 ;  /* 0x00000052033c7836 */ /* 0x000fe20000000000 */
[----:B------:R-:W-:Y:S01]  /*32190*/  LEA.HI.X.SX32 R77, R85, R248, 0x1, P3 ;  /* 0x000000f8554d7211 */ /* 0x000fe200018f0eff */
[----:B------:R-:W-:Y:S01]  /*321a0*/  VIADD R102, R3, 0x59 ;  /* 0x0000005903667836 */ /* 0x000fe20000000000 */
[----:B------:R-:W-:Y:S01]  /*321b0*/  ISETP.LT.AND P3, PT, R0, UR6, !P0 ;  /* 0x0000000600007c0c */ /* 0x000fe2000c761270 */
[----:B------:R-:W-:Y:S01]  /*321c0*/  ULDC UR6, c[0x0][0x22c] ;  /* 0x00008b0000067ab9 */ /* 0x000fe20000000800 */
[----:B------:R-:W-:Y:S01]  /*321d0*/  LEA R84, P6, R87, R2, 0x1 ;  /* 0x0000000257547211 */ /* 0x000fe200078c08ff */
[----:B------:R-:W-:Y:S01]  /*321e0*/  ULDC UR7, c[0x0][0x248] ;  /* 0x0000920000077ab9 */ /* 0x000fe20000000800 */
[----:B0-----:R-:W-:Y:S01]  /*321f0*/  VIADD R79, R81, UR4 ;  /* 0x00000004514f7c36 */ /* 0x001fe20008000000 */
[----:B------:R-:W-:-:S03]  /*32200*/  ULDC UR4, c[0x0][0x248] ;  /* 0x0000920000047ab9 */ /* 0x000fc60000000800 */
[----:B------:R-:W-:Y:S01]  /*32210*/  VIADD R0, R79, UR4 ;  /* 0x000000044f007c36 */ /* 0x000fe20008000000 */
[----:B------:R-:W-:-:S03]  /*32220*/  ULDC UR4, c[0x0][0x248] ;  /* 0x0000920000047ab9 */ /* 0x000fc60000000800 */
[----:B------:R-:W-:Y:S01]  /*32230*/  VIADD R101, R0, UR4 ;  /* 0x0000000400657c36 */ /* 0x000fe20008000000 */
[----:B------:R-:W-:-:S03]  /*32240*/  ULDC UR4, c[0x0][0x248] ;  /* 0x0000920000047ab9 */ /* 0x000fc60000000800 */
[----:B------:R-:W-:Y:S01]  /*32250*/  VIADD R100, R101, UR4 ;  /* 0x0000000465647c36 */ /* 0x000fe20008000000 */
[----:B------:R-:W-:Y:S01]  /*32260*/  ULDC UR4, c[0x0][0x248] ;  /* 0x0000920000047ab9 */ /* 0x000fe20000000800 */
[----:B------:R0:W-:Y:S01]  /*32270*/  @P2 STG.E.U16 desc[UR56][R76.64], R80 ;  /* 0x000000504c002986 */ /* 0x0001e2000c101538 */
[----:B------:R-:W-:Y:S01]  /*32280*/  ISETP.LT.AND P2, PT, R60, UR6, !P0 ;  /* 0x000000063c007c0c */ /* 0x000fe2000c741270 */
[----:B------:R-:W-:Y:S01]  /*32290*/  VIADD R99, R100, UR4 ;  /* 0x0000000464637c36 */ /* 0x000fe20008000000 */
[----:B------:R-:W-:Y:S01]  /*322a0*/  LEA.HI.X.SX32 R85, R87, R248, 0x1, P6 ;  /* 0x000000f857557211 */ /* 0x000fe200030f0eff */
[----:B------:R-:W-:Y:S01]  /*322b0*/  ULDC UR6, c[0x0][0x248] ;  /* 0x0000920000067ab9 */ /* 0x000fe20000000800 */
[----:B------:R-:W-:Y:S01]  /*322c0*/  ULDC UR4, c[0x0][0x248] ;  /* 0x0000920000047ab9 */ /* 0x000fe20000000800 */
[----:B------:R-:W-:Y:S01]  /*322d0*/  VIADD R98, R99, UR6 ;  /* 0x0000000663627c36 */ /* 0x000fe20008000000 */
[----:B------:R-:W-:Y:S01]  /*322e0*/  ULDC UR6, c[0x0][0x248] ;  /* 0x0000920000067ab9 */ /* 0x000fe20000000800 */
[----:B------:R1:W-:Y:S01]  /*322f0*/  @P1 STG.E.U16 desc[UR56][R84.64], R63 ;  /* 0x0000003f54001986 */ /* 0x0003e2000c101538 */
[----:B------:R-:W-:-:S02]  /*32300*/  VIADD R60, R3, 0x53 ;  /* 0x00000053033c7836 */ /* 0x000fc40000000000 */
[----:B------:R-:W-:Y:S01]  /*32310*/  VIADD R97, R98, UR4 ;  /* 0x0000000462617c36 */ /* 0x000fe20008000000 */
[----:B0-----:R-:W-:Y:S01]  /*32320*/  LEA R76, P1, R89, R2, 0x1 ;  /* 0x00000002594c7211 */ /* 0x001fe200078208ff */
[----:B------:R-:W-:Y:S02]  /*32330*/  ULDC UR4, c[0x0][0x22c] ;  /* 0x00008b0000047ab9 */ /* 0x000fe40000000800 */
[----:B------:R-:W-:Y:S01]  /*32340*/  VIADD R96, R97, UR6 ;  /* 0x0000000661607c36 */ /* 0x000fe20008000000 */
[----:B------:R-:W-:Y:S01]  /*32350*/  LEA.HI.X.SX32 R77, R89, R248, 0x1, P1 ;  /* 0x000000f8594d7211 */ /* 0x000fe200008f0eff */
[----:B------:R-:W-:Y:S01]  /*32360*/  ULDC UR6, c[0x0][0x22c] ;  /* 0x00008b0000067ab9 */ /* 0x000fe20000000800 */
[----:B------:R-:W-:Y:S01]  /*32370*/  ISETP.LT.AND P1, PT, R60, UR4, !P0 ;  /* 0x000000043c007c0c */ /* 0x000fe2000c721270 */
[----:B------:R-:W-:Y:S01]  /*32380*/  ULDC UR4, c[0x0][0x248] ;  /* 0x0000920000047ab9 */ /* 0x000fe20000000800 */
[----:B------:R-:W-:Y:S01]  /*32390*/  PRMT R78, R63, 0x7632, R78 ;  /* 0x000076323f4e7816 */ /* 0x000fe2000000004e */
[----:B------:R-:W-:Y:S01]  /*323a0*/  VIADD R95, R96, UR4 ;  /* 0x00000004605f7c36 */ /* 0x000fe20008000000 */
[----:B------:R-:W-:-:S03]  /*323b0*/  ULDC UR4, c[0x0][0x248] ;  /* 0x0000920000047ab9 */ /* 0x000fc60000000800 */
[----:B------:R-:W-:Y:S01]  /*323c0*/  VIADD R94, R95, UR4 ;  /* 0x000000045f5e7c36 */ /* 0x000fe20008000000 */
[----:B------:R0:W-:Y:S01]  /*323d0*/  @P5 STG.E.U16 desc[UR56][R76.64], R78 ;  /* 0x0000004e4c005986 */ /* 0x0001e2000c101538 */
[----:B------:R-:W-:Y:S01]  /*323e0*/  ULDC UR4, c[0x0][0x248] ;  /* 0x0000920000047ab9 */ /* 0x000fe20000000800 */
[C---:B------:R-:W-:Y:S01]  /*323f0*/  LEA R62, P5, R91.reuse, R2, 0x1 ;  /* 0x000000025b3e7211 */ /* 0x040fe200078a08ff */
[----:B------:R-:W-:Y:S01]  /*32400*/  VIADD R93, R94, UR4 ;  /* 0x000000045e5d7c36 */ /* 0x000fe20008000000 */
[----:B------:R-:W-:Y:S02]  /*32410*/  ULDC UR4, c[0x0][0x248] ;  /* 0x0000920000047ab9 */ /* 0x000fe40000000800 */
[----:B-1----:R-:W-:Y:S01]  /*32420*/  LEA.HI.X.SX32 R63, R91, R248, 0x1, P5 ;  /* 0x000000f85b3f7211 */ /* 0x002fe200028f0eff */
[----:B------:R-:W-:Y:S01]  /*32430*/  VIADD R91, R93, UR4 ;  /* 0x000000045d5b7c36 */ /* 0x000fe20008000000 */
[----:B------:R-:W-:Y:S01]  /*32440*/  ULDC UR4, c[0x0][0x248] ;  /* 0x0000920000047ab9 */ /* 0x000fe20000000800 */
[----:B------:R-:W-:-:S02]  /*32450*/  VIADD R60, R3, 0x54 ;  /* 0x00000054033c7836 */ /* 0x000fc40000000000 */
[----:B------:R-:W-:Y:S01]  /*32460*/  VIADD R92, R91, UR4 ;  /* 0x000000045b5c7c36 */ /* 0x000fe20008000000 */
[----:B------:R-:W-:Y:S02]  /*32470*/  ULDC UR4, c[0x0][0x248] ;  /* 0x0000920000047ab9 */ /* 0x000fe40000000800 */
[----:B------:R-:W-:Y:S01]  /*32480*/  ISETP.LT.AND P5, PT, R60, UR6, !P0 ;  /* 0x000000063c007c0c */ /* 0x000fe2000c7a1270 */
[----:B------:R-:W-:Y:S01]  /*32490*/  VIADD R60, R92, UR4 ;  /* 0x000000045c3c7c36 */ /* 0x000fe20008000000 */
[----:B------:R-:W-:Y:S01]  /*324a0*/  ULDC UR4, c[0x0][0x248] ;  /* 0x0000920000047ab9 */ /* 0x000fe20000000800 */
[----:B------:R1:W-:Y:S01]  /*324b0*/  @P4 STG.E.U16 desc[UR56][R62.64], R68 ;  /* 0x000000443e004986 */ /* 0x0003e2000c101538 */
[----:B------:R-:W-:Y:S01]  /*324c0*/  PRMT R80, R68, 0x7632, R80 ;  /* 0x0000763244507816 */ /* 0x000fe20000000050 */
[----:B------:R-:W-:Y:S01]  /*324d0*/  VIADD R90, R60, UR4 ;  /* 0x000000043c5a7c36 */ /* 0x000fe20008000000 */
[----:B0-----:R-:W-:Y:S01]  /*324e0*/  LEA R76, P4, R61, R2, 0x1 ;  /* 0x000000023d4c7211 */ /* 0x001fe200078808ff */
[----:B------:R-:W-:Y:S01]  /*324f0*/  ULDC UR4, c[0x0][0x248] ;  /* 0x0000920000047ab9 */ /* 0x000fe20000000800 */
[----:B------:R-:W-:Y:S01]  /*32500*/  VIADD R78, R3, 0x55 ;  /* 0x00000055034e7836 */ /* 0x000fe20000000000 */
[----:B------:R-:W-:Y:S01]  /*32510*/  ULDC UR6, c[0x0][0x22c] ;  /* 0x00008b0000067ab9 */ /* 0x000fe20000000800 */
[----:B------:R-:W-:Y:S01]  /*32520*/  LEA.HI.X.SX32 R77, R61, R248, 0x1, P4 ;  /* 0x000000f83d4d7211 */ /* 0x000fe200020f0eff */
[----:B-1----:R-:W-:Y:S01]  /*32530*/  VIADD R62, R90, UR4 ;  /* 0x000000045a3e7c36 */ /* 0x002fe20008000000 */
[----:B------:R-:W-:-:S03]  /*32540*/  ULDC UR4, c[0x0][0x248] ;  /* 0x0000920000047ab9 */ /* 0x000fc60000000800 */
[----:B------:R-:W-:Y:S01]  /*32550*/  VIADD R61, R62, UR4 ;  /* 0x000000043e3d7c36 */ /* 0x000fe20008000000 */
[----:B------:R-:W-:Y:S01]  /*32560*/  ULDC UR4, c[0x0][0x248] ;  /* 0x0000920000047ab9 */ /* 0x000fe20000000800 */
[----:B------:R0:W-:Y:S01]  /*32570*/  @P3 STG.E.U16 desc[UR56][R76.64], R80 ;  /* 0x000000504c003986 */ /* 0x0001e2000c101538 */
[----:B------:R-:W-:Y:S01]  /*32580*/  VIADD R68, R3, 0x56 ;  /* 0x0000005603447836 */ /* 0x000fe20000000000 */
[----:B------:R-:W-:Y:S01]  /*32590*/  ISETP.LT.AND P4, PT, R78, UR6, !P0 ;  /* 0x000000064e007c0c */ /* 0x000fe2000c781270 */
[----:B------:R-:W-:Y:S01]  /*325a0*/  VIADD R63, R61, UR4 ;  /* 0x000000043d3f7c36 */ /* 0x000fe20008000000 */
[----:B------:R-:W-:Y:S01]  /*325b0*/  ULDC UR6, c[0x0][0x248] ;  /* 0x0000920000067ab9 */ /* 0x000fe20000000800 */
[----:B------:R-:W-:Y:S02]  /*325c0*/  ULDC UR4, c[0x0][0x22c] ;  /* 0x00008b0000047ab9 */ /* 0x000fe40000000800 */
[----:B------:R-:W-:Y:S01]  /*325d0*/  VIADD R87, R63, UR6 ;  /* 0x000000063f577c36 */ /* 0x000fe20008000000 */
[----:B------:R-:W-:Y:S01]  /*325e0*/  ULDC UR6, c[0x0][0x248] ;  /* 0x0000920000067ab9 */ /* 0x000fe20000000800 */
[----:B0-----:R-:W-:-:S04]  /*325f0*/  LEA R76, P3, R83, R2, 0x1 ;  /* 0x00000002534c7211 */ /* 0x001fc800078608ff */
[----:B------:R-:W-:Y:S02]  /*32600*/  LEA.HI.X.SX32 R77, R83, R248, 0x1, P3 ;  /* 0x000000f8534d7211 */ /* 0x000fe400018f0eff */
[----:B------:R-:W-:Y:S01]  /*32610*/  ISETP.LT.AND P3, PT, R68, UR4, !P0 ;  /* 0x0000000444007c0c */ /* 0x000fe2000c761270 */
[----:B------:R-:W-:Y:S02]  /*32620*/  ULDC UR4, c[0x0][0x248] ;  /* 0x0000920000047ab9 */ /* 0x000fe40000000800 */
[----:B------:R-:W-:Y:S01]  /*32630*/  VIADD R85, R87, UR4 ;  /* 0x0000000457557c36 */ /* 0x000fe20008000000 */
[----:B------:R-:W-:-:S03]  /*32640*/  ULDC UR4, c[0x0][0x248] ;  /* 0x0000920000047ab9 */ /* 0x000fc60000000800 */
[----:B------:R-:W-:Y:S01]  /*32650*/  VIADD R86, R85, UR4 ;  /* 0x0000000455567c36 */ /* 0x000fe20008000000 */
[----:B------:R-:W-:Y:S01]  /*32660*/  ULDC UR4, c[0x0][0x248] ;  /* 0x0000920000047ab9 */ /* 0x000fe20000000800 */
[----:B------:R0:W-:Y:S01]  /*32670*/  @P2 STG.E.U16 desc[UR56][R76.64], R69 ;  /* 0x000000454c002986 */ /* 0x0001e2000c101538 */
[----:B------:R-:W-:Y:S02]  /*32680*/  VIADD R78, R3, 0x57 ;  /* 0x00000057034e7836 */ /* 0x000fe40000000000 */
[----:B------:R-:W-:Y:S01]  /*32690*/  VIADD R84, R86, UR4 ;  /* 0x0000000456547c36 */ /* 0x000fe20008000000 */
[----:B------:R-:W-:-:S03]  /*326a0*/  ULDC UR4, c[0x0][0x22c] ;  /* 0x00008b0000047ab9 */ /* 0x000fc60000000800 */
[----:B------:R-:W-:Y:S01]  /*326b0*/  VIADD R68, R84, UR6 ;  /* 0x0000000654447c36 */ /* 0x000fe20008000000 */
[----:B------:R-:W-:Y:S01]  /*326c0*/  PRMT R80, R69, 0x7632, R80 ;  /* 0x0000763245507816 */ /* 0x000fe20000000050 */
        /* <DEDUP_REMOVED lines=9> */
[----:B------:R0:W-:Y:S02]  /*32760*/  @P1 STG.E.U16 desc[UR56][R76.64], R80 ;  /* 0x000000504c001986 */ /* 0x0001e4000c101538 */
[----:B------:R-:W-:Y:S01]  /*32770*/  VIADD R81, R83, UR4 ;  /* 0x0000000453517c36 */ /* 0x000fe20008000000 */
[----:B------:R-:W-:-:S03]  /*32780*/  ULDC UR4, c[0x0][0x248] ;  /* 0x0000920000047ab9 */ /* 0x000fc60000000800 */
[----:B------:R-:W-:Y:S01]  /*32790*/  VIADD R82, R81, UR4 ;  /* 0x0000000451527c36 */ /* 0x000fe20008000000 */
[----:B------:R-:W-:Y:S01]  /*327a0*/  ULDC UR4, c[0x0][0x248] ;  /* 0x0000920000047ab9 */ /* 0x000fe20000000800 */
[----:B0-----:R-:W-:Y:S01]  /*327b0*/  LEA R76, P1, R79, R2, 0x1 ;  /* 0x000000024f4c7211 */ /* 0x001fe200078208ff */
[----:B------:R-:W-:-:S03]  /*327c0*/  VIADD R78, R3, 0x58 ;  /* 0x00000058034e7836 */ /* 0x000fc60000000000 */
[----:B------:R-:W-:Y:S01]  /*327d0*/  LEA.HI.X.SX32 R77, R79, R248, 0x1, P1 ;  /* 0x000000f84f4d7211 */ /* 0x000fe200008f0eff */
[----:B------:R-:W-:Y:S01]  /*327e0*/  VIADD R79, R82, UR4 ;  /* 0x00000004524f7c36 */ /* 0x000fe20008000000 */
[----:B------:R-:W-:-:S03]  /*327f0*/  ULDC UR4, c[0x0][0x248] ;  /* 0x0000920000047ab9 */ /* 0x000fc60000000800 */
[----:B------:R-:W-:Y:S01]  /*32800*/  VIADD R80, R79, UR4 ;  /* 0x000000044f507c36 */ /* 0x000fe20008000000 */
[----:B------:R-:W-:Y:S01]  /*32810*/  ULDC UR4, c[0x0][0x248] ;  /* 0x0000920000047ab9 */ /* 0x000fe20000000800 */
[----:B------:R-:W-:Y:S01]  /*32820*/  ISETP.LT.AND P1, PT, R78, UR6, !P0 ;  /* 0x000000064e007c0c */ /* 0x000fe2000c721270 */
[----:B------:R0:W-:Y:S01]  /*32830*/  @P5 STG.E.U16 desc[UR56][R76.64], R70 ;  /* 0x000000464c005986 */ /* 0x0001e2000c101538 */
[----:B------:R-:W-:Y:S01]  /*32840*/  VIADD R78, R80, UR4 ;  /* 0x00000004504e7c36 */ /* 0x000fe20008000000 */
[----:B------:R-:W-:Y:S01]  /*32850*/  ULDC UR4, c[0x0][0x248] ;  /* 0x0000920000047ab9 */ /* 0x000fe20000000800 */
[----:B------:R-:W-:Y:S01]  /*32860*/  LEA R88, P5, R0, R2, 0x1 ;  /* 0x0000000200587211 */ /* 0x000fe200078a08ff */
[----:B------:R-:W-:Y:S01]  /*32870*/  ULDC UR6, c[0x0][0x22c] ;  /* 0x00008b0000067ab9 */ /* 0x000fe20000000800 */
[----:B------:R-:W-:Y:S02]  /*32880*/  PRMT R103, R70, 0x7632, R103 ;  /* 0x0000763246677816 */ /* 0x000fe40000000067 */
[----:B------:R-:W-:Y:S01]  /*32890*/  LEA.HI.X.SX32 R89, R0, R248, 0x1, P5 ;  /* 0x000000f800597211 */ /* 0x000fe200028f0eff */
[----:B0-----:R-:W-:Y:S01]  /*328a0*/  VIADD R77, R78, UR4 ;  /* 0x000000044e4d7c36 */ /* 0x001fe20008000000 */
[----:B------:R-:W-:Y:S01]  /*328b0*/  ULDC UR4, c[0x0][0x248] ;  /* 0x0000920000047ab9 */ /* 0x000fe20000000800 */
[----:B------:R-:W-:-:S02]  /*328c0*/  VIADD R0, R3, 0x5a ;  /* 0x0000005a03007836 */ /* 0x000fc40000000000 */
[----:B------:R-:W-:Y:S01]  /*328d0*/  VIADD R76, R77, UR4 ;  /* 0x000000044d4c7c36 */ /* 0x000fe20008000000 */
[----:B------:R-:W-:Y:S01]  /*328e0*/  ULDC UR4, c[0x0][0x248] ;  /* 0x0000920000047ab9 */ /* 0x000fe20000000800 */
[----:B------:R-:W-:Y:S01]  /*328f0*/  ISETP.LT.AND P5, PT, R102, UR6, !P0 ;  /* 0x0000000666007c0c */ /* 0x000fe2000c7a1270 */
[----:B------:R-:W-:Y:S01]  /*32900*/  ULDC UR6, c[0x0][0x22c] ;  /* 0x00008b0000067ab9 */ /* 0x000fe20000000800 */
[----:B------:R-:W-:Y:S01]  /*32910*/  VIADD R70, R76, UR4 ;  /* 0x000000044c467c36 */ /* 0x000fe20008000000 */
[----:B------:R0:W-:Y:S01]  /*32920*/  @P4 STG.E.U16 desc[UR56][R88.64], R103 ;  /* 0x0000006758004986 */ /* 0x0001e2000c101538 */
[----:B------:R-:W-:Y:S01]  /*32930*/  ULDC UR4, c[0x0][0x248] ;  /* 0x0000920000047ab9 */ /* 0x000fe20000000800 */
[----:B------:R-:W-:Y:S01]  /*32940*/  ISETP.LT.AND P4, PT, R0, UR6, !P0 ;  /* 0x0000000600007c0c */ /* 0x000fe2000c781270 */
[----:B------:R-:W-:Y:S01]  /*32950*/  VIADD R0, R70, UR4 ;  /* 0x0000000446007c36 */ /* 0x000fe20008000000 */
[----:B------:R-:W-:Y:S01]  /*32960*/  ULDC UR4, c[0x0][0x248] ;  /* 0x0000920000047ab9 */ /* 0x000fe20000000800 */
[----:B------:R-:W-:-:S02]  /*32970*/  ULDC UR6, c[0x0][0x248] ;  /* 0x0000920000067ab9 */ /* 0x000fc40000000800 */
[----:B------:R-:W-:Y:S01]  /*32980*/  VIADD R161, R0, UR4 ;  /* 0x0000000400a17c36 */ /* 0x000fe20008000000 */
[----:B------:R-:W-:Y:S01]  /*32990*/  ULDC UR4, c[0x0][0x248] ;  /* 0x0000920000047ab9 */ /* 0x000fe20000000800 */
[----:B0-----:R-:W-:Y:S02]  /*329a0*/  LEA R88, P6, R101, R2, 0x1 ;  /* 0x0000000265587211 */ /* 0x001fe400078c08ff */
[----:B------:R-:W-:Y:S01]  /*329b0*/  VIADD R126, R161, UR6 ;  /* 0x00000006a17e7c36 */ /* 0x000fe20008000000 */
[----:B------:R-:W-:Y:S01]  /*329c0*/  ULDC UR6, c[0x0][0x248] ;  /* 0x0000920000067ab9 */ /* 0x000fe20000000800 */
[----:B------:R-:W-:Y:S02]  /*329d0*/  LEA.HI.X.SX32 R89, R101, R248, 0x1, P6 ;  /* 0x000000f865597211 */ /* 0x000fe400030f0eff */
[----:B------:R-:W-:Y:S01]  /*329e0*/  VIADD R57, R126, UR4 ;  /* 0x000000047e397c36 */ /* 0x000fe20008000000 */
[----:B------:R-:W-:Y:S01]  /*329f0*/  ULDC UR4, c[0x0][0x22c] ;  /* 0x00008b0000047ab9 */ /* 0x000fe20000000800 */
[----:B------:R-:W-:Y:S01]  /*32a00*/  VIADD R102, R3, 0x5b ;  /* 0x0000005b03667836 */ /* 0x000fe20000000000 */
[----:B------:R0:W-:Y:S01]  /*32a10*/  @P3 STG.E.U16 desc[UR56][R88.64], R71 ;  /* 0x0000004758003986 */ /* 0x0001e2000c101538 */
        /* <DEDUP_REMOVED lines=10> */
[----:B------:R-:W-:-:S03]  /*32ac0*/  ULDC UR4, c[0x0][0x248] ;  /* 0x0000920000047ab9 */ /* 0x000fc60000000800 */
        /* <DEDUP_REMOVED lines=14> */
[----:B------:R0:W-:Y:S01]  /*32bb0*/  @P1 STG.E.U16 desc[UR56][R88.64], R64 ;  /* 0x0000004058001986 */ /* 0x0001e2000c101538 */
[----:B------:R-:W-:Y:S01]  /*32bc0*/  ISETP.LT.AND P2, PT, R71, UR6, !P0 ;  /* 0x0000000647007c0c */ /* 0x000fe2000c741270 */
[----:B------:R-:W-:Y:S01]  /*32bd0*/  VIADD R58, R59, UR4 ;  /* 0x000000043b3a7c36 */ /* 0x000fe20008000000 */
[----:B------:R-:W-:Y:S01]  /*32be0*/  PRMT R71, R64, 0x7632, R71 ;  /* 0x0000763240477816 */ /* 0x000fe20000000047 */
[----:B------:R-:W-:Y:S01]  /*32bf0*/  ULDC UR4, c[0x0][0x248] ;  /* 0x0000920000047ab9 */ /* 0x000fe20000000800 */
[----:B------:R-:W-:Y:S01]  /*32c00*/  ULDC UR6, c[0x0][0x22c] ;  /* 0x00008b0000067ab9 */ /* 0x000fe20000000800 */
[----:B------:R-:W-:Y:S01]  /*32c10*/  VIADD R158, R58, UR4 ;  /* 0x000000043a9e7c36 */ /* 0x000fe20008000000 */
[----:B------:R-:W-:Y:S01]  /*32c20*/  ULDC UR4, c[0x0][0x248] ;  /* 0x0000920000047ab9 */ /* 0x000fe20000000800 */
[----:B0-----:R-:W-:Y:S01]  /*32c30*/  LEA R88, P1, R98, R2, 0x1 ;  /* 0x0000000262587211 */ /* 0x001fe200078208ff */
[----:B------:R-:W-:-:S03]  /*32c40*/  VIADD R64, R3, 0x5d ;  /* 0x0000005d03407836 */ /* 0x000fc60000000000 */
[----:B------:R-:W-:Y:S01]  /*32c50*/  LEA.HI.X.SX32 R89, R98, R248, 0x1, P1 ;  /* 0x000000f862597211 */ /* 0x000fe200008f0eff */
[----:B------:R-:W-:Y:S01]  /*32c60*/  VIADD R130, R158, UR4 ;  /* 0x000000049e827c36 */ /* 0x000fe20008000000 */
[----:B------:R-:W-:Y:S01]  /*32c70*/  ISETP.LT.AND P1, PT, R64, UR6, !P0 ;  /* 0x0000000640007c0c */ /* 0x000fe2000c721270 */
[----:B------:R-:W-:Y:S01]  /*32c80*/  VIADD R64, R3, 0x5e ;  /* 0x0000005e03407836 */ /* 0x000fe20000000000 */
[----:B------:R-:W-:Y:S01]  /*32c90*/  ULDC UR6, c[0x0][0x248] ;  /* 0x0000920000067ab9 */ /* 0x000fe20000000800 */
[----:B------:R0:W-:Y:S01]  /*32ca0*/  @P5 STG.E.U16 desc[UR56][R88.64], R71 ;  /* 0x0000004758005986 */ /* 0x0001e2000c101538 */
[----:B------:R-:W-:Y:S01]  /*32cb0*/  ULDC UR4, c[0x0][0x22c] ;  /* 0x00008b0000047ab9 */ /* 0x000fe20000000800 */
        /* <DEDUP_REMOVED lines=12> */
[----:B------:R-:W-:Y:S01]  /*32d80*/  LEA R64, P4, R96, R2, 0x1 ;  /* 0x0000000260407211 */ /* 0x000fe200078808ff */
[----:B------:R-:W-:Y:S02]  /*32d90*/  ULDC UR4, c[0x0][0x248] ;  /* 0x0000920000047ab9 */ /* 0x000fe40000000800 */
[----:B------:R-:W-:Y:S01]  /*32da0*/  VIADD R45, R156, UR4 ;  /* 0x000000049c2d7c36 */ /* 0x000fe20008000000 */
[----:B------:R-:W-:Y:S01]  /*32db0*/  ULDC UR4, c[0x0][0x248] ;  /* 0x0000920000047ab9 */ /* 0x000fe20000000800 */
[----:B------:R-:W-:Y:S01]  /*32dc0*/  VIADD R71, R3, 0x6f ;  /* 0x0000006f03477836 */ /* 0x000fe20000000000 */
[----:B0-----:R-:W-:-:S02]  /*32dd0*/  PRMT R88, R65, 0x7632, R88 ;  /* 0x0000763241587816 */ /* 0x001fc40000000058 */
[----:B------:R-:W-:Y:S01]  /*32de0*/  LEA.HI.X.SX32 R65, R96, R248, 0x1, P4 ;  /* 0x000000f860417211 */ /* 0x000fe200020f0eff */
[----:B------:R-:W-:Y:S01]  /*32df0*/  VIADD R44, R45, UR4 ;  /* 0x000000042d2c7c36 */ /* 0x000fe20008000000 */
[----:B------:R-:W-:Y:S01]  /*32e00*/  ULDC UR4, c[0x0][0x248] ;  /* 0x0000920000047ab9 */ /* 0x000fe20000000800 */
[----:B------:R-:W-:Y:S01]  /*32e10*/  ISETP.LT.AND P4, PT, R71, UR5, !P0 ;  /* 0x0000000547007c0c */ /* 0x000fe2000c781270 */
[----:B------:R-:W-:Y:S01]  /*32e20*/  VIADD R71, R3, 0x6e ;  /* 0x0000006e03477836 */ /* 0x000fe20000000000 */
[----:B------:R0:W-:Y:S01]  /*32e30*/  @P3 STG.E.U16 desc[UR56][R64.64], R88 ;  /* 0x0000005840003986 */ /* 0x0001e2000c101538 */
        /* <DEDUP_REMOVED lines=14> */
[----:B------:R-:W-:Y:S01]  /*32f20*/  PRMT R71, R66, 0x7632, R71 ;  /* 0x0000763242477816 */ /* 0x000fe20000000047 */
[----:B------:R-:W-:Y:S01]  /*32f30*/  VIADD R153, R46, UR4 ;  /* 0x000000042e997c36 */ /* 0x000fe20008000000 */
[----:B------:R-:W-:-:S03]  /*32f40*/  ULDC UR4, c[0x0][0x22c] ;  /* 0x00008b0000047ab9 */ /* 0x000fc60000000800 */
[----:B------:R-:W-:Y:S01]  /*32f50*/  VIADD R152, R153, UR5 ;  /* 0x0000000599987c36 */ /* 0x000fe20008000000 */
[----:B------:R-:W-:Y:S01]  /*32f60*/  ULDC UR5, c[0x0][0x22c] ;  /* 0x00008b0000057ab9 */ /* 0x000fe20000000800 */
[----:B0-----:R-:W-:Y:S01]  /*32f70*/  LEA R64, P2, R94, R2, 0x1 ;  /* 0x000000025e407211 */ /* 0x001fe200078408ff */
[----:B------:R-:W-:-:S03]  /*32f80*/  VIADD R66, R3, 0x6d ;  /* 0x0000006d03427836 */ /* 0x000fc60000000000 */
        /* <DEDUP_REMOVED lines=32> */
[----:B------:R0:W-:Y:S01]  /*33190*/  @P5 STG.E.U16 desc[UR56][R64.64], R67 ;  /* 0x0000004340005986 */ /* 0x0001e2000c101538 */
[----:B------:R-:W-:Y:S02]  /*331a0*/  ULDC UR8, c[0x0][0x248] ;  /* 0x0000920000087ab9 */ /* 0x000fe40000000800 */
[----:B------:R-:W-:Y:S01]  /*331b0*/  VIADD R33, R146, UR9 ;  /* 0x0000000992217c36 */ /* 0x000fe20008000000 */
[----:B------:R-:W-:Y:S01]  /*331c0*/  LEA R104, P5, R91, R2, 0x1 ;  /* 0x000000025b687211 */ /* 0x000fe200078a08ff */
[----:B------:R-:W-:Y:S02]  /*331d0*/  ULDC UR9, c[0x0][0x248] ;  /* 0x0000920000097ab9 */ /* 0x000fe40000000800 */
[----:B------:R-:W-:Y:S01]  /*331e0*/  VIADD R32, R33, UR4 ;  /* 0x0000000421207c36 */ /* 0x000fe20008000000 */
[----:B------:R-:W-:Y:S01]  /*331f0*/  LEA.HI.X.SX32 R105, R91, R248, 0x1, P5 ;  /* 0x000000f85b697211 */ /* 0x000fe200028f0eff */
[----:B------:R-:W-:-:S02]  /*33200*/  ULDC UR4, c[0x0][0x248] ;  /* 0x0000920000047ab9 */ /* 0x000fc40000000800 */
[----:B------:R-:W-:Y:S01]  /*33210*/  VIADD R145, R32, UR10 ;  /* 0x0000000a20917c36 */ /* 0x000fe20008000000 */
[-C--:B------:R-:W-:Y:S01]  /*33220*/  LEA R244, P6, R92, R2.reuse, 0x1 ;  /* 0x000000025cf47211 */ /* 0x080fe200078c08ff */
[----:B------:R-:W-:Y:S01]  /*33230*/  VIADD R66, R3, 0x5f ;  /* 0x0000005f03427836 */ /* 0x000fe20000000000 */
[----:B------:R-:W-:Y:S01]  /*33240*/  LEA R106, P5, R60, R2, 0x1 ;  /* 0x000000023c6a7211 */ /* 0x000fe200078a08ff */
[----:B------:R-:W-:Y:S01]  /*33250*/  VIADD R144, R145, UR11 ;  /* 0x0000000b91907c36 */ /* 0x000fe20008000000 */
[-C--:B------:R-:W-:Y:S01]  /*33260*/  LEA.HI.X.SX32 R245, R92, R248.reuse, 0x1, P6 ;  /* 0x000000f85cf57211 */ /* 0x080fe200030f0eff */
[----:B------:R-:W-:Y:S01]  /*33270*/  ULDC UR11, c[0x0][0x248] ;  /* 0x00009200000b7ab9 */ /* 0x000fe20000000800 */
[----:B0-----:R-:W-:Y:S01]  /*33280*/  PRMT R67, R67, 0x7632, R67 ;  /* 0x0000763243437816 */ /* 0x001fe20000000043 */
[----:B------:R-:W-:Y:S01]  /*33290*/  VIADD R39, R144, UR6 ;  /* 0x0000000690277c36 */ /* 0x000fe20008000000 */
[----:B------:R-:W-:Y:S01]  /*332a0*/  LEA.HI.X.SX32 R107, R60, R248, 0x1, P5 ;  /* 0x000000f83c6b7211 */ /* 0x000fe200028f0eff */
[----:B------:R-:W-:Y:S01]  /*332b0*/  ULDC UR6, c[0x0][0x248] ;  /* 0x0000920000067ab9 */ /* 0x000fe20000000800 */
[----:B------:R-:W-:Y:S01]  /*332c0*/  ULDC UR10, c[0x0][0x248] ;  /* 0x00009200000a7ab9 */ /* 0x000fe20000000800 */
[----:B------:R-:W-:Y:S01]  /*332d0*/  VIADD R38, R39, UR7 ;  /* 0x0000000727267c36 */ /* 0x000fe20008000000 */
[----:B------:R-:W-:Y:S01]  /*332e0*/  LEA R102, P6, R90, R2, 0x1 ;  /* 0x000000025a667211 */ /* 0x000fe200078c08ff */
[----:B------:R-:W-:-:S02]  /*332f0*/  ULDC UR7, c[0x0][0x248] ;  /* 0x0000920000077ab9 */ /* 0x000fc40000000800 */
[----:B------:R-:W-:Y:S01]  /*33300*/  VIADD R143, R38, UR5 ;  /* 0x00000005268f7c36 */ /* 0x000fe20008000000 */
[----:B------:R-:W-:Y:S01]  /*33310*/  LEA R246, P5, R62, R2, 0x1 ;  /* 0x000000023ef67211 */ /* 0x000fe200078a08ff */
[----:B------:R-:W-:Y:S02]  /*33320*/  ULDC UR5, c[0x0][0x248] ;  /* 0x0000920000057ab9 */ /* 0x000fe40000000800 */
[----:B------:R-:W-:Y:S01]  /*33330*/  VIADD R142, R143, UR8 ;  /* 0x000000088f8e7c36 */ /* 0x000fe20008000000 */
[-C--:B------:R-:W-:Y:S01]  /*33340*/  LEA.HI.X.SX32 R103, R90, R248.reuse, 0x1, P6 ;  /* 0x000000f85a677211 */ /* 0x080fe200030f0eff */
[----:B------:R-:W-:Y:S02]  /*33350*/  ULDC UR8, c[0x0][0x248] ;  /* 0x0000920000087ab9 */ /* 0x000fe40000000800 */
[----:B------:R-:W-:Y:S01]  /*33360*/  VIADD R27, R142, UR4 ;  /* 0x000000048e1b7c36 */ /* 0x000fe20008000000 */
[----:B------:R-:W-:Y:S01]  /*33370*/  LEA.HI.X.SX32 R247, R62, R248, 0x1, P5 ;  /* 0x000000f83ef77211 */ /* 0x000fe200028f0eff */
[----:B------:R-:W-:-:S02]  /*33380*/  ULDC UR4, c[0x0][0x248] ;  /* 0x0000920000047ab9 */ /* 0x000fc40000000800 */
[----:B------:R-:W-:Y:S01]  /*33390*/  VIADD R26, R27, UR9 ;  /* 0x000000091b1a7c36 */ /* 0x000fe20008000000 */
[-C--:B------:R-:W-:Y:S01]  /*333a0*/  LEA R60, P6, R61, R2.reuse, 0x1 ;  /* 0x000000023d3c7211 */ /* 0x080fe200078c08ff */
[----:B------:R-:W-:Y:S01]  /*333b0*/  ULDC UR9, c[0x0][0x248] ;  /* 0x0000920000097ab9 */ /* 0x000fe20000000800 */
[----:B------:R-:W-:Y:S01]  /*333c0*/  LEA R100, P5, R63, R2, 0x1 ;  /* 0x000000023f647211 */ /* 0x000fe200078a08ff */
[----:B------:R-:W-:Y:S01]  /*333d0*/  VIADD R141, R26, UR6 ;  /* 0x000000061a8d7c36 */ /* 0x000fe20008000000 */
[-C--:B------:R-:W-:Y:S01]  /*333e0*/  LEA.HI.X.SX32 R61, R61, R248.reuse, 0x1, P6 ;  /* 0x000000f83d3d7211 */ /* 0x080fe200030f0eff */
[----:B------:R-:W-:Y:S01]  /*333f0*/  ULDC UR6, c[0x0][0x22c] ;  /* 0x00008b0000067ab9 */ /* 0x000fe20000000800 */
[----:B------:R-:W-:Y:S01]  /*33400*/  LEA.HI.X.SX32 R101, R63, R248, 0x1, P5 ;  /* 0x000000f83f657211 */ /* 0x000fe200028f0eff */
        /* <DEDUP_REMOVED lines=15> */
[----:B------:R-:W-:-:S02]  /*33500*/  LEA.HI.X.SX32 R97, R84, R248, 0x1, P5 ;  /* 0x000000f854617211 */ /* 0x000fc400028f0eff */
[CC--:B------:R-:W-:Y:S02]  /*33510*/  LEA R94, P6, R68.reuse, R2.reuse, 0x1 ;  /* 0x00000002445e7211 */ /* 0x0c0fe400078c08ff */
[----:B------:R-:W-:Y:S01]  /*33520*/  LEA R92, P5, R69, R2, 0x1 ;  /* 0x00000002455c7211 */ /* 0x000fe200078a08ff */
[----:B------:R-:W-:Y:S01]  /*33530*/  VIADD R138, R139, UR4 ;  /* 0x000000048b8a7c36 */ /* 0x000fe20008000000 */
[-C--:B------:R-:W-:Y:S01]  /*33540*/  LEA.HI.X.SX32 R95, R68, R248.reuse, 0x1, P6 ;  /* 0x000000f8445f7211 */ /* 0x080fe200030f0eff */
[----:B------:R-:W-:Y:S01]  /*33550*/  ULDC UR4, c[0x0][0x248] ;  /* 0x0000920000047ab9 */ /* 0x000fe20000000800 */
[----:B------:R-:W-:Y:S02]  /*33560*/  LEA.HI.X.SX32 R93, R69, R248, 0x1, P5 ;  /* 0x000000f8455d7211 */ /* 0x000fe400028f0eff */
[-C--:B------:R-:W-:Y:S02]  /*33570*/  LEA R68, P6, R83, R2.reuse, 0x1 ;  /* 0x0000000253447211 */ /* 0x080fe400078c08ff */
        /* <DEDUP_REMOVED lines=19> */
[C---:B------:R-:W-:Y:S01]  /*336b0*/  LEA R80, P5, R77.reuse, R2, 0x1 ;  /* 0x000000024d507211 */ /* 0x040fe200078a08ff */
[----:B------:R-:W-:Y:S01]  /*336c0*/  VIADD R31, R136, UR4 ;  /* 0x00000004881f7c36 */ /* 0x000fe20008000000 */
[----:B------:R-:W-:Y:S02]  /*336d0*/  ULDC UR4, c[0x0][0x248] ;  /* 0x0000920000047ab9 */ /* 0x000fe40000000800 */
[----:B------:R-:W-:Y:S02]  /*336e0*/  LEA.HI.X.SX32 R81, R77, R248, 0x1, P5 ;  /* 0x000000f84d517211 */ /* 0x000fe400028f0eff */
[C---:B------:R-:W-:Y:S01]  /*336f0*/  LEA R78, P5, R76.reuse, R2, 0x1 ;  /* 0x000000024c4e7211 */ /* 0x040fe200078a08ff */
[----:B------:R-:W-:Y:S01]  /*33700*/  VIADD R30, R31, UR4 ;  /* 0x000000041f1e7c36 */ /* 0x000fe20008000000 */
[----:B------:R-:W-:Y:S02]  /*33710*/  ULDC UR4, c[0x0][0x248] ;  /* 0x0000920000047ab9 */ /* 0x000fe40000000800 */
[----:B------:R-:W-:-:S02]  /*33720*/  LEA.HI.X.SX32 R79, R76, R248, 0x1, P5 ;  /* 0x000000f84c4f7211 */ /* 0x000fc400028f0eff */
[----:B------:R-:W-:Y:S01]  /*33730*/  LEA R76, P5, R70, R2, 0x1 ;  /* 0x00000002464c7211 */ /* 0x000fe200078a08ff */
[----:B------:R-:W-:Y:S01]  /*33740*/  VIADD R13, R30, UR4 ;  /* 0x000000041e0d7c36 */ /* 0x000fe20008000000 */
[----:B------:R-:W-:Y:S01]  /*33750*/  ISETP.LT.AND P6, PT, R66, UR12, !P0 ;  /* 0x0000000c42007c0c */ /* 0x000fe2000c7c1270 */
[----:B------:R-:W-:Y:S01]  /*33760*/  ULDC UR4, c[0x0][0x248] ;  /* 0x0000920000047ab9 */ /* 0x000fe20000000800 */
[----:B------:R-:W-:Y:S01]  /*33770*/  LEA.HI.X.SX32 R77, R70, R248, 0x1, P5 ;  /* 0x000000f8464d7211 */ /* 0x000fe200028f0eff */
[----:B------:R-:W-:Y:S01]  /*33780*/  VIADD R66, R3, 0x60 ;  /* 0x0000006003427836 */ /* 0x000fe20000000000 */
[C---:B------:R-:W-:Y:S01]  /*33790*/  LEA R70, P5, R0.reuse, R2, 0x1 ;  /* 0x0000000200467211 */ /* 0x040fe200078a08ff */
[----:B------:R-:W-:Y:S01]  /*337a0*/  VIADD R12, R13, UR4 ;  /* 0x000000040d0c7c36 */ /* 0x000fe20008000000 */
[----:B------:R-:W-:Y:S01]  /*337b0*/  ULDC UR4, c[0x0][0x248] ;  /* 0x0000920000047ab9 */ /* 0x000fe20000000800 */
[----:B------:R-:W-:Y:S01]  /*337c0*/  ULDC UR12, c[0x0][0x248] ;  /* 0x00009200000c7ab9 */ /* 0x000fe20000000800 */
[----:B------:R-:W-:Y:S01]  /*337d0*/  LEA.HI.X.SX32 R71, R0, R248, 0x1, P5 ;  /* 0x000000f800477211 */ /* 0x000fe200028f0eff */
[----:B------:R-:W-:Y:S01]  /*337e0*/  VIADD R25, R12, UR4 ;  /* 0x000000040c197c36 */ /* 0x000fe20008000000 */
[----:B------:R-:W-:Y:S01]  /*337f0*/  ISETP.LT.AND P5, PT, R66, UR6, !P0 ;  /* 0x0000000642007c0c */ /* 0x000fe2000c7a1270 */
[----:B------:R-:W-:Y:S01]  /*33800*/  VIADD R0, R3, 0x61 ;  /* 0x0000006103007836 */ /* 0x000fe20000000000 */
[----:B------:R-:W-:Y:S01]  /*33810*/  ULDC UR4, c[0x0][0x248] ;  /* 0x0000920000047ab9 */ /* 0x000fe20000000800 */
[----:B------:R-:W-:Y:S01]  /*33820*/  @P6 STG.E.U16 desc[UR56][R104.64], R67 ;  /* 0x0000004368006986 */ /* 0x000fe2000c101538 */
[----:B------:R-:W-:Y:S01]  /*33830*/  VIADD R24, R25, UR4 ;  /* 0x0000000419187c36 */ /* 0x000fe20008000000 */
[----:B------:R-:W-:Y:S01]  /*33840*/  ULDC UR4, c[0x0][0x248] ;  /* 0x0000920000047ab9 */ /* 0x000fe20000000800 */
[----:B------:R-:W-:Y:S01]  /*33850*/  ISETP.LT.AND P6, PT, R0, UR5, !P0 ;  /* 0x0000000500007c0c */ /* 0x000fe2000c7c1270 */
[C---:B------:R-:W-:Y:S01]  /*33860*/  VIADD R0, R3.reuse, 0x6a ;  /* 0x0000006a03007836 */ /* 0x040fe20000000000 */
[----:B------:R-:W-:Y:S01]  /*33870*/  ULDC UR5, c[0x0][0x22c] ;  /* 0x00008b0000057ab9 */ /* 0x000fe20000000800 */
[----:B------:R-:W-:Y:S01]  /*33880*/  VIADD R23, R24, UR4 ;  /* 0x0000000418177c36 */ /* 0x000fe20008000000 */
[----:B------:R-:W-:Y:S01]  /*33890*/  ULDC UR4, c[0x0][0x248] ;  /* 0x0000920000047ab9 */ /* 0x000fe20000000800 */
[----:B------:R-:W-:Y:S01]  /*338a0*/  VIADD R66, R3, 0x67 ;  /* 0x0000006703427836 */ /* 0x000fe20000000000 */
[----:B------:R-:W-:Y:S01]  /*338b0*/  ULDC UR6, c[0x0][0x248] ;  /* 0x0000920000067ab9 */ /* 0x000fe20000000800 */
[----:B------:R-:W-:Y:S01]  /*338c0*/  VIADD R22, R23, UR4 ;  /* 0x0000000417167c36 */ /* 0x000fe20008000000 */
[----:B------:R0:W-:Y:S01]  /*338d0*/  @P5 STG.E.U16 desc[UR56][R244.64], R52 ;  /* 0x00000034f4005986 */ /* 0x0001e2000c101538 */
[----:B------:R-:W-:Y:S01]  /*338e0*/  ISETP.LT.AND P5, PT, R0, UR5, !P0 ;  /* 0x0000000500007c0c */ /* 0x000fe2000c7a1270 */
[----:B------:R-:W-:Y:S01]  /*338f0*/  ULDC UR4, c[0x0][0x248] ;  /* 0x0000920000047ab9 */ /* 0x000fe20000000800 */
[----:B------:R-:W-:Y:S01]  /*33900*/  VIADD R0, R3, 0x63 ;  /* 0x0000006303007836 */ /* 0x000fe20000000000 */
[----:B------:R-:W-:Y:S01]  /*33910*/  ULDC UR5, c[0x0][0x22c] ;  /* 0x00008b0000057ab9 */ /* 0x000fe20000000800 */
[----:B------:R-:W-:Y:S01]  /*33920*/  VIADD R21, R22, UR4 ;  /* 0x0000000416157c36 */ /* 0x000fe20008000000 */
[----:B------:R-:W-:Y:S01]  /*33930*/  ULDC UR4, c[0x0][0x248] ;  /* 0x0000920000047ab9 */ /* 0x000fe20000000800 */
[----:B0-----:R-:W-:-:S02]  /*33940*/  PRMT R52, R52, 0x7632, R52 ;  /* 0x0000763234347816 */ /* 0x001fc40000000034 */
[----:B------:R-:W-:Y:S01]  /*33950*/  VIADD R17, R21, UR4 ;  /* 0x0000000415117c36 */ /* 0x000fe20008000000 */
[----:B------:R-:W-:Y:S02]  /*33960*/  ULDC UR4, c[0x0][0x248] ;  /* 0x0000920000047ab9 */ /* 0x000fe40000000800 */
[----:B------:R0:W-:Y:S01]  /*33970*/  @P6 STG.E.U16 desc[UR56][R106.64], R52 ;  /* 0x000000346a006986 */ /* 0x0001e2000c101538 */
[----:B------:R-:W-:Y:S01]  /*33980*/  ISETP.LT.AND P6, PT, R0, UR5, !P0 ;  /* 0x0000000500007c0c */ /* 0x000fe2000c7c1270 */
[----:B------:R-:W-:Y:S01]  /*33990*/  VIADD R0, R3, 0x64 ;  /* 0x0000006403007836 */ /* 0x000fe20000000000 */
[----:B------:R-:W-:Y:S01]  /*339a0*/  ULDC UR5, c[0x0][0x22c] ;  /* 0x00008b0000057ab9 */ /* 0x000fe20000000800 */
[----:B------:R-:W-:Y:S01]  /*339b0*/  VIADD R16, R17, UR4 ;  /* 0x0000000411107c36 */ /* 0x000fe20008000000 */
[----:B------:R1:W-:Y:S01]  /*339c0*/  @P1 STG.E.U16 desc[UR56][R102.64], R53 ;  /* 0x0000003566001986 */ /* 0x0003e2000c101538 */
[----:B------:R-:W-:Y:S01]  /*339d0*/  ULDC UR4, c[0x0][0x248] ;  /* 0x0000920000047ab9 */ /* 0x000fe20000000800 */
[----:B------:R-:W-:Y:S01]  /*339e0*/  ISETP.LT.AND P1, PT, R0, UR5, !P0 ;  /* 0x0000000500007c0c */ /* 0x000fe2000c721270 */
[----:B------:R-:W-:Y:S01]  /*339f0*/  VIADD R0, R16, UR4 ;  /* 0x0000000410007c36 */ /* 0x000fe20008000000 */
[----:B------:R-:W-:Y:S01]  /*33a00*/  ULDC UR4, c[0x0][0x248] ;  /* 0x0000920000047ab9 */ /* 0x000fe20000000800 */
[----:B------:R-:W-:Y:S01]  /*33a10*/  ULDC UR5, c[0x0][0x22c] ;  /* 0x00008b0000057ab9 */ /* 0x000fe20000000800 */
[----:B0-----:R-:W-:Y:S01]  /*33a20*/  VIADD R52, R3, 0x65 ;  /* 0x0000006503347836 */ /* 0x001fe20000000000 */
[----:B-1----:R-:W-:Y:S01]  /*33a30*/  PRMT R53, R53, 0x7632, R53 ;  /* 0x0000763235357816 */ /* 0x002fe20000000035 */
[----:B------:R-:W-:Y:S01]  /*33a40*/  VIADD R20, R0, UR4 ;  /* 0x0000000400147c36 */ /* 0x000fe20008000000 */
[----:B------:R-:W-:-:S03]  /*33a50*/  ULDC UR4, c[0x0][0x248] ;  /* 0x0000920000047ab9 */ /* 0x000fc60000000800 */
[----:B------:R0:W-:Y:S01]  /*33a60*/  @P6 STG.E.U16 desc[UR56][R246.64], R53 ;  /* 0x00000035f6006986 */ /* 0x0001e2000c101538 */
[----:B------:R-:W-:Y:S01]  /*33a70*/  ISETP.LT.AND P6, PT, R52, UR5, !P0 ;  /* 0x0000000534007c0c */ /* 0x000fe2000c7c1270 */
[----:B------:R-:W-:Y:S01]  /*33a80*/  VIADD R52, R20, UR4 ;  /* 0x0000000414347c36 */ /* 0x000fe20008000000 */
[----:B------:R-:W-:Y:S01]  /*33a90*/  ULDC UR4, c[0x0][0x248] ;  /* 0x0000920000047ab9 */ /* 0x000fe20000000800 */
[----:B------:R1:W-:Y:S01]  /*33aa0*/  @P1 STG.E.U16 desc[UR56][R60.64], R54 ;  /* 0x000000363c001986 */ /* 0x0003e2000c101538 */
[----:B------:R-:W-:Y:S01]  /*33ab0*/  ULDC UR5, c[0x0][0x22c] ;  /* 0x00008b0000057ab9 */ /* 0x000fe20000000800 */
[----:B0-----:R-:W-:Y:S02]  /*33ac0*/  VIADD R53, R3, 0x66 ;  /* 0x0000006603357836 */ /* 0x001fe40000000000 */
[----:B-1----:R-:W-:Y:S01]  /*33ad0*/  VIADD R60, R52, UR4 ;  /* 0x00000004343c7c36 */ /* 0x002fe20008000000 */
[----:B------:R-:W-:Y:S01]  /*33ae0*/  PRMT R61, R54, 0x7632, R61 ;  /* 0x00007632363d7816 */ /* 0x000fe2000000003d */
[----:B------:R-:W-:-:S02]  /*33af0*/  ULDC UR4, c[0x0][0x248] ;  /* 0x0000920000047ab9 */ /* 0x000fc40000000800 */
[----:B------:R-:W-:Y:S01]  /*33b00*/  VIADD R54, R60, UR4 ;  /* 0x000000043c367c36 */ /* 0x000fe20008000000 */
[----:B------:R-:W-:Y:S01]  /*33b10*/  ISETP.LT.AND P1, PT, R53, UR5, !P0 ;  /* 0x0000000535007c0c */ /* 0x000fe2000c721270 */
[----:B------:R-:W-:Y:S01]  /*33b20*/  ULDC UR4, c[0x0][0x248] ;  /* 0x0000920000047ab9 */ /* 0x000fe20000000800 */
[----:B------:R0:W-:Y:S01]  /*33b30*/  @P6 STG.E.U16 desc[UR56][R100.64], R61 ;  /* 0x0000003d64006986 */ /* 0x0001e2000c101538 */
[----:B------:R-:W-:Y:S02]  /*33b40*/  ULDC UR5, c[0x0][0x22c] ;  /* 0x00008b0000057ab9 */ /* 0x000fe40000000800 */
[----:B------:R-:W-:Y:S01]  /*33b50*/  ISETP.LT.AND P6, PT, R66, UR5, !P0 ;  /* 0x0000000542007c0c */ /* 0x000fe2000c7c1270 */
[----:B------:R-:W-:Y:S01]  /*33b60*/  ULDC UR5, c[0x0][0x248] ;  /* 0x0000920000057ab9 */ /* 0x000fe20000000800 */
[----:B0-----:R-:W-:Y:S01]  /*33b70*/  VIADD R61, R54, UR4 ;  /* 0x00000004363d7c36 */ /* 0x001fe20008000000 */
[----:B------:R-:W-:-:S03]  /*33b80*/  ULDC UR4, c[0x0][0x248] ;  /* 0x0000920000047ab9 */ /* 0x000fc60000000800 */
[----:B------:R-:W-:Y:S01]  /*33b90*/  VIADD R53, R61, UR4 ;  /* 0x000000043d357c36 */ /* 0x000fe20008000000 */
[----:B------:R-:W-:-:S03]  /*33ba0*/  ULDC UR4, c[0x0][0x248] ;  /* 0x0000920000047ab9 */ /* 0x000fc60000000800 */
[----:B------:R-:W-:Y:S01]  /*33bb0*/  VIADD R19, R53, UR4 ;  /* 0x0000000435137c36 */ /* 0x000fe20008000000 */
[----:B------:R-:W-:Y:S01]  /*33bc0*/  PRMT R66, R55, 0x7632, R66 ;  /* 0x0000763237427816 */ /* 0x000fe20000000042 */
[----:B------:R0:W-:Y:S01]  /*33bd0*/  @P1 STG.E.U16 desc[UR56][R62.64], R55 ;  /* 0x000000373e001986 */ /* 0x0001e2000c101538 */
[----:B------:R-:W-:Y:S01]  /*33be0*/  ULDC UR4, c[0x0][0x248] ;  /* 0x0000920000047ab9 */ /* 0x000fe20000000800 */
[----:B0-----:R-:W-:Y:S01]  /*33bf0*/  VIADD R55, R19, UR5 ;  /* 0x0000000513377c36 */ /* 0x001fe20008000000 */
[----:B------:R-:W-:Y:S01]  /*33c00*/  ULDC UR5, c[0x0][0x22c] ;  /* 0x00008b0000057ab9 */ /* 0x000fe20000000800 */
[----:B------:R-:W-:Y:S02]  /*33c10*/  VIADD R62, R3, 0x68 ;  /* 0x00000068033e7836 */ /* 0x000fe40000000000 */
[----:B------:R-:W-:Y:S01]  /*33c20*/  VIADD R18, R55, UR4 ;  /* 0x0000000437127c36 */ /* 0x000fe20008000000 */
[----:B------:R-:W-:Y:S02]  /*33c30*/  ULDC UR4, c[0x0][0x248] ;  /* 0x0000920000047ab9 */ /* 0x000fe40000000800 */
[----:B------:R-:W-:Y:S01]  /*33c40*/  ISETP.LT.AND P1, PT, R62, UR5, !P0 ;  /* 0x000000053e007c0c */ /* 0x000fe2000c721270 */
[----:B------:R-:W-:Y:S01]  /*33c50*/  VIADD R62, R18, UR4 ;  /* 0x00000004123e7c36 */ /* 0x000fe20008000000 */
[----:B------:R-:W-:Y:S01]  /*33c60*/  ULDC UR4, c[0x0][0x248] ;  /* 0x0000920000047ab9 */ /* 0x000fe20000000800 */
[----:B------:R-:W-:Y:S01]  /*33c70*/  VIADD R63, R3, 0x69 ;  /* 0x00000069033f7836 */ /* 0x000fe20000000000 */
[----:B------:R-:W-:Y:S01]  /*33c80*/  ULDC UR5, c[0x0][0x22c] ;  /* 0x00008b0000057ab9 */ /* 0x000fe20000000800 */
[----:B------:R-:W-:Y:S01]  /*33c90*/  VIADD R15, R62, UR4 ;  /* 0x000000043e0f7c36 */ /* 0x000fe20008000000 */
[----:B------:R-:W-:Y:S01]  /*33ca0*/  @P6 STG.E.U16 desc[UR56][R98.64], R66 ;  /* 0x0000004262006986 */ /* 0x000fe2000c101538 */
[----:B------:R-:W-:Y:S01]  /*33cb0*/  ULDC UR4, c[0x0][0x248] ;  /* 0x0000920000047ab9 */ /* 0x000fe20000000800 */
[----:B------:R-:W-:Y:S01]  /*33cc0*/  ISETP.LT.AND P6, PT, R63, UR5, !P0 ;  /* 0x000000053f007c0c */ /* 0x000fe2000c7c1270 */
[----:B------:R-:W-:Y:S01]  /*33cd0*/  VIADD R63, R15, UR4 ;  /* 0x000000040f3f7c36 */ /* 0x000fe20008000000 */
[----:B------:R-:W-:Y:S01]  /*33ce0*/  ULDC UR4, c[0x0][0x248] ;  /* 0x0000920000047ab9 */ /* 0x000fe20000000800 */
[----:B------:R-:W-:-:S02]  /*33cf0*/  ULDC UR5, c[0x0][0x22c] ;  /* 0x00008b0000057ab9 */ /* 0x000fc40000000800 */
[----:B------:R-:W-:Y:S01]  /*33d00*/  VIADD R14, R63, UR4 ;  /* 0x000000043f0e7c36 */ /* 0x000fe20008000000 */
[----:B------:R-:W-:Y:S01]  /*33d10*/  ULDC UR4, c[0x0][0x248] ;  /* 0x0000920000047ab9 */ /* 0x000fe20000000800 */
[----:B------:R0:W-:Y:S02]  /*33d20*/  @P1 STG.E.U16 desc[UR56][R64.64], R72 ;  /* 0x0000004840001986 */ /* 0x0001e4000c101538 */
        /* <DEDUP_REMOVED lines=8> */
[----:B------:R-:W-:Y:S01]  /*33db0*/  PRMT R72, R72, 0x7632, R72 ;  /* 0x0000763248487816 */ /* 0x000fe20000000048 */
[----:B------:R-:W-:Y:S01]  /*33dc0*/  VIADD R66, R3, 0x6b ;  /* 0x0000006b03427836 */ /* 0x000fe20000000000 */
[----:B------:R-:W-:Y:S01]  /*33dd0*/  ULDC UR5, c[0x0][0x22c] ;  /* 0x00008b0000057ab9 */ /* 0x000fe20000000800 */
[----:B------:R-:W-:Y:S01]  /*33de0*/  VIADD R5, R64, UR4 ;  /* 0x0000000440057c36 */ /* 0x000fe20008000000 */
[----:B------:R-:W-:-:S03]  /*33df0*/  ULDC UR4, c[0x0][0x248] ;  /* 0x0000920000047ab9 */ /* 0x000fc60000000800 */
[----:B------:R-:W-:Y:S01]  /*33e00*/  VIADD R4, R5, UR4 ;  /* 0x0000000405047c36 */ /* 0x000fe20008000000 */
[----:B------:R-:W-:Y:S01]  /*33e10*/  ULDC UR4, c[0x0][0x248] ;  /* 0x0000920000047ab9 */ /* 0x000fe20000000800 */
[----:B------:R0:W-:Y:S02]  /*33e20*/  @P6 STG.E.U16 desc[UR56][R96.64], R72 ;  /* 0x0000004860006986 */ /* 0x0001e4000c101538 */
[----:B------:R-:W-:Y:S01]  /*33e30*/  VIADD R134, R4, UR4 ;  /* 0x0000000404867c36 */ /* 0x000fe20008000000 */
[----:B------:R-:W-:Y:S01]  /*33e40*/  ULDC UR4, c[0x0][0x248] ;  /* 0x0000920000047ab9 */ /* 0x000fe20000000800 */
[----:B------:R-:W-:Y:S01]  /*33e50*/  ISETP.LT.AND P6, PT, R66, UR5, !P0 ;  /* 0x0000000542007c0c */ /* 0x000fe2000c7c1270 */
[----:B------:R-:W-:Y:S01]  /*33e60*/  VIADD R67, R3, 0x70 ;  /* 0x0000007003437836 */ /* 0x000fe20000000000 */
[----:B------:R-:W-:Y:S01]  /*33e70*/  ULDC UR5, c[0x0][0x22c] ;  /* 0x00008b0000057ab9 */ /* 0x000fe20000000800 */
[----:B------:R-:W-:Y:S01]  /*33e80*/  VIADD R66, R134, UR4 ;  /* 0x0000000486427c36 */ /* 0x000fe20008000000 */
[----:B------:R-:W-:Y:S01]  /*33e90*/  ULDC UR4, c[0x0][0x248] ;  /* 0x0000920000047ab9 */ /* 0x000fe20000000800 */
[----:B------:R1:W-:Y:S02]  /*33ea0*/  @P5 STG.E.U16 desc[UR56][R94.64], R73 ;  /* 0x000000495e005986 */ /* 0x0003e4000c101538 */
[----:B------:R-:W-:Y:S01]  /*33eb0*/  VIADD R11, R66, UR4 ;  /* 0x00000004420b7c36 */ /* 0x000fe20008000000 */
[----:B------:R-:W-:Y:S01]  /*33ec0*/  ULDC UR4, c[0x0][0x248] ;  /* 0x0000920000047ab9 */ /* 0x000fe20000000800 */
[----:B------:R-:W-:Y:S01]  /*33ed0*/  ISETP.LT.AND P5, PT, R67, UR5, !P0 ;  /* 0x0000000543007c0c */ /* 0x000fe2000c7a1270 */
[----:B0-----:R-:W-:Y:S01]  /*33ee0*/  VIADD R72, R3, 0x71 ;  /* 0x0000007103487836 */ /* 0x001fe20000000000 */
[----:B------:R-:W-:Y:S01]  /*33ef0*/  ULDC UR5, c[0x0][0x22c] ;  /* 0x00008b0000057ab9 */ /* 0x000fe20000000800 */
[----:B------:R-:W-:Y:S01]  /*33f00*/  VIADD R67, R11, UR4 ;  /* 0x000000040b437c36 */ /* 0x000fe20008000000 */
[----:B------:R-:W-:-:S03]  /*33f10*/  ULDC UR4, c[0x0][0x248] ;  /* 0x0000920000047ab9 */ /* 0x000fc60000000800 */
[----:B------:R-:W-:Y:S01]  /*33f20*/  VIADD R9, R67, UR4 ;  /* 0x0000000443097c36 */ /* 0x000fe20008000000 */
[----:B-1----:R-:W-:Y:S01]  /*33f30*/  PRMT R73, R73, 0x7632, R73 ;  /* 0x0000763249497816 */ /* 0x002fe20000000049 */
[----:B------:R-:W-:Y:S02]  /*33f40*/  ULDC UR4, c[0x0][0x248] ;  /* 0x0000920000047ab9 */ /* 0x000fe40000000800 */
[----:B------:R-:W-:Y:S01]  /*33f50*/  VIADD R8, R9, UR4 ;  /* 0x0000000409087c36 */ /* 0x000fe20008000000 */
[----:B------:R-:W-:Y:S01]  /*33f60*/  ULDC UR4, c[0x0][0x248] ;  /* 0x0000920000047ab9 */ /* 0x000fe20000000800 */
[----:B------:R-:W-:Y:S01]  /*33f70*/  @P6 STG.E.U16 desc[UR56][R92.64], R73 ;  /* 0x000000495c006986 */ /* 0x000fe2000c101538 */
[----:B------:R-:W-:Y:S01]  /*33f80*/  ISETP.LT.AND P6, PT, R72, UR5, !P0 ;  /* 0x0000000548007c0c */ /* 0x000fe2000c7c1270 */
[----:B------:R-:W-:Y:S01]  /*33f90*/  VIADD R10, R8, UR4 ;  /* 0x00000004080a7c36 */ /* 0x000fe20008000000 */
[----:B------:R-:W-:Y:S01]  /*33fa0*/  ULDC UR5, c[0x0][0x22c] ;  /* 0x00008b0000057ab9 */ /* 0x000fe20000000800 */
[----:B------:R0:W-:Y:S01]  /*33fb0*/  @P1 STG.E.U16 desc[UR56][R68.64], R74 ;  /* 0x0000004a44001986 */ /* 0x0001e2000c101538 */
[----:B------:R-:W-:Y:S01]  /*33fc0*/  ULDC UR4, c[0x0][0x248] ;  /* 0x0000920000047ab9 */ /* 0x000fe20000000800 */
[----:B0-----:R-:W-:-:S05]  /*33fd0*/  VIADD R68, R3, 0x72 ;  /* 0x0000007203447836 */ /* 0x001fca0000000000 */
        /* <DEDUP_REMOVED lines=10> */
[----:B------:R-:W-:Y:S01]  /*34080*/  @P2 STG.E.U16 desc[UR56][R90.64], R74 ;  /* 0x0000004a5a002986 */ /* 0x000fe2000c101538 */
[----:B------:R-:W-:Y:S01]  /*34090*/  ISETP.LT.AND P2, PT, R72, UR5, !P0 ;  /* 0x0000000548007c0c */ /* 0x000fe2000c741270 */
[----:B------:R-:W-:Y:S01]  /*340a0*/  VIADD R133, R69, UR4 ;  /* 0x0000000445857c36 */ /* 0x000fe20008000000 */
[----:B------:R-:W-:Y:S01]  /*340b0*/  ULDC UR5, c[0x0][0x248] ;  /* 0x0000920000057ab9 */ /* 0x000fe20000000800 */
[----:B------:R-:W-:Y:S01]  /*340c0*/  VIADD R72, R3, 0x74 ;  /* 0x0000007403487836 */ /* 0x000fe20000000000 */
[----:B------:R0:W-:Y:S01]  /*340d0*/  @P3 STG.E.U16 desc[UR56][R86.64], R75 ;  /* 0x0000004b56003986 */ /* 0x0001e2000c101538 */
[----:B------:R-:W-:Y:S01]  /*340e0*/  PRMT R73, R75, 0x7632, R73 ;  /* 0x000076324b497816 */ /* 0x000fe20000000049 */
[----:B------:R-:W-:Y:S01]  /*340f0*/  ULDC UR4, c[0x0][0x248] ;  /* 0x0000920000047ab9 */ /* 0x000fe20000000800 */
[----:B0-----:R-:W-:Y:S01]  /*34100*/  VIADD R86, R133, UR5 ;  /* 0x0000000585567c36 */ /* 0x001fe20008000000 */
[----:B------:R-:W-:-:S02]  /*34110*/  ULDC UR5, c[0x0][0x22c] ;  /* 0x00008b0000057ab9 */ /* 0x000fc40000000800 */
[----:B------:R-:W-:Y:S01]  /*34120*/  ISETP.LT.AND P3, PT, R72, UR5, !P0 ;  /* 0x0000000548007c0c */ /* 0x000fe2000c761270 */
[C---:B------:R-:W-:Y:S01]  /*34130*/  VIADD R72, R3.reuse, 0x75 ;  /* 0x0000007503487836 */ /* 0x040fe20000000000 */
[----:B------:R-:W-:Y:S01]  /*34140*/  ULDC UR5, c[0x0][0x22c] ;  /* 0x00008b0000057ab9 */ /* 0x000fe20000000800 */
[----:B------:R0:W-:Y:S03]  /*34150*/  @P4 STG.E.U16 desc[UR56][R88.64], R73 ;  /* 0x0000004958004986 */ /* 0x0001e6000c101538 */
[----:B------:R-:W-:Y:S01]  /*34160*/  ISETP.LT.AND P4, PT, R72, UR5, !P0 ;  /* 0x0000000548007c0c */ /* 0x000fe2000c781270 */
[----:B------:R-:W-:Y:S01]  /*34170*/  VIADD R72, R3, 0x76 ;  /* 0x0000007603487836 */ /* 0x000fe20000000000 */
[----:B------:R-:W-:Y:S01]  /*34180*/  ULDC UR5, c[0x0][0x22c] ;  /* 0x00008b0000057ab9 */ /* 0x000fe20000000800 */
[----:B------:R-:W-:Y:S03]  /*34190*/  @P5 STG.E.U16 desc[UR56][R84.64], R109 ;  /* 0x0000006d54005986 */ /* 0x000fe6000c101538 */
[----:B------:R-:W-:-:S02]  /*341a0*/  ISETP.LT.AND P5, PT, R72, UR5, !P0 ;  /* 0x0000000548007c0c */ /* 0x000fc4000c7a1270 */
[----:B0-----:R-:W-:Y:S01]  /*341b0*/  PRMT R73, R109, 0x7632, R73 ;  /* 0x000076326d497816 */ /* 0x001fe20000000049 */
[----:B------:R-:W-:Y:S01]  /*341c0*/  VIADD R72, R3, 0x77 ;  /* 0x0000007703487836 */ /* 0x000fe20000000000 */
[----:B------:R-:W-:-:S03]  /*341d0*/  ULDC UR5, c[0x0][0x22c] ;  /* 0x00008b0000057ab9 */ /* 0x000fc60000000800 */
[----:B------:R0:W-:Y:S01]  /*341e0*/  @P6 STG.E.U16 desc[UR56][R82.64], R73 ;  /* 0x0000004952006986 */ /* 0x0001e2000c101538 */
[----:B------:R-:W-:Y:S01]  /*341f0*/  ISETP.LT.AND P6, PT, R72, UR5, !P0 ;  /* 0x0000000548007c0c */ /* 0x000fe2000c7c1270 */
[----:B------:R-:W-:Y:S01]  /*34200*/  VIADD R72, R3, 0x78 ;  /* 0x0000007803487836 */ /* 0x000fe20000000000 */
[----:B------:R-:W-:Y:S01]  /*34210*/  ULDC UR5, c[0x0][0x22c] ;  /* 0x00008b0000057ab9 */ /* 0x000fe20000000800 */
[----:B---3--:R-:W-:Y:S01]  /*34220*/  @P1 STG.E.U16 desc[UR56][R80.64], R111 ;  /* 0x0000006f50001986 */ /* 0x008fe2000c101538 */
[----:B0-----:R-:W-:-:S05]  /*34230*/  PRMT R73, R111, 0x7632, R73 ;  /* 0x000076326f497816 */ /* 0x001fca0000000049 */
[----:B------:R-:W-:Y:S01]  /*34240*/  @P2 STG.E.U16 desc[UR56][R78.64], R73 ;  /* 0x000000494e002986 */ /* 0x000fe2000c101538 */
[----:B------:R-:W-:-:S03]  /*34250*/  LEA R236, P2, R161, R2, 0x1 ;  /* 0x00000002a1ec7211 */ /* 0x000fc600078408ff */
[----:B----4-:R-:W-:Y:S01]  /*34260*/  @P3 STG.E.U16 desc[UR56][R76.64], R113 ;  /* 0x000000714c003986 */ /* 0x010fe2000c101538 */
[----:B------:R-:W-:Y:S02]  /*34270*/  LEA R238, P3, R126, R2, 0x1 ;  /* 0x000000027eee7211 */ /* 0x000fe400078608ff */
[----:B------:R-:W-:Y:S01]  /*34280*/  ISETP.LT.AND P1, PT, R72, UR5, !P0 ;  /* 0x0000000548007c0c */ /* 0x000fe2000c721270 */
[----:B------:R-:W-:Y:S01]  /*34290*/  VIADD R7, R86, UR4 ;  /* 0x0000000456077c36 */ /* 0x000fe20008000000 */
[----:B------:R-:W-:Y:S01]  /*342a0*/  PRMT R72, R113, 0x7632, R72 ;  /* 0x0000763271487816 */ /* 0x000fe20000000048 */
[----:B------:R-:W-:Y:S01]  /*342b0*/  ULDC UR4, c[0x0][0x248] ;  /* 0x0000920000047ab9 */ /* 0x000fe20000000800 */
[-C--:B------:R-:W-:Y:S01]  /*342c0*/  LEA.HI.X.SX32 R237, R161, R248.reuse, 0x1, P2 ;  /* 0x000000f8a1ed7211 */ /* 0x080fe200010f0eff */
[----:B------:R-:W-:Y:S01]  /*342d0*/  ULDC UR5, c[0x0][0x248] ;  /* 0x0000920000057ab9 */ /* 0x000fe20000000800 */
[----:B------:R-:W-:Y:S02]  /*342e0*/  LEA.HI.X.SX32 R239, R126, R248, 0x1, P3 ;  /* 0x000000f87eef7211 */ /* 0x000fe400018f0eff */
[----:B------:R-:W-:-:S02]  /*342f0*/  LEA R240, P2, R57, R2, 0x1 ;  /* 0x0000000239f07211 */ /* 0x000fc400078408ff */
[C---:B------:R-:W-:Y:S01]  /*34300*/  LEA R234, P3, R56.reuse, R2, 0x1 ;  /* 0x0000000238ea7211 */ /* 0x040fe200078608ff */
[----:B------:R0:W-:Y:S01]  /*34310*/  @P4 STG.E.U16 desc[UR56][R70.64], R72 ;  /* 0x0000004846004986 */ /* 0x0001e2000c101538 */
[-C--:B------:R-:W-:Y:S02]  /*34320*/  LEA.HI.X.SX32 R241, R57, R248.reuse, 0x1, P2 ;  /* 0x000000f839f17211 */ /* 0x080fe400010f0eff */
[----:B------:R-:W-:Y:S02]  /*34330*/  LEA.HI.X.SX32 R235, R56, R248, 0x1, P3 ;  /* 0x000000f838eb7211 */ /* 0x000fe400018f0eff */
[CC--:B------:R-:W-:Y:S02]  /*34340*/  LEA R56, P3, R129.reuse, R2.reuse, 0x1 ;  /* 0x0000000281387211 */ /* 0x0c0fe400078608ff */
[----:B0-----:R-:W-:Y:S02]  /*34350*/  LEA R70, P2, R160, R2, 0x1 ;  /* 0x00000002a0467211 */ /* 0x001fe400078408ff */
[----:B------:R-:W-:-:S02]  /*34360*/  LEA.HI.X.SX32 R57, R129, R248, 0x1, P3 ;  /* 0x000000f881397211 */ /* 0x000fc400018f0eff */
[----:B------:R-:W-:-:S05]  /*34370*/  LEA.HI.X.SX32 R71, R160, R248, 0x1, P2 ;  /* 0x000000f8a0477211 */ /* 0x000fca00010f0eff */
[----:B------:R0:W-:Y:S04]  /*34380*/  STL.64 [R1+0xb60], R70 ;  /* 0x000b604601007387 */ /* 0x0001e80000100a00 */
[----:B------:R1:W-:Y:S01]  /*34390*/  STL.64 [R1+0xb58], R56 ;  /* 0x000b583801007387 */ /* 0x0003e20000100a00 */
[CC--:B0-----:R-:W-:Y:S02]  /*343a0*/  LEA R70, P2, R159.reuse, R2.reuse, 0x1 ;  /* 0x000000029f467211 */ /* 0x0c1fe400078408ff */
[C---:B-1----:R-:W-:Y:S02]  /*343b0*/  LEA R56, P3, R128.reuse, R2, 0x1 ;  /* 0x0000000280387211 */ /* 0x042fe400078608ff */
[-C--:B------:R-:W-:Y:S02]  /*343c0*/  LEA.HI.X.SX32 R71, R159, R248.reuse, 0x1, P2 ;  /* 0x000000f89f477211 */ /* 0x080fe400010f0eff */
[----:B------:R-:W-:-:S03]  /*343d0*/  LEA.HI.X.SX32 R57, R128, R248, 0x1, P3 ;  /* 0x000000f880397211 */ /* 0x000fc600018f0eff */
[----:B------:R0:W-:Y:S04]  /*343e0*/  STL.64 [R1+0xb50], R70 ;  /* 0x000b504601007387 */ /* 0x0001e80000100a00 */
[----:B------:R1:W-:Y:S01]  /*343f0*/  STL.64 [R1+0xb48], R56 ;  /* 0x000b483801007387 */ /* 0x0003e20000100a00 */
[CC--:B0-----:R-:W-:Y:S02]  /*34400*/  LEA R70, P2, R49.reuse, R2.reuse, 0x1 ;  /* 0x0000000231467211 */ /* 0x0c1fe400078408ff */
[C---:B-1----:R-:W-:Y:S02]  /*34410*/  LEA R56, P3, R48.reuse, R2, 0x1 ;  /* 0x0000000230387211 */ /* 0x042fe400078608ff */
[-C--:B------:R-:W-:Y:S02]  /*34420*/  LEA.HI.X.SX32 R71, R49, R248.reuse, 0x1, P2 ;  /* 0x000000f831477211 */ /* 0x080fe400010f0eff */
[----:B------:R-:W-:-:S02]  /*34430*/  LEA.HI.X.SX32 R57, R48, R248, 0x1, P3 ;  /* 0x000000f830397211 */ /* 0x000fc400018f0eff */
[----:B------:R-:W-:-:S03]  /*34440*/  LEA R48, P3, R58, R2, 0x1 ;  /* 0x000000023a307211 */ /* 0x000fc600078608ff */
[----:B------:R-:W-:Y:S01]  /*34450*/  STL.64 [R1+0x13f0], R56 ;  /* 0x0013f03801007387 */ /* 0x000fe20000100a00 */
[----:B------:R-:W-:-:S03]  /*34460*/  LEA.HI.X.SX32 R49, R58, R248, 0x1, P3 ;  /* 0x000000f83a317211 */ /* 0x000fc600018f0eff */
[----:B------:R0:W-:Y:S04]  /*34470*/  STL.64 [R1+0xb40], R70 ;  /* 0x000b404601007387 */ /* 0x0001e80000100a00 */
[----:B------:R1:W-:Y:S01]  /*34480*/  STL.64 [R1+0xb28], R48 ;  /* 0x000b283001007387 */ /* 0x0003e20000100a00 */
[----:B0-----:R-:W-:-:S04]  /*34490*/  LEA R70, P2, R59, R2, 0x1 ;  /* 0x000000023b467211 */ /* 0x001fc800078408ff */
[----:B------:R-:W-:Y:S02]  /*344a0*/  LEA.HI.X.SX32 R71, R59, R248, 0x1, P2 ;  /* 0x000000f83b477211 */ /* 0x000fe400010f0eff */
[-C--:B------:R-:W-:Y:S02]  /*344b0*/  LEA R58, P2, R158, R2.reuse, 0x1 ;  /* 0x000000029e3a7211 */ /* 0x080fe400078408ff */
[----:B-1----:R-:W-:Y:S02]  /*344c0*/  LEA R48, P3, R130, R2, 0x1 ;  /* 0x0000000282307211 */ /* 0x002fe400078608ff */
[-C--:B------:R-:W-:Y:S02]  /*344d0*/  LEA.HI.X.SX32 R59, R158, R248.reuse, 0x1, P2 ;  /* 0x000000f89e3b7211 */ /* 0x080fe400010f0eff */
[----:B------:R-:W-:Y:S01]  /*344e0*/  LEA.HI.X.SX32 R49, R130, R248, 0x1, P3 ;  /* 0x000000f882317211 */ /* 0x000fe200018f0eff */
[----:B------:R-:W-:Y:S04]  /*344f0*/  STL.64 [R1+0xb30], R70 ;  /* 0x000b304601007387 */ /* 0x000fe80000100a00 */
[----:B------:R-:W-:Y:S04]  /*34500*/  STL.64 [R1+0x13e0], R58 ;  /* 0x0013e03a01007387 */ /* 0x000fe80000100a00 */
[----:B------:R0:W-:Y:S01]  /*34510*/  STL.64 [R1+0xb18], R48 ;  /* 0x000b183001007387 */ /* 0x0001e20000100a00 */
[----:B------:R-:W-:-:S02]  /*34520*/  LEA R56, P2, R51, R2, 0x1 ;  /* 0x0000000233387211 */ /* 0x000fc400078408ff */
[----:B0-----:R-:W-:-:S04]  /*34530*/  LEA R48, P3, R50, R2, 0x1 ;  /* 0x0000000232307211 */ /* 0x001fc800078608ff */
[-C--:B------:R-:W-:Y:S02]  /*34540*/  LEA.HI.X.SX32 R49, R50, R248.reuse, 0x1, P3 ;  /* 0x000000f832317211 */ /* 0x080fe400018f0eff */
[----:B------:R-:W-:-:S03]  /*34550*/  LEA.HI.X.SX32 R57, R51, R248, 0x1, P2 ;  /* 0x000000f833397211 */ /* 0x000fc600010f0eff */
[----:B------:R0:W-:Y:S01]  /*34560*/  STL.64 [R1+0xb08], R48 ;  /* 0x000b083001007387 */ /* 0x0001e20000100a00 */
[----:B------:R-:W-:-:S04]  /*34570*/  LEA R50, P3, R156, R2, 0x1 ;  /* 0x000000029c327211 */ /* 0x000fc800078608ff */
[----:B------:R-:W-:Y:S02]  /*34580*/  LEA.HI.X.SX32 R51, R156, R248, 0x1, P3 ;  /* 0x000000f89c337211 */ /* 0x000fe400018f0eff */
[----:B0-----:R-:W-:-:S04]  /*34590*/  LEA R48, P2, R157, R2, 0x1 ;  /* 0x000000029d307211 */ /* 0x001fc800078408ff */
[----:B------:R-:W-:Y:S01]  /*345a0*/  LEA.HI.X.SX32 R49, R157, R248, 0x1, P2 ;  /* 0x000000f89d317211 */ /* 0x000fe200010f0eff */
[----:B------:R-:W-:Y:S04]  /*345b0*/  STL.64 [R1+0xb10], R56 ;  /* 0x000b103801007387 */ /* 0x000fe80000100a00 */
[----:B------:R0:W-:Y:S04]  /*345c0*/  STL.64 [R1+0x13f8], R48 ;  /* 0x0013f83001007387 */ /* 0x0001e80000100a00 */
[----:B------:R1:W-:Y:S01]  /*345d0*/  STL.64 [R1+0xaf8], R50 ;  /* 0x000af83201007387 */ /* 0x0003e20000100a00 */
[----:B0-----:R-:W-:-:S02]  /*345e0*/  LEA R48, P2, R45, R2, 0x1 ;  /* 0x000000022d307211 */ /* 0x001fc400078408ff */
[C---:B-1----:R-:W-:Y:S02]  /*345f0*/  LEA R50, P3, R44.reuse, R2, 0x1 ;  /* 0x000000022c327211 */ /* 0x042fe400078608ff */
[-C--:B------:R-:W-:Y:S02]  /*34600*/  LEA.HI.X.SX32 R49, R45, R248.reuse, 0x1, P2 ;  /* 0x000000f82d317211 */ /* 0x080fe400010f0eff */
[----:B------:R-:W-:-:S05]  /*34610*/  LEA.HI.X.SX32 R51, R44, R248, 0x1, P3 ;  /* 0x000000f82c337211 */ /* 0x000fca00018f0eff */
[----:B------:R-:W-:Y:S04]  /*34620*/  STL [R1+0x1400], R51 ;  /* 0x0014003301007387 */ /* 0x000fe80000100800 */
[----:B------:R0:W-:Y:S01]  /*34630*/  STL.64 [R1+0xaf0], R48 ;  /* 0x000af03001007387 */ /* 0x0001e20000100a00 */
[-C--:B------:R-:W-:Y:S02]  /*34640*/  LEA R44, P3, R154, R2.reuse, 0x1 ;  /* 0x000000029a2c7211 */ /* 0x080fe400078608ff */
[----:B0-----:R-:W-:-:S04]  /*34650*/  LEA R48, P2, R155, R2, 0x1 ;  /* 0x000000029b307211 */ /* 0x001fc800078408ff */
[----:B------:R-:W-:-:S05]  /*34660*/  LEA.HI.X.SX32 R49, R155, R248, 0x1, P2 ;  /* 0x000000f89b317211 */ /* 0x000fca00010f0eff */
[----:B------:R0:W-:Y:S01]  /*34670*/  STL.64 [R1+0xae0], R48 ;  /* 0x000ae03001007387 */ /* 0x0001e20000100a00 */
[----:B------:R-:W-:Y:S02]  /*34680*/  LEA.HI.X.SX32 R45, R154, R248, 0x1, P3 ;  /* 0x000000f89a2d7211 */ /* 0x000fe400018f0eff */
[----:B0-----:R-:W-:-:S04]  /*34690*/  LEA R48, P2, R47, R2, 0x1 ;  /* 0x000000022f307211 */ /* 0x001fc800078408ff */
[----:B------:R-:W-:Y:S01]  /*346a0*/  LEA.HI.X.SX32 R49, R47, R248, 0x1, P2 ;  /* 0x000000f82f317211 */ /* 0x000fe200010f0eff */
[----:B------:R0:W-:Y:S04]  /*346b0*/  STL.64 [R1+0xad8], R44 ;  /* 0x000ad82c01007387 */ /* 0x0001e80000100a00 */
[----:B------:R1:W-:Y:S01]  /*346c0*/  STL.64 [R1+0xad0], R48 ;  /* 0x000ad03001007387 */ /* 0x0003e20000100a00 */
[-C--:B0-----:R-:W-:Y:S02]  /*346d0*/  LEA R44, P3, R46, R2.reuse, 0x1 ;  /* 0x000000022e2c7211 */ /* 0x081fe400078608ff */
[----:B-1----:R-:W-:-:S04]  /*346e0*/  LEA R48, P2, R153, R2, 0x1 ;  /* 0x0000000299307211 */ /* 0x002fc800078408ff */
[-C--:B------:R-:W-:Y:S02]  /*346f0*/  LEA.HI.X.SX32 R49, R153, R248.reuse, 0x1, P2 ;  /* 0x000000f899317211 */ /* 0x080fe400010f0eff */
[----:B------:R-:W-:Y:S02]  /*34700*/  LEA.HI.X.SX32 R45, R46, R248, 0x1, P3 ;  /* 0x000000f82e2d7211 */ /* 0x000fe400018f0eff */
[C---:B------:R-:W-:Y:S01]  /*34710*/  LEA R46, P3, R152.reuse, R2, 0x1 ;  /* 0x00000002982e7211 */ /* 0x040fe200078608ff */
[----:B------:R0:W-:Y:S03]  /*34720*/  STL.64 [R1+0xac0], R48 ;  /* 0x000ac03001007387 */ /* 0x0001e60000100a00 */
        /* <DEDUP_REMOVED lines=16> */
[CC--:B0-----:R-:W-:Y:S02]  /*34830*/  LEA R40, P3, R42.reuse, R2.reuse, 0x1 ;  /* 0x000000022a287211 */ /* 0x0c1fe400078608ff */
[----:B-1----:R-:W-:Y:S02]  /*34840*/  LEA R48, P2, R149, R2, 0x1 ;  /* 0x0000000295307211 */ /* 0x002fe400078408ff */
[----:B------:R-:W-:-:S02]  /*34850*/  LEA.HI.X.SX32 R41, R42, R248, 0x1, P3 ;  /* 0x000000f82a297211 */ /* 0x000fc400018f0eff */
[----:B------:R-:W-:Y:S02]  /*34860*/  LEA.HI.X.SX32 R49, R149, R248, 0x1, P2 ;  /* 0x000000f895317211 */ /* 0x000fe400010f0eff */
[----:B------:R-:W-:-:S03]  /*34870*/  LEA R42, P3, R148, R2, 0x1 ;  /* 0x00000002942a7211 */ /* 0x000fc600078608ff */
[----:B------:R0:W-:Y:S01]  /*34880*/  STL.64 [R1+0xa78], R48 ;  /* 0x000a783001007387 */ /* 0x0001e20000100a00 */
[----:B------:R-:W-:-:S05]  /*34890*/  LEA.HI.X.SX32 R43, R148, R248, 0x1, P3 ;  /* 0x000000f8942b7211 */ /* 0x000fca00018f0eff */
[----:B------:R1:W-:Y:S01]  /*348a0*/  STL.64 [R1+0xa70], R42 ;  /* 0x000a702a01007387 */ /* 0x0003e20000100a00 */
[----:B0-----:R-:W-:-:S04]  /*348b0*/  LEA R48, P2, R37, R2, 0x1 ;  /* 0x0000000225307211 */ /* 0x001fc800078408ff */
[----:B------:R-:W-:Y:S02]  /*348c0*/  LEA.HI.X.SX32 R49, R37, R248, 0x1, P2 ;  /* 0x000000f825317211 */ /* 0x000fe400010f0eff */
[----:B-1----:R-:W-:-:S03]  /*348d0*/  LEA R42, P3, R36, R2, 0x1 ;  /* 0x00000002242a7211 */ /* 0x002fc600078608ff */
[----:B------:R0:W-:Y:S01]  /*348e0*/  STL.64 [R1+0xa68], R48 ;  /* 0x000a683001007387 */ /* 0x0001e20000100a00 */
[----:B------:R-:W-:Y:S02]  /*348f0*/  LEA.HI.X.SX32 R43, R36, R248, 0x1, P3 ;  /* 0x000000f8242b7211 */ /* 0x000fe400018f0eff */
[----:B------:R-:W-:-:S04]  /*34900*/  LEA R36, P3, R146, R2, 0x1 ;  /* 0x0000000292247211 */ /* 0x000fc800078608ff */
[----:B------:R-:W-:Y:S02]  /*34910*/  LEA.HI.X.SX32 R37, R146, R248, 0x1, P3 ;  /* 0x000000f892257211 */ /* 0x000fe400018f0eff */
[----:B0-----:R-:W-:-:S04]  /*34920*/  LEA R48, P2, R147, R2, 0x1 ;  /* 0x0000000293307211 */ /* 0x001fc800078408ff */
[----:B------:R-:W-:-:S05]  /*34930*/  LEA.HI.X.SX32 R49, R147, R248, 0x1, P2 ;  /* 0x000000f893317211 */ /* 0x000fca00010f0eff */
[----:B------:R0:W-:Y:S04]  /*34940*/  STL.64 [R1+0xa58], R48 ;  /* 0x000a583001007387 */ /* 0x0001e80000100a00 */
[----:B------:R1:W-:Y:S01]  /*34950*/  STL.64 [R1+0xa50], R36 ;  /* 0x000a502401007387 */ /* 0x0003e20000100a00 */
[CC--:B0-----:R-:W-:Y:S02]  /*34960*/  LEA R48, P2, R33.reuse, R2.reuse, 0x1 ;  /* 0x0000000221307211 */ /* 0x0c1fe400078408ff */
[C---:B-1----:R-:W-:Y:S02]  /*34970*/  LEA R36, P3, R32.reuse, R2, 0x1 ;  /* 0x0000000220247211 */ /* 0x042fe400078608ff */
[-C--:B------:R-:W-:Y:S02]  /*34980*/  LEA.HI.X.SX32 R49, R33, R248.reuse, 0x1, P2 ;  /* 0x000000f821317211 */ /* 0x080fe400010f0eff */
[----:B------:R-:W-:-:S02]  /*34990*/  LEA.HI.X.SX32 R37, R32, R248, 0x1, P3 ;  /* 0x000000f820257211 */ /* 0x000fc400018f0eff */
[CC--:B------:R-:W-:Y:S02]  /*349a0*/  LEA R78, P2, R145.reuse, R2.reuse, 0x1 ;  /* 0x00000002914e7211 */ /* 0x0c0fe400078408ff */
[C---:B------:R-:W-:Y:S02]  /*349b0*/  LEA R32, P3, R144.reuse, R2, 0x1 ;  /* 0x0000000290207211 */ /* 0x040fe400078608ff */
[-C--:B------:R-:W-:Y:S02]  /*349c0*/  LEA.HI.X.SX32 R79, R145, R248.reuse, 0x1, P2 ;  /* 0x000000f8914f7211 */ /* 0x080fe400010f0eff */
[----:B------:R-:W-:Y:S01]  /*349d0*/  LEA.HI.X.SX32 R33, R144, R248, 0x1, P3 ;  /* 0x000000f890217211 */ /* 0x000fe200018f0eff */
[----:B------:R-:W-:Y:S04]  /*349e0*/  STL.64 [R1+0xa48], R48 ;  /* 0x000a483001007387 */ /* 0x000fe80000100a00 */
[----:B------:R-:W-:Y:S04]  /*349f0*/  STL.64 [R1+0xa38], R78 ;  /* 0x000a384e01007387 */ /* 0x000fe80000100a00 */
[----:B------:R0:W-:Y:S02]  /*34a00*/  STL.64 [R1+0xa30], R32 ;  /* 0x000a302001007387 */ /* 0x0001e40000100a00 */
[----:B0-----:R-:W-:-:S04]  /*34a10*/  LEA R32, P3, R38, R2, 0x1 ;  /* 0x0000000226207211 */ /* 0x001fc800078608ff */
[----:B------:R-:W-:Y:S02]  /*34a20*/  LEA.HI.X.SX32 R33, R38, R248, 0x1, P3 ;  /* 0x000000f826217211 */ /* 0x000fe400018f0eff */
[----:B------:R-:W-:-:S03]  /*34a30*/  LEA R78, P2, R39, R2, 0x1 ;  /* 0x00000002274e7211 */ /* 0x000fc600078408ff */
[----:B------:R0:W-:Y:S01]  /*34a40*/  STL.64 [R1+0xa20], R32 ;  /* 0x000a202001007387 */ /* 0x0001e20000100a00 */
[----:B------:R-:W-:Y:S02]  /*34a50*/  LEA.HI.X.SX32 R79, R39, R248, 0x1, P2 ;  /* 0x000000f8274f7211 */ /* 0x000fe400010f0eff */
[-C--:B------:R-:W-:Y:S02]  /*34a60*/  LEA R38, P2, R143, R2.reuse, 0x1 ;  /* 0x000000028f267211 */ /* 0x080fe400078408ff */
[----:B0-----:R-:W-:-:S04]  /*34a70*/  LEA R32, P3, R142, R2, 0x1 ;  /* 0x000000028e207211 */ /* 0x001fc800078608ff */
[-C--:B------:R-:W-:Y:S01]  /*34a80*/  LEA.HI.X.SX32 R33, R142, R248.reuse, 0x1, P3 ;  /* 0x000000f88e217211 */ /* 0x080fe200018f0eff */
[----:B------:R0:W-:Y:S04]  /*34a90*/  STL.64 [R1+0xa28], R78 ;  /* 0x000a284e01007387 */ /* 0x0001e80000100a00 */
[----:B------:R1:W-:Y:S01]  /*34aa0*/  STL.64 [R1+0xa10], R32 ;  /* 0x000a102001007387 */ /* 0x0003e20000100a00 */
[----:B------:R-:W-:Y:S02]  /*34ab0*/  LEA.HI.X.SX32 R39, R143, R248, 0x1, P2 ;  /* 0x000000f88f277211 */ /* 0x000fe400010f0eff */
[-C--:B0-----:R-:W-:Y:S02]  /*34ac0*/  LEA R78, P2, R27, R2.reuse, 0x1 ;  /* 0x000000021b4e7211 */ /* 0x081fe400078408ff */
[----:B-1----:R-:W-:-:S04]  /*34ad0*/  LEA R32, P3, R26, R2, 0x1 ;  /* 0x000000021a207211 */ /* 0x002fc800078608ff */
[----:B------:R-:W-:Y:S02]  /*34ae0*/  LEA.HI.X.SX32 R33, R26, R248, 0x1, P3 ;  /* 0x000000f81a217211 */ /* 0x000fe400018f0eff */
[C---:B------:R-:W-:Y:S02]  /*34af0*/  LEA R26, P3, R140.reuse, R2, 0x1 ;  /* 0x000000028c1a7211 */ /* 0x040fe400078608ff */
        /* <DEDUP_REMOVED lines=8> */
[C---:B------:R-:W-:Y:S01]  /*34b80*/  LEA R90, P2, R35.reuse, R2, 0x1 ;  /* 0x00000002235a7211 */ /* 0x040fe200078408ff */
[----:B------:R-:W-:Y:S04]  /*34b90*/  STL.64 [R1+0x9f8], R78 ;  /* 0x0009f84e01007387 */ /* 0x000fe80000100a00 */
        /* <DEDUP_REMOVED lines=10> */
[-C--:B------:R-:W-:Y:S02]  /*34c40*/  LEA.HI.X.SX32 R27, R28, R248.reuse, 0x1, P3 ;  /* 0x000000f81c1b7211 */ /* 0x080fe400018f0eff */
[----:B------:R-:W-:Y:S02]  /*34c50*/  LEA.HI.X.SX32 R91, R29, R248, 0x1, P2 ;  /* 0x000000f81d5b7211 */ /* 0x000fe400010f0eff */
[C---:B------:R-:W-:Y:S01]  /*34c60*/  LEA R28, P2, R137.reuse, R2, 0x1 ;  /* 0x00000002891c7211 */ /* 0x040fe200078408ff */
[----:B------:R0:W-:Y:S03]  /*34c70*/  STL.64 [R1+0x9c0], R26 ;  /* 0x0009c01a01007387 */ /* 0x0001e60000100a00 */
[----:B------:R-:W-:Y:S01]  /*34c80*/  LEA.HI.X.SX32 R29, R137, R248, 0x1, P2 ;  /* 0x000000f8891d7211 */ /* 0x000fe200010f0eff */
[----:B------:R-:W-:Y:S01]  /*34c90*/  STL.64 [R1+0x9c8], R90 ;  /* 0x0009c85a01007387 */ /* 0x000fe20000100a00 */
[----:B0-----:R-:W-:-:S04]  /*34ca0*/  LEA R26, P3, R136, R2, 0x1 ;  /* 0x00000002881a7211 */ /* 0x001fc800078608ff */
[----:B------:R-:W-:Y:S01]  /*34cb0*/  LEA.HI.X.SX32 R27, R136, R248, 0x1, P3 ;  /* 0x000000f8881b7211 */ /* 0x000fe200018f0eff */
[----:B------:R-:W-:Y:S04]  /*34cc0*/  STL.64 [R1+0x1380], R28 ;  /* 0x0013801c01007387 */ /* 0x000fe80000100a00 */
[----:B------:R0:W-:Y:S02]  /*34cd0*/  STL.64 [R1+0x9b0], R26 ;  /* 0x0009b01a01007387 */ /* 0x0001e40000100a00 */
[CC--:B0-----:R-:W-:Y:S02]  /*34ce0*/  LEA R26, P3, R30.reuse, R2.reuse, 0x1 ;  /* 0x000000021e1a7211 */ /* 0x0c1fe400078608ff */
[----:B------:R-:W-:Y:S02]  /*34cf0*/  LEA R28, P2, R31, R2, 0x1 ;  /* 0x000000021f1c7211 */ /* 0x000fe400078408ff */
[----:B------:R-:W-:-:S02]  /*34d00*/  LEA.HI.X.SX32 R27, R30, R248, 0x1, P3 ;  /* 0x000000f81e1b7211 */ /* 0x000fc400018f0eff */
[C---:B------:R-:W-:Y:S02]  /*34d10*/  LEA R30, P3, R12.reuse, R2, 0x1 ;  /* 0x000000020c1e7211 */ /* 0x040fe400078608ff */
[-C--:B------:R-:W-:Y:S01]  /*34d20*/  LEA.HI.X.SX32 R29, R31, R248.reuse, 0x1, P2 ;  /* 0x000000f81f1d7211 */ /* 0x080fe200010f0eff */
[----:B------:R0:W-:Y:S01]  /*34d30*/  STL.64 [R1+0x9a0], R26 ;  /* 0x0009a01a01007387 */ /* 0x0001e20000100a00 */
[----:B------:R-:W-:Y:S02]  /*34d40*/  LEA.HI.X.SX32 R31, R12, R248, 0x1, P3 ;  /* 0x000000f80c1f7211 */ /* 0x000fe400018f0eff */
[-C--:B------:R-:W-:Y:S01]  /*34d50*/  LEA R12, P3, R24, R2.reuse, 0x1 ;  /* 0x00000002180c7211 */ /* 0x080fe200078608ff */
[----:B------:R-:W-:Y:S01]  /*34d60*/  STL.64 [R1+0x9a8], R28 ;  /* 0x0009a81c01007387 */ /* 0x000fe20000100a00 */
[----:B0-----:R-:W-:-:S04]  /*34d70*/  LEA R26, P2, R13, R2, 0x1 ;  /* 0x000000020d1a7211 */ /* 0x001fc800078408ff */
[-C--:B------:R-:W-:Y:S02]  /*34d80*/  LEA.HI.X.SX32 R27, R13, R248.reuse, 0x1, P2 ;  /* 0x000000f80d1b7211 */ /* 0x080fe400010f0eff */
[----:B------:R-:W-:Y:S01]  /*34d90*/  LEA.HI.X.SX32 R13, R24, R248, 0x1, P3 ;  /* 0x000000f8180d7211 */ /* 0x000fe200018f0eff */
[----:B------:R-:W-:Y:S04]  /*34da0*/  STL.64 [R1+0x1370], R30 ;  /* 0x0013701e01007387 */ /* 0x000fe80000100a00 */
[----:B------:R0:W-:Y:S04]  /*34db0*/  STL.64 [R1+0x998], R26 ;  /* 0x0009981a01007387 */ /* 0x0001e80000100a00 */
[----:B------:R1:W-:Y:S01]  /*34dc0*/  STL.64 [R1+0x980], R12 ;  /* 0x0009800c01007387 */ /* 0x0003e20000100a00 */
[----:B0-----:R-:W-:-:S02]  /*34dd0*/  LEA R26, P2, R25, R2, 0x1 ;  /* 0x00000002191a7211 */ /* 0x001fc400078408ff */
[C---:B-1----:R-:W-:Y:S02]  /*34de0*/  LEA R12, P3, R22.reuse, R2, 0x1 ;  /* 0x00000002160c7211 */ /* 0x042fe400078608ff */
[-C--:B------:R-:W-:Y:S02]  /*34df0*/  LEA.HI.X.SX32 R27, R25, R248.reuse, 0x1, P2 ;  /* 0x000000f8191b7211 */ /* 0x080fe400010f0eff */
[----:B------:R-:W-:Y:S02]  /*34e00*/  LEA.HI.X.SX32 R13, R22, R248, 0x1, P3 ;  /* 0x000000f8160d7211 */ /* 0x000fe400018f0eff */
[C---:B------:R-:W-:Y:S01]  /*34e10*/  LEA R24, P2, R23.reuse, R2, 0x1 ;  /* 0x0000000217187211 */ /* 0x040fe200078408ff */
[----:B------:R-:W-:Y:S04]  /*34e20*/  STL.64 [R1+0x988], R26 ;  /* 0x0009881a01007387 */ /* 0x000fe80000100a00 */
[----:B------:R0:W-:Y:S01]  /*34e30*/  STL.64 [R1+0x970], R12 ;  /* 0x0009700c01007387 */ /* 0x0001e20000100a00 */
[----:B------:R-:W-:-:S02]  /*34e40*/  LEA.HI.X.SX32 R25, R23, R248, 0x1, P2 ;  /* 0x000000f817197211 */ /* 0x000fc400010f0eff */
[-C--:B------:R-:W-:Y:S02]  /*34e50*/  LEA R22, P2, R21, R2.reuse, 0x1 ;  /* 0x0000000215167211 */ /* 0x080fe400078408ff */
[----:B0-----:R-:W-:-:S04]  /*34e60*/  LEA R12, P3, R17, R2, 0x1 ;  /* 0x00000002110c7211 */ /* 0x001fc800078608ff */
        /* <DEDUP_REMOVED lines=9> */
[----:B------:R0:W-:Y:S01]  /*34f00*/  STL.64 [R1+0x950], R12 ;  /* 0x0009500c01007387 */ /* 0x0001e20000100a00 */
[-C--:B------:R-:W-:Y:S02]  /*34f10*/  LEA R16, P2, R20, R2.reuse, 0x1 ;  /* 0x0000000214107211 */ /* 0x080fe400078408ff */
[----:B0-----:R-:W-:-:S04]  /*34f20*/  LEA R12, P3, R52, R2, 0x1 ;  /* 0x00000002340c7211 */ /* 0x001fc800078608ff */
[----:B------:R-:W-:-:S05]  /*34f30*/  LEA.HI.X.SX32 R13, R52, R248, 0x1, P3 ;  /* 0x000000f8340d7211 */ /* 0x000fca00018f0eff */
[----:B------:R0:W-:Y:S01]  /*34f40*/  STL.64 [R1+0x940], R12 ;  /* 0x0009400c01007387 */ /* 0x0001e20000100a00 */
[----:B------:R-:W-:Y:S02]  /*34f50*/  LEA.HI.X.SX32 R17, R20, R248, 0x1, P2 ;  /* 0x000000f814117211 */ /* 0x000fe400010f0eff */
[-C--:B------:R-:W-:Y:S02]  /*34f60*/  LEA R20, P2, R60, R2.reuse, 0x1 ;  /* 0x000000023c147211 */ /* 0x080fe400078408ff */
[----:B0-----:R-:W-:-:S04]  /*34f70*/  LEA R12, P3, R54, R2, 0x1 ;  /* 0x00000002360c7211 */ /* 0x001fc800078608ff */
[-C--:B------:R-:W-:Y:S01]  /*34f80*/  LEA.HI.X.SX32 R13, R54, R248.reuse, 0x1, P3 ;  /* 0x000000f8360d7211 */ /* 0x080fe200018f0eff */
[----:B------:R-:W-:Y:S01]  /*34f90*/  STL.64 [R1+0x948], R16 ;  /* 0x0009481001007387 */ /* 0x000fe20000100a00 */
[----:B------:R-:W-:-:S03]  /*34fa0*/  LEA.HI.X.SX32 R21, R60, R248, 0x1, P2 ;  /* 0x000000f83c157211 */ /* 0x000fc600010f0eff */
[----:B------:R0:W-:Y:S01]  /*34fb0*/  STL.64 [R1+0x930], R12 ;  /* 0x0009300c01007387 */ /* 0x0001e20000100a00 */
[-C--:B------:R-:W-:Y:S02]  /*34fc0*/  LEA R22, P3, R53, R2.reuse, 0x1 ;  /* 0x0000000235167211 */ /* 0x080fe400078608ff */
[----:B0-----:R-:W-:-:S04]  /*34fd0*/  LEA R12, P2, R61, R2, 0x1 ;  /* 0x000000023d0c7211 */ /* 0x001fc800078408ff */
[-C--:B------:R-:W-:Y:S02]  /*34fe0*/  LEA.HI.X.SX32 R13, R61, R248.reuse, 0x1, P2 ;  /* 0x000000f83d0d7211 */ /* 0x080fe400010f0eff */
[----:B------:R-:W-:-:S03]  /*34ff0*/  LEA.HI.X.SX32 R23, R53, R248, 0x1, P3 ;  /* 0x000000f835177211 */ /* 0x000fc600018f0eff */
[----:B------:R0:W-:Y:S01]  /*35000*/  STL.64 [R1+0x928], R12 ;  /* 0x0009280c01007387 */ /* 0x0001e20000100a00 */
[-C--:B------:R-:W-:Y:S02]  /*35010*/  LEA R16, P2, R19, R2.reuse, 0x1 ;  /* 0x0000000213107211 */ /* 0x080fe400078408ff */
[----:B0-----:R-:W-:-:S04]  /*35020*/  LEA R12, P3, R55, R2, 0x1 ;  /* 0x00000002370c7211 */ /* 0x001fc800078608ff */
[-C--:B------:R-:W-:Y:S02]  /*35030*/  LEA.HI.X.SX32 R13, R55, R248.reuse, 0x1, P3 ;  /* 0x000000f8370d7211 */ /* 0x080fe400018f0eff */
[----:B------:R-:W-:-:S03]  /*35040*/  LEA.HI.X.SX32 R17, R19, R248, 0x1, P2 ;  /* 0x000000f813117211 */ /* 0x000fc600010f0eff */
[----:B------:R0:W-:Y:S04]  /*35050*/  STL.64 [R1+0x910], R12 ;  /* 0x0009100c01007387 */ /* 0x0001e80000100a00 */
[----:B------:R1:W-:Y:S01]  /*35060*/  STL.64 [R1+0x918], R16 ;  /* 0x0009181001007387 */ /* 0x0003e20000100a00 */
[----:B0-----:R-:W-:-:S04]  /*35070*/  LEA R12, P2, R18, R2, 0x1 ;  /* 0x00000002120c7211 */ /* 0x001fc800078408ff */
[----:B------:R-:W-:Y:S02]  /*35080*/  LEA.HI.X.SX32 R13, R18, R248, 0x1, P2 ;  /* 0x000000f8120d7211 */ /* 0x000fe400010f0eff */
[----:B-1----:R-:W-:-:S03]  /*35090*/  LEA R16, P3, R62, R2, 0x1 ;  /* 0x000000023e107211 */ /* 0x002fc600078608ff */
[----:B------:R0:W-:Y:S01]  /*350a0*/  STL.64 [R1+0x908], R12 ;  /* 0x0009080c01007387 */ /* 0x0001e20000100a00 */
[----:B------:R-:W-:Y:S02]  /*350b0*/  LEA.HI.X.SX32 R17, R62, R248, 0x1, P3 ;  /* 0x000000f83e117211 */ /* 0x000fe400018f0eff */
        /* <DEDUP_REMOVED lines=8> */
[-C--:B-1----:R-:W-:Y:S02]  /*35140*/  LEA R18, P3, R65, R2.reuse, 0x1 ;  /* 0x0000000241127211 */ /* 0x082fe400078608ff */
[----:B------:R-:W-:Y:S01]  /*35150*/  LEA R14, P2, R135, R2, 0x1 ;  /* 0x00000002870e7211 */ /* 0x000fe200078408ff */
[----:B------:R0:W-:Y:S01]  /*35160*/  STL.64 [R1+0x8e8], R12 ;  /* 0x0008e80c01007387 */ /* 0x0001e20000100a00 */
[-C--:B------:R-:W-:Y:S02]  /*35170*/  LEA.HI.X.SX32 R19, R65, R248.reuse, 0x1, P3 ;  /* 0x000000f841137211 */ /* 0x080fe400018f0eff */
        /* <DEDUP_REMOVED lines=9> */
[C---:B------:R-:W-:Y:S01]  /*35210*/  LEA R4, P3, R66.reuse, R2, 0x1 ;  /* 0x0000000242047211 */ /* 0x040fe200078608ff */
[----:B------:R0:W-:Y:S03]  /*35220*/  STL.64 [R1+0x8c8], R14 ;  /* 0x0008c80e01007387 */ /* 0x0001e60000100a00 */
[----:B------:R-:W-:-:S05]  /*35230*/  LEA.HI.X.SX32 R5, R66, R248, 0x1, P3 ;  /* 0x000000f842057211 */ /* 0x000fca00018f0eff */
[----:B------:R1:W-:Y:S01]  /*35240*/  STL.64 [R1+0x8b0], R4 ;  /* 0x0008b00401007387 */ /* 0x0003e20000100a00 */
[----:B0-----:R-:W-:-:S04]  /*35250*/  LEA R14, P2, R134, R2, 0x1 ;  /* 0x00000002860e7211 */ /* 0x001fc800078408ff */
[----:B------:R-:W-:Y:S02]  /*35260*/  LEA.HI.X.SX32 R15, R134, R248, 0x1, P2 ;  /* 0x000000f8860f7211 */ /* 0x000fe400010f0eff */
[----:B-1----:R-:W-:-:S03]  /*35270*/  LEA R4, P2, R11, R2, 0x1 ;  /* 0x000000020b047211 */ /* 0x002fc600078408ff */
[----:B------:R0:W-:Y:S01]  /*35280*/  STL.64 [R1+0x8b8], R14 ;  /* 0x0008b80e01007387 */ /* 0x0001e20000100a00 */
[----:B------:R-:W-:-:S05]  /*35290*/  LEA.HI.X.SX32 R5, R11, R248, 0x1, P2 ;  /* 0x000000f80b057211 */ /* 0x000fca00010f0eff */
[----:B------:R1:W-:Y:S01]  /*352a0*/  STL.64 [R1+0x8a8], R4 ;  /* 0x0008a80401007387 */ /* 0x0003e20000100a00 */
[----:B0-----:R-:W-:-:S04]  /*352b0*/  LEA R14, P3, R67, R2, 0x1 ;  /* 0x00000002430e7211 */ /* 0x001fc800078608ff */
[----:B------:R-:W-:Y:S02]  /*352c0*/  LEA.HI.X.SX32 R15, R67, R248, 0x1, P3 ;  /* 0x000000f8430f7211 */ /* 0x000fe400018f0eff */
[CC--:B-1----:R-:W-:Y:S02]  /*352d0*/  LEA R4, P3, R8.reuse, R2.reuse, 0x1 ;  /* 0x0000000208047211 */ /* 0x0c2fe400078608ff */
[C---:B------:R-:W-:Y:S02]  /*352e0*/  LEA R26, P2, R9.reuse, R2, 0x1 ;  /* 0x00000002091a7211 */ /* 0x040fe400078408ff */
[-C--:B------:R-:W-:Y:S02]  /*352f0*/  LEA.HI.X.SX32 R5, R8, R248.reuse, 0x1, P3 ;  /* 0x000000f808057211 */ /* 0x080fe400018f0eff */
[----:B------:R-:W-:-:S03]  /*35300*/  LEA.HI.X.SX32 R27, R9, R248, 0x1, P2 ;  /* 0x000000f8091b7211 */ /* 0x000fc600010f0eff */
[----:B------:R0:W-:Y:S01]  /*35310*/  STL.64 [R1+0x890], R4 ;  /* 0x0008900401007387 */ /* 0x0001e20000100a00 */
[----:B------:R-:W-:-:S03]  /*35320*/  LEA R8, P3, R68, R2, 0x1 ;  /* 0x0000000244087211 */ /* 0x000fc600078608ff */
[----:B------:R-:W-:Y:S01]  /*35330*/  STL.64 [R1+0x898], R26 ;  /* 0x0008981a01007387 */ /* 0x000fe20000100a00 */
        /* <DEDUP_REMOVED lines=8> */
[----:B------:R0:W-:Y:S01]  /*353c0*/  STL.64 [R1+0x870], R4 ;  /* 0x0008700401007387 */ /* 0x0001e20000100a00 */
[----:B------:R-:W-:Y:S01]  /*353d0*/  VIADD R6, R7, UR4 ;  /* 0x0000000407067c36 */ /* 0x000fe20008000000 */
[----:B------:R-:W-:Y:S02]  /*353e0*/  ULDC UR4, c[0x0][0x248] ;  /* 0x0000920000047ab9 */ /* 0x000fe40000000800 */
[----:B------:R1:W-:Y:S01]  /*353f0*/  STL.64 [R1+0x878], R10 ;  /* 0x0008780a01007387 */ /* 0x0003e20000100a00 */
[----:B0-----:R-:W-:-:S04]  /*35400*/  LEA R4, P2, R133, R2, 0x1 ;  /* 0x0000000285047211 */ /* 0x001fc800078408ff */
[----:B------:R-:W-:Y:S02]  /*35410*/  LEA.HI.X.SX32 R5, R133, R248, 0x1, P2 ;  /* 0x000000f885057211 */ /* 0x000fe400010f0eff */
[----:B-1----:R-:W-:Y:S01]  /*35420*/  LEA R10, P3, R86, R2, 0x1 ;  /* 0x00000002560a7211 */ /* 0x002fe200078608ff */
[----:B------:R-:W-:Y:S01]  /*35430*/  VIADD R132, R6, UR4 ;  /* 0x0000000406847c36 */ /* 0x000fe20008000000 */
[----:B------:R-:W-:Y:S01]  /*35440*/  ULDC UR4, c[0x0][0x248] ;  /* 0x0000920000047ab9 */ /* 0x000fe20000000800 */
[----:B------:R0:W-:Y:S01]  /*35450*/  STL.64 [R1+0x868], R4 ;  /* 0x0008680401007387 */ /* 0x0001e20000100a00 */
[----:B------:R-:W-:Y:S01]  /*35460*/  LEA.HI.X.SX32 R11, R86, R248, 0x1, P3 ;  /* 0x000000f8560b7211 */ /* 0x000fe200018f0eff */
[----:B------:R-:W-:Y:S01]  /*35470*/  VIADD R88, R132, UR4 ;  /* 0x0000000484587c36 */ /* 0x000fe20008000000 */
[C---:B------:R-:W-:Y:S01]  /*35480*/  LEA R26, P2, R7.reuse, R2, 0x1 ;  /* 0x00000002071a7211 */ /* 0x040fe200078408ff */
[----:B------:R-:W-:Y:S02]  /*35490*/  ULDC UR4, c[0x0][0x248] ;  /* 0x0000920000047ab9 */ /* 0x000fe40000000800 */
[----:B------:R-:W-:Y:S01]  /*354a0*/  VIADD R131, R88, UR4 ;  /* 0x0000000458837c36 */ /* 0x000fe20008000000 */
[----:B------:R-:W-:Y:S01]  /*354b0*/  LEA.HI.X.SX32 R27, R7, R248, 0x1, P2 ;  /* 0x000000f8071b7211 */ /* 0x000fe200010f0eff */
[----:B------:R-:W-:Y:S01]  /*354c0*/  ULDC UR4, c[0x0][0x248] ;  /* 0x0000920000047ab9 */ /* 0x000fe20000000800 */
[----:B0-----:R-:W-:-:S04]  /*354d0*/  LEA R4, P3, R6, R2, 0x1 ;  /* 0x0000000206047211 */ /* 0x001fc800078608ff */
[----:B------:R-:W-:Y:S02]  /*354e0*/  LEA.HI.X.SX32 R5, R6, R248, 0x1, P3 ;  /* 0x000000f806057211 */ /* 0x000fe400018f0eff */
[C---:B------:R-:W-:Y:S01]  /*354f0*/  LEA R6, P2, R132.reuse, R2, 0x1 ;  /* 0x0000000284067211 */ /* 0x040fe200078408ff */
[----:B------:R-:W-:Y:S01]  /*35500*/  VIADD R89, R131, UR4 ;  /* 0x0000000483597c36 */ /* 0x000fe20008000000 */
[----:B------:R-:W-:Y:S01]  /*35510*/  ULDC UR4, c[0x0][0x248] ;  /* 0x0000920000047ab9 */ /* 0x000fe20000000800 */
[----:B------:R0:W-:Y:S01]  /*35520*/  STL.64 [R1+0x850], R4 ;  /* 0x0008500401007387 */ /* 0x0001e20000100a00 */
[----:B------:R-:W-:-:S03]  /*35530*/  LEA.HI.X.SX32 R7, R132, R248, 0x1, P2 ;  /* 0x000000f884077211 */ /* 0x000fc600010f0eff */
[----:B------:R1:W-:Y:S01]  /*35540*/  STL.64 [R1+0x858], R26 ;  /* 0x0008581a01007387 */ /* 0x0003e20000100a00 */
[----:B------:R-:W-:Y:S01]  /*35550*/  VIADD R109, R89, UR4 ;  /* 0x00000004596d7c36 */ /* 0x000fe20008000000 */
[----:B------:R-:W-:Y:S02]  /*35560*/  ULDC UR4, c[0x0][0x248] ;  /* 0x0000920000047ab9 */ /* 0x000fe40000000800 */
[----:B------:R2:W-:Y:S01]  /*35570*/  STL.64 [R1+0x848], R6 ;  /* 0x0008480601007387 */ /* 0x0005e20000100a00 */
[CC--:B0-----:R-:W-:Y:S02]  /*35580*/  LEA R4, P3, R88.reuse, R2.reuse, 0x1 ;  /* 0x0000000258047211 */ /* 0x0c1fe400078608ff */
[C---:B-1----:R-:W-:Y:S02]  /*35590*/  LEA R26, P2, R131.reuse, R2, 0x1 ;  /* 0x00000002831a7211 */ /* 0x042fe400078408ff */
[-C--:B------:R-:W-:Y:S02]  /*355a0*/  LEA.HI.X.SX32 R5, R88, R248.reuse, 0x1, P3 ;  /* 0x000000f858057211 */ /* 0x080fe400018f0eff */
[----:B------:R-:W-:-:S02]  /*355b0*/  LEA.HI.X.SX32 R27, R131, R248, 0x1, P2 ;  /* 0x000000f8831b7211 */ /* 0x000fc400010f0eff */
[----:B--2---:R-:W-:Y:S01]  /*355c0*/  LEA R6, P3, R89, R2, 0x1 ;  /* 0x0000000259067211 */ /* 0x004fe200078608ff */
[----:B------:R-:W-:Y:S01]  /*355d0*/  VIADD R92, R109, UR4 ;  /* 0x000000046d5c7c36 */ /* 0x000fe20008000000 */
[----:B------:R-:W-:Y:S01]  /*355e0*/  ULDC UR4, c[0x0][0x248] ;  /* 0x0000920000047ab9 */ /* 0x000fe20000000800 */
[----:B------:R0:W-:Y:S01]  /*355f0*/  STL.64 [R1+0x838], R26 ;  /* 0x0008381a01007387 */ /* 0x0001e20000100a00 */
[----:B------:R-:W-:Y:S01]  /*35600*/  LEA.HI.X.SX32 R7, R89, R248, 0x1, P3 ;  /* 0x000000f859077211 */ /* 0x000fe200018f0eff */
[----:B------:R-:W-:Y:S01]  /*35610*/  VIADD R108, R92, UR4 ;  /* 0x000000045c6c7c36 */ /* 0x000fe20008000000 */
[----:B------:R-:W-:-:S03]  /*35620*/  ULDC UR4, c[0x0][0x248] ;  /* 0x0000920000047ab9 */ /* 0x000fc60000000800 */
[----:B------:R1:W-:Y:S01]  /*35630*/  STL.64 [R1+0x830], R6 ;  /* 0x0008300601007387 */ /* 0x0003e20000100a00 */
[----:B------:R-:W-:Y:S01]  /*35640*/  VIADD R252, R108, UR4 ;  /* 0x000000046cfc7c36 */ /* 0x000fe20008000000 */
[----:B------:R-:W-:Y:S01]  /*35650*/  ULDC UR4, c[0x0][0x248] ;  /* 0x0000920000047ab9 */ /* 0x000fe20000000800 */
[----:B0-----:R-:W-:-:S04]  /*35660*/  LEA R26, P2, R109, R2, 0x1 ;  /* 0x000000026d1a7211 */ /* 0x001fc800078408ff */
[----:B------:R-:W-:Y:S02]  /*35670*/  LEA.HI.X.SX32 R27, R109, R248, 0x1, P2 ;  /* 0x000000f86d1b7211 */ /* 0x000fe400010f0eff */
[----:B-1----:R-:W-:-:S03]  /*35680*/  LEA R6, P3, R92, R2, 0x1 ;  /* 0x000000025c067211 */ /* 0x002fc600078608ff */
[----:B------:R0:W-:Y:S01]  /*35690*/  STL.64 [R1+0x828], R26 ;  /* 0x0008281a01007387 */ /* 0x0001e20000100a00 */
[----:B------:R-:W-:Y:S01]  /*356a0*/  LEA.HI.X.SX32 R7, R92, R248, 0x1, P3 ;  /* 0x000000f85c077211 */ /* 0x000fe200018f0eff */
[----:B------:R-:W-:Y:S01]  /*356b0*/  VIADD R111, R252, UR4 ;  /* 0x00000004fc6f7c36 */ /* 0x000fe20008000000 */
[----:B------:R-:W-:Y:S01]  /*356c0*/  ULDC UR4, c[0x0][0x248] ;  /* 0x0000920000047ab9 */ /* 0x000fe20000000800 */
[-C--:B------:R-:W-:Y:S02]  /*356d0*/  LEA R28, P2, R108, R2.reuse, 0x1 ;  /* 0x000000026c1c7211 */ /* 0x080fe400078408ff */
[C---:B0-----:R-:W-:Y:S01]  /*356e0*/  LEA R26, P3, R252.reuse, R2, 0x1 ;  /* 0x00000002fc1a7211 */ /* 0x041fe200078608ff */
[----:B------:R-:W-:Y:S01]  /*356f0*/  VIADD R99, R111, UR4 ;  /* 0x000000046f637c36 */ /* 0x000fe20008000000 */
[----:B------:R-:W-:Y:S02]  /*35700*/  ULDC UR4, c[0x0][0x248] ;  /* 0x0000920000047ab9 */ /* 0x000fe40000000800 */
[----:B------:R-:W-:-:S02]  /*35710*/  LEA.HI.X.SX32 R27, R252, R248, 0x1, P3 ;  /* 0x000000f8fc1b7211 */ /* 0x000fc400018f0eff */
[----:B------:R-:W-:Y:S01]  /*35720*/  LEA.HI.X.SX32 R29, R108, R248, 0x1, P2 ;  /* 0x000000f86c1d7211 */ /* 0x000fe200010f0eff */
[C---:B------:R-:W-:Y:S01]  /*35730*/  VIADD R110, R99.reuse, UR4 ;  /* 0x00000004636e7c36 */ /* 0x040fe20008000000 */
[----:B------:R-:W-:Y:S01]  /*35740*/  ULDC UR4, c[0x0][0x248] ;  /* 0x0000920000047ab9 */ /* 0x000fe20000000800 */
[----:B------:R0:W-:Y:S01]  /*35750*/  STL.64 [R1+0x810], R26 ;  /* 0x0008101a01007387 */ /* 0x0001e20000100a00 */
[-C--:B------:R-:W-:Y:S01]  /*35760*/  LEA R108, P3, R99, R2.reuse, 0x1 ;  /* 0x00000002636c7211 */ /* 0x080fe200078608ff */
[----:B------:R-:W-:Y:S01]  /*35770*/  VIADD R101, R110, UR4 ;  /* 0x000000046e657c36 */ /* 0x000fe20008000000 */
[----:B------:R-:W-:Y:S01]  /*35780*/  ULDC UR4, c[0x0][0x248] ;  /* 0x0000920000047ab9 */ /* 0x000fe20000000800 */
[----:B------:R1:W-:Y:S01]  /*35790*/  STL.64 [R1+0x818], R28 ;  /* 0x0008181c01007387 */ /* 0x0003e20000100a00 */
[----:B0-----:R-:W-:-:S04]  /*357a0*/  LEA R26, P2, R111, R2, 0x1 ;  /* 0x000000026f1a7211 */ /* 0x001fc800078408ff */
[-C--:B------:R-:W-:Y:S02]  /*357b0*/  LEA.HI.X.SX32 R27, R111, R248.reuse, 0x1, P2 ;  /* 0x000000f86f1b7211 */ /* 0x080fe400010f0eff */
[----:B------:R-:W-:-:S03]  /*357c0*/  LEA.HI.X.SX32 R109, R99, R248, 0x1, P3 ;  /* 0x000000f8636d7211 */ /* 0x000fc600018f0eff */
[----:B------:R0:W-:Y:S01]  /*357d0*/  STL.64 [R1+0x808], R26 ;  /* 0x0008081a01007387 */ /* 0x0001e20000100a00 */
[----:B------:R-:W-:Y:S01]  /*357e0*/  VIADD R113, R101, UR5 ;  /* 0x0000000565717c36 */ /* 0x000fe20008000000 */
[-C--:B-1----:R-:W-:Y:S01]  /*357f0*/  LEA R28, P2, R110, R2.reuse, 0x1 ;  /* 0x000000026e1c7211 */ /* 0x082fe200078408ff */
[----:B------:R-:W-:Y:S02]  /*35800*/  ULDC UR5, c[0x0][0x248] ;  /* 0x0000920000057ab9 */ /* 0x000fe40000000800 */
[----:B------:R-:W-:Y:S01]  /*35810*/  VIADD R106, R113, UR4 ;  /* 0x00000004716a7c36 */ /* 0x000fe20008000000 */
[----:B------:R-:W-:Y:S01]  /*35820*/  ULDC UR4, c[0x0][0x248] ;  /* 0x0000920000047ab9 */ /* 0x000fe20000000800 */
[----:B0-----:R-:W-:-:S04]  /*35830*/  LEA R26, P3, R101, R2, 0x1 ;  /* 0x00000002651a7211 */ /* 0x001fc800078608ff */
[-C--:B------:R-:W-:Y:S02]  /*35840*/  LEA.HI.X.SX32 R27, R101, R248.reuse, 0x1, P3 ;  /* 0x000000f8651b7211 */ /* 0x080fe400018f0eff */
[----:B------:R-:W-:Y:S01]  /*35850*/  LEA.HI.X.SX32 R29, R110, R248, 0x1, P2 ;  /* 0x000000f86e1d7211 */ /* 0x000fe200010f0eff */
[C---:B------:R-:W-:Y:S02]  /*35860*/  VIADD R112, R106.reuse, UR4 ;  /* 0x000000046a707c36 */ /* 0x040fe40008000000 */
[----:B------:R0:W-:Y:S01]  /*35870*/  STL.64 [R1+0x7f0], R26 ;  /* 0x0007f01a01007387 */ /* 0x0001e20000100a00 */
[-C--:B------:R-:W-:Y:S01]  /*35880*/  LEA R110, P3, R106, R2.reuse, 0x1 ;  /* 0x000000026a6e7211 */ /* 0x080fe200078608ff */
[----:B------:R-:W-:Y:S01]  /*35890*/  VIADD R247, R112, UR5 ;  /* 0x0000000570f77c36 */ /* 0x000fe20008000000 */
[----:B------:R-:W-:Y:S01]  /*358a0*/  ULDC UR4, c[0x0][0x248] ;  /* 0x0000920000047ab9 */ /* 0x000fe20000000800 */
[----:B------:R1:W-:Y:S01]  /*358b0*/  STL.64 [R1+0x7f8], R28 ;  /* 0x0007f81c01007387 */ /* 0x0003e20000100a00 */
[----:B0-----:R-:W-:Y:S01]  /*358c0*/  LEA R26, P2, R113, R2, 0x1 ;  /* 0x00000002711a7211 */ /* 0x001fe200078408ff */
[----:B------:R-:W-:-:S03]  /*358d0*/  ULDC UR5, c[0x0][0x248] ;  /* 0x0000920000057ab9 */ /* 0x000fc60000000800 */
[-C--:B------:R-:W-:Y:S02]  /*358e0*/  LEA.HI.X.SX32 R27, R113, R248.reuse, 0x1, P2 ;  /* 0x000000f8711b7211 */ /* 0x080fe400010f0eff */
[----:B------:R-:W-:-:S03]  /*358f0*/  LEA.HI.X.SX32 R111, R106, R248, 0x1, P3 ;  /* 0x000000f86a6f7211 */ /* 0x000fc600018f0eff */
[----:B------:R0:W-:Y:S01]  /*35900*/  STL.64 [R1+0x7e8], R26 ;  /* 0x0007e81a01007387 */ /* 0x0001e20000100a00 */
[----:B------:R-:W-:Y:S01]  /*35910*/  VIADD R115, R247, UR6 ;  /* 0x00000006f7737c36 */ /* 0x000fe20008000000 */
[-C--:B-1----:R-:W-:Y:S01]  /*35920*/  LEA R28, P2, R112, R2.reuse, 0x1 ;  /* 0x00000002701c7211 */ /* 0x082fe200078408ff */
[----:B------:R-:W-:Y:S02]  /*35930*/  ULDC UR6, c[0x0][0x248] ;  /* 0x0000920000067ab9 */ /* 0x000fe40000000800 */
[----:B------:R-:W-:Y:S01]  /*35940*/  VIADD R74, R115, UR4 ;  /* 0x00000004734a7c36 */ /* 0x000fe20008000000 */
[----:B0-----:R-:W-:Y:S01]  /*35950*/  LEA R26, P3, R247, R2, 0x1 ;  /* 0x00000002f71a7211 */ /* 0x001fe200078608ff */
[----:B------:R-:W-:-:S03]  /*35960*/  ULDC UR4, c[0x0][0x248] ;  /* 0x0000920000047ab9 */ /* 0x000fc60000000800 */
        /* <DEDUP_REMOVED lines=27> */
[----:B------:R-:W-:Y:S01]  /*35b20*/  ULDC UR12, c[0x0][0x248] ;  /* 0x00009200000c7ab9 */ /* 0x000fe20000000800 */
        /* <DEDUP_REMOVED lines=118> */
[C---:B------:R-:W-:Y:S01]  /*36290*/  VIADD R130, R107.reuse, UR55 ;  /* 0x000000376b827c36 */ /* 0x040fe20008000000 */
        /* <DEDUP_REMOVED lines=26> */
[C---:B------:R-:W-:Y:S01]  /*36440*/  VIADD R81, R102.reuse, UR21 ;  /* 0x0000001566517c36 */ /* 0x040fe20008000000 */
[C---:B------:R-:W-:Y:S01]  /*36450*/  LEA R130, P3, R102.reuse, R2, 0x1 ;  /* 0x0000000266827211 */ /* 0x040fe200078608ff */
[----:B------:R0:W-:Y:S01]  /*36460*/  STL.64 [R1+0x6b0], R26 ;  /* 0x0006b01a01007387 */ /* 0x0001e20000100a00 */
[----:B------:R-:W-:Y:S01]  /*36470*/  ULDC UR21, c[0x0][0x248] ;  /* 0x0000920000157ab9 */ /* 0x000fe20000000800 */
[----:B------:R-:W-:Y:S01]  /*36480*/  VIADD R100, R81, UR32 ;  /* 0x0000002051647c36 */ /* 0x000fe20008000000 */
[----:B------:R-:W-:Y:S01]  /*36490*/  LEA.HI.X.SX32 R131, R102, R248, 0x1, P3 ;  /* 0x000000f866837211 */ /* 0x000fe200018f0eff */
[----:B------:R1:W-:Y:S01]  /*364a0*/  STL.64 [R1+0x6b8], R28 ;  /* 0x0006b81c01007387 */ /* 0x0003e20000100a00 */
[----:B------:R-:W-:Y:S01]  /*364b0*/  ULDC UR32, c[0x0][0x248] ;  /* 0x0000920000207ab9 */ /* 0x000fe20000000800 */
[----:B0-----:R-:W-:-:S04]  /*364c0*/  LEA R26, P2, R71, R2, 0x1 ;  /* 0x00000002471a7211 */ /* 0x001fc800078408ff */
[----:B------:R-:W-:Y:S01]  /*364d0*/  LEA.HI.X.SX32 R27, R71, R248, 0x1, P2 ;  /* 0x000000f8471b7211 */ /* 0x000fe200010f0eff */
[C---:B------:R-:W-:Y:S01]  /*364e0*/  VIADD R59, R100.reuse, UR52 ;  /* 0x00000034643b7c36 */ /* 0x040fe20008000000 */
[----:B-1----:R-:W-:Y:S01]  /*364f0*/  LEA R28, P2, R81, R2, 0x1 ;  /* 0x00000002511c7211 */ /* 0x002fe200078408ff */
[----:B------:R-:W-:Y:S02]  /*36500*/  ULDC UR52, c[0x0][0x248] ;  /* 0x0000920000347ab9 */ /* 0x000fe40000000800 */
[----:B------:R0:W-:Y:S01]  /*36510*/  STL.64 [R1+0x6a8], R26 ;  /* 0x0006a81a01007387 */ /* 0x0001e20000100a00 */
[----:B------:R-:W-:Y:S01]  /*36520*/  VIADD R58, R59, UR9 ;  /* 0x000000093b3a7c36 */ /* 0x000fe20008000000 */
[----:B------:R-:W-:Y:S01]  /*36530*/  LEA.HI.X.SX32 R29, R81, R248, 0x1, P2 ;  /* 0x000000f8511d7211 */ /* 0x000fe200010f0eff */
[----:B------:R-:W-:Y:S01]  /*36540*/  ULDC UR9, c[0x0][0x248] ;  /* 0x0000920000097ab9 */ /* 0x000fe20000000800 */
[----:B0-----:R-:W-:-:S04]  /*36550*/  LEA R26, P3, R100, R2, 0x1 ;  /* 0x00000002641a7211 */ /* 0x001fc800078608ff */
[----:B------:R-:W-:Y:S01]  /*36560*/  LEA.HI.X.SX32 R27, R100, R248, 0x1, P3 ;  /* 0x000000f8641b7211 */ /* 0x000fe200018f0eff */
[C---:B------:R-:W-:Y:S01]  /*36570*/  VIADD R57, R58.reuse, UR51 ;  /* 0x000000333a397c36 */ /* 0x040fe20008000000 */
[C---:B------:R-:W-:Y:S01]  /*36580*/  LEA R132, P3, R58.reuse, R2, 0x1 ;  /* 0x000000023a847211 */ /* 0x040fe200078608ff */
[----:B------:R-:W-:Y:S02]  /*36590*/  ULDC UR51, c[0x0][0x248] ;  /* 0x0000920000337ab9 */ /* 0x000fe40000000800 */
[----:B------:R0:W-:Y:S01]  /*365a0*/  STL.64 [R1+0x690], R26 ;  /* 0x0006901a01007387 */ /* 0x0001e20000100a00 */
[----:B------:R-:W-:Y:S01]  /*365b0*/  VIADD R56, R57, UR31 ;  /* 0x0000001f39387c36 */ /* 0x000fe20008000000 */
[----:B------:R-:W-:Y:S01]  /*365c0*/  LEA.HI.X.SX32 R133, R58, R248, 0x1, P3 ;  /* 0x000000f83a857211 */ /* 0x000fe200018f0eff */
[----:B------:R-:W-:Y:S01]  /*365d0*/  ULDC UR31, c[0x0][0x248] ;  /* 0x00009200001f7ab9 */ /* 0x000fe20000000800 */
[----:B------:R1:W-:Y:S01]  /*365e0*/  STL.64 [R1+0x698], R28 ;  /* 0x0006981c01007387 */ /* 0x0003e20000100a00 */
        /* <DEDUP_REMOVED lines=21> */
[----:B------:R-:W-:Y:S01]  /*36740*/  VIADD R73, R98, UR30 ;  /* 0x0000001e62497c36 */ /* 0x000fe20008000000 */
[C---:B-1----:R-:W-:Y:S01]  /*36750*/  LEA R28, P2, R48.reuse, R2, 0x1 ;  /* 0x00000002301c7211 */ /* 0x042fe200078408ff */
        /* <DEDUP_REMOVED lines=8> */
[----:B------:R-:W-:Y:S01]  /*367e0*/  LEA R136, P3, R97, R2, 0x1 ;  /* 0x0000000261887211 */ /* 0x000fe200078608ff */
        /* <DEDUP_REMOVED lines=426> */
[----:B------:R-:W-:-:S04]  /*38290*/  VIADD R85, R92, UR58 ;  /* 0x0000003a5c557c36 */ /* 0x000fc80008000000 */
[----:B------:R0:W-:Y:S01]  /*382a0*/  STL.64 [R1+0x380], R26 ;  /* 0x0003801a01007387 */ /* 0x0001e20000100a00 */
[-C--:B-1----:R-:W-:Y:S01]  /*382b0*/  LEA R28, P2, R89, R2.reuse, 0x1 ;  /* 0x00000002591c7211 */ /* 0x082fe200078408ff */
[----:B------:R-:W-:Y:S01]  /*382c0*/  VIADD R86, R85, UR34 ;  /* 0x0000002255567c36 */ /* 0x000fe20008000000 */
[----:B------:R-:W-:Y:S01]  /*382d0*/  ULDC UR34, c[0x0][0x248] ;  /* 0x0000920000227ab9 */ /* 0x000fe20000000800 */
[----:B0-----:R-:W-:-:S04]  /*382e0*/  LEA R26, P3, R92, R2, 0x1 ;  /* 0x000000025c1a7211 */ /* 0x001fc800078608ff */
[-C--:B------:R-:W-:Y:S02]  /*382f0*/  LEA.HI.X.SX32 R27, R92, R248.reuse, 0x1, P3 ;  /* 0x000000f85c1b7211 */ /* 0x080fe400018f0eff */
[----:B------:R-:W-:Y:S01]  /*38300*/  LEA.HI.X.SX32 R29, R89, R248, 0x1, P2 ;  /* 0x000000f8591d7211 */ /* 0x000fe200010f0eff */
[C---:B------:R-:W-:Y:S01]  /*38310*/  VIADD R72, R86.reuse, UR55 ;  /* 0x0000003756487c36 */ /* 0x040fe20008000000 */
[----:B------:R-:W-:Y:S01]  /*38320*/  LEA R182, P3, R86, R2, 0x1 ;  /* 0x0000000256b67211 */ /* 0x000fe200078608ff */
        /* <DEDUP_REMOVED lines=8> */
[----:B------:R-:W-:Y:S01]  /*383b0*/  VIADD R75, R82, UR33 ;  /* 0x00000021524b7c36 */ /* 0x000fe20008000000 */
[C---:B-1----:R-:W-:Y:S01]  /*383c0*/  LEA R28, P2, R72.reuse, R2, 0x1 ;  /* 0x00000002481c7211 */ /* 0x042fe200078408ff */
[----:B------:R-:W-:Y:S02]  /*383d0*/  ULDC UR33, c[0x0][0x248] ;  /* 0x0000920000217ab9 */ /* 0x000fe40000000800 */
[----:B------:R0:W-:Y:S01]  /*383e0*/  STL.64 [R1+0x360], R26 ;  /* 0x0003601a01007387 */ /* 0x0001e20000100a00 */
[----:B------:R-:W-:Y:S01]  /*383f0*/  VIADD R81, R75, UR54 ;  /* 0x000000364b517c36 */ /* 0x000fe20008000000 */
[----:B------:R-:W-:Y:S02]  /*38400*/  LEA.HI.X.SX32 R29, R72, R248, 0x1, P2 ;  /* 0x000000f8481d7211 */ /* 0x000fe400010f0eff */
[----:B0-----:R-:W-:-:S04]  /*38410*/  LEA R26, P3, R82, R2, 0x1 ;  /* 0x00000002521a7211 */ /* 0x001fc800078608ff */
[----:B------:R-:W-:Y:S01]  /*38420*/  LEA.HI.X.SX32 R27, R82, R248, 0x1, P3 ;  /* 0x000000f8521b7211 */ /* 0x000fe200018f0eff */
[C---:B------:R-:W-:Y:S01]  /*38430*/  VIADD R79, R81.reuse, UR6 ;  /* 0x00000006514f7c36 */ /* 0x040fe20008000000 */
[----:B------:R-:W-:Y:S01]  /*38440*/  LEA R184, P3, R81, R2, 0x1 ;  /* 0x0000000251b87211 */ /* 0x000fe200078608ff */
[----:B------:R-:W-:Y:S02]  /*38450*/  ULDC UR6, c[0x0][0x248] ;  /* 0x0000920000067ab9 */ /* 0x000fe40000000800 */
[----:B------:R0:W-:Y:S01]  /*38460*/  STL.64 [R1+0x348], R26 ;  /* 0x0003481a01007387 */ /* 0x0001e20000100a00 */
[----:B------:R-:W-:Y:S01]  /*38470*/  VIADD R80, R79, UR53 ;  /* 0x000000354f507c36 */ /* 0x000fe20008000000 */
[----:B------:R-:W-:Y:S02]  /*38480*/  LEA.HI.X.SX32 R185, R81, R248, 0x1, P3 ;  /* 0x000000f851b97211 */ /* 0x000fe400018f0eff */
        /* <DEDUP_REMOVED lines=12> */
[----:B------:R-:W-:-:S04]  /*38550*/  VIADD R53, R60, UR52 ;  /* 0x000000343c357c36 */ /* 0x000fc80008000000 */
[----:B------:R0:W-:Y:S01]  /*38560*/  STL.64 [R1+0x318], R26 ;  /* 0x0003181a01007387 */ /* 0x0001e20000100a00 */
[----:B------:R-:W-:Y:S01]  /*38570*/  VIADD R78, R53, UR9 ;  /* 0x00000009354e7c36 */ /* 0x000fe20008000000 */
[-C--:B------:R-:W-:Y:S01]  /*38580*/  LEA R186, P3, R60, R2.reuse, 0x1 ;  /* 0x000000023cba7211 */ /* 0x080fe200078608ff */
[----:B------:R-:W-:Y:S01]  /*38590*/  ULDC UR9, c[0x0][0x248] ;  /* 0x0000920000097ab9 */ /* 0x000fe20000000800 */
[----:B------:R1:W-:Y:S01]  /*385a0*/  STL.64 [R1+0x320], R28 ;  /* 0x0003201c01007387 */ /* 0x0003e20000100a00 */
[----:B0-----:R-:W-:-:S04]  /*385b0*/  LEA R26, P2, R71, R2, 0x1 ;  /* 0x00000002471a7211 */ /* 0x001fc800078408ff */
[-C--:B------:R-:W-:Y:S02]  /*385c0*/  LEA.HI.X.SX32 R27, R71, R248.reuse, 0x1, P2 ;  /* 0x000000f8471b7211 */ /* 0x080fe400010f0eff */
[----:B------:R-:W-:-:S03]  /*385d0*/  LEA.HI.X.SX32 R187, R60, R248, 0x1, P3 ;  /* 0x000000f83cbb7211 */ /* 0x000fc600018f0eff */
[----:B------:R0:W-:Y:S01]  /*385e0*/  STL.64 [R1+0x310], R26 ;  /* 0x0003101a01007387 */ /* 0x0001e20000100a00 */
[----:B------:R-:W-:Y:S01]  /*385f0*/  VIADD R74, R78, UR51 ;  /* 0x000000334e4a7c36 */ /* 0x000fe20008000000 */
[----:B-1----:R-:W-:-:S03]  /*38600*/  LEA R28, P2, R53, R2, 0x1 ;  /* 0x00000002351c7211 */ /* 0x002fc600078408ff */
[----:B------:R-:W-:Y:S01]  /*38610*/  VIADD R54, R74, UR31 ;  /* 0x0000001f4a367c36 */ /* 0x000fe20008000000 */
[----:B0-----:R-:W-:Y:S01]  /*38620*/  LEA R26, P3, R78, R2, 0x1 ;  /* 0x000000024e1a7211 */ /* 0x001fe200078608ff */
[----:B------:R-:W-:-:S03]  /*38630*/  ULDC UR31, c[0x0][0x248] ;  /* 0x00009200001f7ab9 */ /* 0x000fc60000000800 */
        /* <DEDUP_REMOVED lines=51> */
[----:B0-----:R-:W-:-:S04]  /*38970*/  LEA R26, P3, R76, R2, 0x1 ;  /* 0x000000024c1a7211 */ /* 0x001fc800078608ff */
        /* <DEDUP_REMOVED lines=82> */
[C---:B------:R-:W-:Y:S01]  /*38ea0*/  VIADD R65, R68.reuse, UR5 ;  /* 0x0000000544417c36 */ /* 0x040fe20008000000 */
        /* <DEDUP_REMOVED lines=166> */
[----:B------:R-:W-:Y:S02]  /*39910*/  VIADD R55, R60, UR24 ;  /* 0x000000183c377c36 */ /* 0x000fe40008000000 */
        /* <DEDUP_REMOVED lines=65> */
[----:B------:R-:W-:-:S04]  /*39d30*/  VIADD R62, R0, UR18 ;  /* 0x00000012003e7c36 */ /* 0x000fc80008000000 */
[----:B------:R0:W-:Y:S01]  /*39d40*/  STL.64 [R1+0x58], R26 ;  /* 0x0000581a01007387 */ /* 0x0001e20000100a00 */
[----:B------:R-:W-:Y:S01]  /*39d50*/  VIADD R52, R62, UR8 ;  /* 0x000000083e347c36 */ /* 0x000fe20008000000 */
[-C--:B------:R-:W-:Y:S01]  /*39d60*/  LEA R230, P3, R0, R2.reuse, 0x1 ;  /* 0x0000000200e67211 */ /* 0x080fe200078608ff */
[----:B------:R-:W-:Y:S01]  /*39d70*/  IMAD.MOV.U32 R56, RZ, RZ, R240 ;  /* 0x000000ffff387224 */ /* 0x000fe200078e00f0 */
[----:B------:R1:W-:Y:S01]  /*39d80*/  STL.64 [R1+0x60], R28 ;  /* 0x0000601c01007387 */ /* 0x0003e20000100a00 */
[----:B------:R-:W-:Y:S01]  /*39d90*/  IMAD.MOV.U32 R57, RZ, RZ, R241 ;  /* 0x000000ffff397224 */ /* 0x000fe200078e00f1 */
[C---:B0-----:R-:W-:Y:S01]  /*39da0*/  LEA R26, P2, R60.reuse, R2, 0x1 ;  /* 0x000000023c1a7211 */ /* 0x041fe200078408ff */
[----:B------:R-:W-:Y:S01]  /*39db0*/  IMAD.MOV.U32 R48, RZ, RZ, R236 ;  /* 0x000000ffff307224 */ /* 0x000fe200078e00ec */
[----:B------:R-:W-:Y:S02]  /*39dc0*/  ULDC UR8, c[0x0][0x248] ;  /* 0x0000920000087ab9 */ /* 0x000fe40000000800 */
[----:B------:R-:W-:-:S02]  /*39dd0*/  LEA.HI.X.SX32 R27, R60, R248, 0x1, P2 ;  /* 0x000000f83c1b7211 */ /* 0x000fc400010f0eff */
[----:B------:R-:W-:-:S03]  /*39de0*/  LEA.HI.X.SX32 R231, R0, R248, 0x1, P3 ;  /* 0x000000f800e77211 */ /* 0x000fc600018f0eff */
[----:B------:R0:W-:Y:S01]  /*39df0*/  STL.64 [R1+0x50], R26 ;  /* 0x0000501a01007387 */ /* 0x0001e20000100a00 */
[----:B------:R-:W-:Y:S01]  /*39e00*/  VIADD R65, R52, UR4 ;  /* 0x0000000434417c36 */ /* 0x000fe20008000000 */
[-C--:B-1----:R-:W-:Y:S01]  /*39e10*/  LEA R28, P2, R62, R2.reuse, 0x1 ;  /* 0x000000023e1c7211 */ /* 0x082fe200078408ff */
[----:B------:R-:W-:Y:S01]  /*39e20*/  IMAD.MOV.U32 R49, RZ, RZ, R237 ;  /* 0x000000ffff317224 */ /* 0x000fe200078e00ed */
[----:B------:R-:W-:Y:S01]  /*39e30*/  ULDC UR4, c[0x0][0x248] ;  /* 0x0000920000047ab9 */ /* 0x000fe20000000800 */
[----:B0-----:R-:W-:-:S04]  /*39e40*/  LEA R26, P3, R52, R2, 0x1 ;  /* 0x00000002341a7211 */ /* 0x001fc800078608ff */
[-C--:B------:R-:W-:Y:S02]  /*39e50*/  LEA.HI.X.SX32 R27, R52, R248.reuse, 0x1, P3 ;  /* 0x000000f8341b7211 */ /* 0x080fe400018f0eff */
[----:B------:R-:W-:-:S03]  /*39e60*/  LEA.HI.X.SX32 R29, R62, R248, 0x1, P2 ;  /* 0x000000f83e1d7211 */ /* 0x000fc600010f0eff */
[----:B------:R0:W-:Y:S04]  /*39e70*/  STL.64 [R1+0x38], R26 ;  /* 0x0000381a01007387 */ /* 0x0001e80000100a00 */
[----:B------:R1:W-:Y:S01]  /*39e80*/  STL.64 [R1+0x40], R28 ;  /* 0x0000401c01007387 */ /* 0x0003e20000100a00 */
[----:B0-----:R-:W-:-:S04]  /*39e90*/  LEA R26, P2, R65, R2, 0x1 ;  /* 0x00000002411a7211 */ /* 0x001fc800078408ff */
[----:B------:R-:W-:-:S05]  /*39ea0*/  LEA.HI.X.SX32 R27, R65, R248, 0x1, P2 ;  /* 0x000000f8411b7211 */ /* 0x000fca00010f0eff */
[----:B------:R0:W-:Y:S04]  /*39eb0*/  STL.64 [R1+0x30], R26 ;  /* 0x0000301a01007387 */ /* 0x0001e80000100a00 */
[----:B-1----:R-:W2:Y:S04]  /*39ec0*/  LDL.LU R29, [R1+0x3cc] ;  /* 0x0003cc00011d7983 */ /* 0x002ea80000300800 */
[----:B------:R-:W3:Y:S01]  /*39ed0*/  LDL.LU R51, [R1+0x330] ;  /* 0x0003300001337983 */ /* 0x000ee20000300800 */
[----:B------:R-:W-:Y:S02]  /*39ee0*/  VIADD R54, R65, UR17 ;  /* 0x0000001141367c36 */ /* 0x000fe40008000000 */
[----:B0-----:R-:W-:Y:S01]  /*39ef0*/  IMAD.MOV.U32 R26, RZ, RZ, R234 ;  /* 0x000000ffff1a7224 */ /* 0x001fe200078e00ea */
[----:B------:R-:W4:Y:S01]  /*39f00*/  LDL.LU.64 R58, [R1+0xb60] ;  /* 0x000b6000013a7983 */ /* 0x000f220000300a00 */
[C---:B------:R-:W-:Y:S01]  /*39f10*/  VIADD R63, R54.reuse, UR11 ;  /* 0x0000000b363f7c36 */ /* 0x040fe20008000000 */
[C---:B------:R-:W-:Y:S01]  /*39f20*/  LEA R232, P3, R54.reuse, R2, 0x1 ;  /* 0x0000000236e87211 */ /* 0x040fe200078608ff */
[----:B------:R-:W-:Y:S01]  /*39f30*/  IMAD.MOV.U32 R27, RZ, RZ, R235 ;  /* 0x000000ffff1b7224 */ /* 0x000fe200078e00eb */
[----:B------:R-:W-:Y:S01]  /*39f40*/  ULDC UR11, c[0x0][0x248] ;  /* 0x00009200000b7ab9 */ /* 0x000fe20000000800 */
[----:B------:R-:W-:Y:S01]  /*39f50*/  VIADD R61, R63, UR5 ;  /* 0x000000053f3d7c36 */ /* 0x000fe20008000000 */
[----:B------:R-:W-:Y:S01]  /*39f60*/  LEA.HI.X.SX32 R233, R54, R248, 0x1, P3 ;  /* 0x000000f836e97211 */ /* 0x000fe200018f0eff */
[----:B------:R-:W-:Y:S01]  /*39f70*/  ULDC UR5, c[0x0][0x248] ;  /* 0x0000920000057ab9 */ /* 0x000fe20000000800 */
[----:B------:R-:W-:Y:S01]  /*39f80*/  IMAD.MOV.U32 R30, RZ, RZ, R238 ;  /* 0x000000ffff1e7224 */ /* 0x000fe200078e00ee */
[----:B------:R-:W4:Y:S01]  /*39f90*/  LDL.LU R252, [R1+0x334] ;  /* 0x0003340001fc7983 */ /* 0x000f220000300800 */
[----:B------:R-:W-:-:S04]  /*39fa0*/  VIADD R55, R61, UR16 ;  /* 0x000000103d377c36 */ /* 0x000fc80008000000 */
[----:B------:R-:W-:Y:S01]  /*39fb0*/  VIADD R53, R55, UR10 ;  /* 0x0000000a37357c36 */ /* 0x000fe20008000000 */
[----:B------:R-:W-:Y:S01]  /*39fc0*/  LEA R242, P3, R61, R2, 0x1 ;  /* 0x000000023df27211 */ /* 0x000fe200078608ff */
[----:B------:R-:W-:Y:S02]  /*39fd0*/  ULDC UR10, c[0x0][0x248] ;  /* 0x00009200000a7ab9 */ /* 0x000fe40000000800 */
[----:B------:R-:W-:Y:S01]  /*39fe0*/  VIADD R60, R53, UR15 ;  /* 0x0000000f353c7c36 */ /* 0x000fe20008000000 */
[----:B------:R-:W-:Y:S01]  /*39ff0*/  LEA.HI.X.SX32 R243, R61, R248, 0x1, P3 ;  /* 0x000000f83df37211 */ /* 0x000fe200018f0eff */
[----:B------:R-:W-:Y:S02]  /*3a000*/  ULDC UR15, c[0x0][0x248] ;  /* 0x00009200000f7ab9 */ /* 0x000fe40000000800 */
[----:B------:R-:W-:-:S04]  /*3a010*/  VIADD R0, R60, UR22 ;  /* 0x000000163c007c36 */ /* 0x000fc80008000000 */
[----:B------:R-:W-:-:S04]  /*3a020*/  VIADD R64, R0, UR14 ;  /* 0x0000000e00407c36 */ /* 0x000fc80008000000 */
[----:B------:R-:W-:Y:S01]  /*3a030*/  VIADD R52, R64, UR6 ;  /* 0x0000000640347c36 */ /* 0x000fe20008000000 */
[-C--:B------:R-:W-:Y:S01]  /*3a040*/  LEA R234, P3, R53, R2.reuse, 0x1 ;  /* 0x0000000235ea7211 */ /* 0x080fe200078608ff */
[----:B------:R-:W-:Y:S01]  /*3a050*/  IMAD.MOV.U32 R31, RZ, RZ, R239 ;  /* 0x000000ffff1f7224 */ /* 0x000fe200078e00ef */
        /* <DEDUP_REMOVED lines=8> */
[----:B------:R-:W-:Y:S01]  /*3a0e0*/  ULDC UR9, c[0x0][0x248] ;  /* 0x0000920000097ab9 */ /* 0x000fe20000000800 */
[----:B------:R-:W-:Y:S01]  /*3a0f0*/  VIADD R69, R67, UR12 ;  /* 0x0000000c43457c36 */ /* 0x000fe20008000000 */
[----:B------:R-:W-:-:S03]  /*3a100*/  LEA R54, P3, R0, R2, 0x1 ;  /* 0x0000000200367211 */ /* 0x000fc600078608ff */
[----:B------:R-:W-:Y:S01]  /*3a110*/  VIADD R53, R69, UR13 ;  /* 0x0000000d45357c36 */ /* 0x000fe20008000000 */
[----:B------:R-:W-:-:S03]  /*3a120*/  LEA.HI.X.SX32 R237, R55, R248, 0x1, P2 ;  /* 0x000000f837ed7211 */ /* 0x000fc600010f0eff */
[----:B------:R-:W-:Y:S01]  /*3a130*/  VIADD R73, R53, UR8 ;  /* 0x0000000835497c36 */ /* 0x000fe20008000000 */
[----:B------:R-:W-:Y:S01]  /*3a140*/  LEA.HI.X.SX32 R55, R0, R248, 0x1, P3 ;  /* 0x000000f800377211 */ /* 0x000fe200018f0eff */
[----:B------:R-:W-:Y:S01]  /*3a150*/  ULDC UR8, c[0x0][0x248] ;  /* 0x0000920000087ab9 */ /* 0x000fe20000000800 */
[-C--:B------:R-:W-:Y:S01]  /*3a160*/  LEA R62, P3, R52, R2.reuse, 0x1 ;  /* 0x00000002343e7211 */ /* 0x080fe200078608ff */
[----:B------:R-:W-:Y:S01]  /*3a170*/  VIADD R0, R73, UR4 ;  /* 0x0000000449007c36 */ /* 0x000fe20008000000 */
[----:B------:R-:W-:Y:S01]  /*3a180*/  LEA R238, P2, R60, R2, 0x1 ;  /* 0x000000023cee7211 */ /* 0x000fe200078408ff */
[----:B------:R-:W-:Y:S01]  /*3a190*/  ULDC UR4, c[0x0][0x248] ;  /* 0x0000920000047ab9 */ /* 0x000fe20000000800 */
[----:B------:R-:W-:Y:S01]  /*3a1a0*/  LEA.HI.X.SX32 R63, R52, R248, 0x1, P3 ;  /* 0x000000f8343f7211 */ /* 0x000fe200018f0eff */
[----:B------:R-:W-:Y:S01]  /*3a1b0*/  VIADD R77, R0, UR11 ;  /* 0x0000000b004d7c36 */ /* 0x000fe20008000000 */
[----:B------:R-:W-:-:S03]  /*3a1c0*/  LEA R66, P3, R67, R2, 0x1 ;  /* 0x0000000243427211 */ /* 0x000fc600078608ff */
[----:B------:R-:W-:Y:S01]  /*3a1d0*/  VIADD R52, R77, UR5 ;  /* 0x000000054d347c36 */ /* 0x000fe20008000000 */
[----:B------:R-:W-:Y:S01]  /*3a1e0*/  LEA.HI.X.SX32 R67, R67, R248, 0x1, P3 ;  /* 0x000000f843437211 */ /* 0x000fe200018f0eff */
[----:B------:R-:W-:Y:S01]  /*3a1f0*/  ULDC UR5, c[0x0][0x248] ;  /* 0x0000920000057ab9 */ /* 0x000fe20000000800 */
[C---:B------:R-:W-:Y:S01]  /*3a200*/  LEA R70, P3, R53.reuse, R2, 0x1 ;  /* 0x0000000235467211 */ /* 0x040fe200078608ff */
[----:B------:R-:W-:Y:S01]  /*3a210*/  VIADD R81, R52, UR10 ;  /* 0x0000000a34517c36 */ /* 0x000fe20008000000 */
[-C--:B------:R-:W-:Y:S01]  /*3a220*/  LEA.HI.X.SX32 R239, R60, R248.reuse, 0x1, P2 ;  /* 0x000000f83cef7211 */ /* 0x080fe200010f0eff */
[----:B------:R-:W-:Y:S01]  /*3a230*/  ULDC UR10, c[0x0][0x248] ;  /* 0x00009200000a7ab9 */ /* 0x000fe20000000800 */
[----:B------:R-:W-:Y:S01]  /*3a240*/  LEA.HI.X.SX32 R71, R53, R248, 0x1, P3 ;  /* 0x000000f835477211 */ /* 0x000fe200018f0eff */
[----:B------:R-:W-:Y:S01]  /*3a250*/  VIADD R53, R81, UR15 ;  /* 0x0000000f51357c36 */ /* 0x000fe20008000000 */
[-C--:B------:R-:W-:Y:S02]  /*3a260*/  LEA R74, P3, R0, R2.reuse, 0x1 ;  /* 0x00000002004a7211 */ /* 0x080fe400078608ff */
[----:B------:R-:W-:Y:S01]  /*3a270*/  LEA R60, P2, R64, R2, 0x1 ;  /* 0x00000002403c7211 */ /* 0x000fe200078408ff */
[----:B------:R-:W-:Y:S01]  /*3a280*/  VIADD R85, R53, UR6 ;  /* 0x0000000635557c36 */ /* 0x000fe20008000000 */
[-C--:B------:R-:W-:Y:S01]  /*3a290*/  LEA.HI.X.SX32 R75, R0, R248.reuse, 0x1, P3 ;  /* 0x000000f8004b7211 */ /* 0x080fe200018f0eff */
[----:B------:R-:W-:Y:S01]  /*3a2a0*/  ULDC UR6, c[0x0][0x248] ;  /* 0x0000920000067ab9 */ /* 0x000fe20000000800 */
[----:B------:R-:W-:Y:S01]  /*3a2b0*/  LEA.HI.X.SX32 R61, R64, R248, 0x1, P2 ;  /* 0x000000f8403d7211 */ /* 0x000fe200010f0eff */
[----:B------:R-:W-:Y:S01]  /*3a2c0*/  VIADD R0, R85, UR7 ;  /* 0x0000000755007c36 */ /* 0x000fe20008000000 */
[CC--:B------:R-:W-:Y:S01]  /*3a2d0*/  LEA R64, P2, R65.reuse, R2.reuse, 0x1 ;  /* 0x0000000241407211 */ /* 0x0c0fe200078408ff */
[----:B------:R-:W-:Y:S01]  /*3a2e0*/  ULDC UR7, c[0x0][0x248] ;  /* 0x0000920000077ab9 */ /* 0x000fe20000000800 */
[----:B------:R-:W-:Y:S01]  /*3a2f0*/  LEA R78, P3, R52, R2, 0x1 ;  /* 0x00000002344e7211 */ /* 0x000fe200078608ff */
[----:B------:R-:W-:Y:S01]  /*3a300*/  VIADD R89, R0, UR9 ;  /* 0x0000000900597c36 */ /* 0x000fe20008000000 */
[----:B------:R-:W-:-:S02]  /*3a310*/  LEA.HI.X.SX32 R65, R65, R248, 0x1, P2 ;  /* 0x000000f841417211 */ /* 0x000fc400010f0eff */
[----:B------:R-:W-:Y:S02]  /*3a320*/  LEA R68, P2, R69, R2, 0x1 ;  /* 0x0000000245447211 */ /* 0x000fe400078408ff */
[-C--:B------:R-:W-:Y:S01]  /*3a330*/  LEA.HI.X.SX32 R79, R52, R248.reuse, 0x1, P3 ;  /* 0x000000f8344f7211 */ /* 0x080fe200018f0eff */
[----:B------:R-:W-:Y:S01]  /*3a340*/  VIADD R52, R89, UR8 ;  /* 0x0000000859347c36 */ /* 0x000fe20008000000 */
[----:B------:R-:W-:Y:S02]  /*3a350*/  LEA.HI.X.SX32 R69, R69, R248, 0x1, P2 ;  /* 0x000000f845457211 */ /* 0x000fe400010f0eff */
[-C--:B------:R-:W-:Y:S01]  /*3a360*/  LEA R72, P2, R73, R2.reuse, 0x1 ;  /* 0x0000000249487211 */ /* 0x080fe200078408ff */
[----:B------:R-:W-:Y:S01]  /*3a370*/  VIADD R93, R52, UR4 ;  /* 0x00000004345d7c36 */ /* 0x000fe20008000000 */
[----:B------:R-:W-:Y:S01]  /*3a380*/  LEA R82, P3, R53, R2, 0x1 ;  /* 0x0000000235527211 */ /* 0x000fe200078608ff */
[----:B------:R-:W-:Y:S01]  /*3a390*/  ULDC UR4, c[0x0][0x248] ;  /* 0x0000920000047ab9 */ /* 0x000fe20000000800 */
[----:B------:R-:W-:-:S02]  /*3a3a0*/  LEA.HI.X.SX32 R73, R73, R248, 0x1, P2 ;  /* 0x000000f849497211 */ /* 0x000fc400010f0eff */
[----:B------:R-:W-:Y:S01]  /*3a3b0*/  LEA.HI.X.SX32 R83, R53, R248, 0x1, P3 ;  /* 0x000000f835537211 */ /* 0x000fe200018f0eff */
[----:B------:R-:W-:Y:S01]  /*3a3c0*/  VIADD R53, R93, UR5 ;  /* 0x000000055d357c36 */ /* 0x000fe20008000000 */
[-C--:B------:R-:W-:Y:S01]  /*3a3d0*/  LEA R76, P2, R77, R2.reuse, 0x1 ;  /* 0x000000024d4c7211 */ /* 0x080fe200078408ff */
[----:B------:R-:W-:Y:S01]  /*3a3e0*/  ULDC UR5, c[0x0][0x248] ;  /* 0x0000920000057ab9 */ /* 0x000fe20000000800 */
[C---:B------:R-:W-:Y:S01]  /*3a3f0*/  LEA R86, P3, R0.reuse, R2, 0x1 ;  /* 0x0000000200567211 */ /* 0x040fe200078608ff */
[----:B------:R-:W-:Y:S01]  /*3a400*/  VIADD R97, R53, UR10 ;  /* 0x0000000a35617c36 */ /* 0x000fe20008000000 */
[----:B------:R-:W-:Y:S02]  /*3a410*/  LEA.HI.X.SX32 R77, R77, R248, 0x1, P2 ;  /* 0x000000f84d4d7211 */ /* 0x000fe400010f0eff */
[----:B------:R-:W-:Y:S02]  /*3a420*/  LEA R80, P2, R81, R2, 0x1 ;  /* 0x0000000251507211 */ /* 0x000fe400078408ff */
[-C--:B------:R-:W-:Y:S01]  /*3a430*/  LEA.HI.X.SX32 R87, R0, R248.reuse, 0x1, P3 ;  /* 0x000000f800577211 */ /* 0x080fe200018f0eff */
[----:B------:R-:W-:Y:S01]  /*3a440*/  VIADD R0, R97, UR6 ;  /* 0x0000000661007c36 */ /* 0x000fe20008000000 */
[----:B------:R-:W-:Y:S01]  /*3a450*/  LEA.HI.X.SX32 R81, R81, R248, 0x1, P2 ;  /* 0x000000f851517211 */ /* 0x000fe200010f0eff */
[----:B------:R-:W-:Y:S01]  /*3a460*/  ULDC UR6, c[0x0][0x248] ;  /* 0x0000920000067ab9 */ /* 0x000fe20000000800 */
[----:B------:R-:W-:-:S02]  /*3a470*/  LEA R90, P3, R52, R2, 0x1 ;  /* 0x00000002345a7211 */ /* 0x000fc400078608ff */
[C---:B------:R-:W-:Y:S01]  /*3a480*/  LEA R84, P2, R85.reuse, R2, 0x1 ;  /* 0x0000000255547211 */ /* 0x040fe200078408ff */
[----:B------:R-:W-:Y:S01]  /*3a490*/  VIADD R101, R0, UR7 ;  /* 0x0000000700657c36 */ /* 0x000fe20008000000 */
[-C--:B------:R-:W-:Y:S02]  /*3a4a0*/  LEA.HI.X.SX32 R91, R52, R248.reuse, 0x1, P3 ;  /* 0x000000f8345b7211 */ /* 0x080fe400018f0eff */
[----:B------:R-:W-:Y:S02]  /*3a4b0*/  LEA.HI.X.SX32 R85, R85, R248, 0x1, P2 ;  /* 0x000000f855557211 */ /* 0x000fe400010f0eff */
[-C--:B------:R-:W-:Y:S01]  /*3a4c0*/  LEA R94, P3, R53, R2.reuse, 0x1 ;  /* 0x00000002355e7211 */ /* 0x080fe200078608ff */
[----:B------:R-:W-:Y:S01]  /*3a4d0*/  VIADD R52, R101, UR4 ;  /* 0x0000000465347c36 */ /* 0x000fe20008000000 */
[----:B------:R-:W-:Y:S01]  /*3a4e0*/  LEA R88, P2, R89, R2, 0x1 ;  /* 0x0000000259587211 */ /* 0x000fe200078408ff */
[----:B------:R-:W-:Y:S01]  /*3a4f0*/  ULDC UR4, c[0x0][0x248] ;  /* 0x0000920000047ab9 */ /* 0x000fe20000000800 */
[-C--:B------:R-:W-:Y:S01]  /*3a500*/  LEA.HI.X.SX32 R95, R53, R248.reuse, 0x1, P3 ;  /* 0x000000f8355f7211 */ /* 0x080fe200018f0eff */
[----:B------:R-:W-:Y:S01]  /*3a510*/  VIADD R53, R52, UR5 ;  /* 0x0000000534357c36 */ /* 0x000fe20008000000 */
[----:B------:R-:W-:Y:S01]  /*3a520*/  LEA.HI.X.SX32 R89, R89, R248, 0x1, P2 ;  /* 0x000000f859597211 */ /* 0x000fe200010f0eff */
[----:B------:R-:W-:Y:S01]  /*3a530*/  ULDC UR5, c[0x0][0x248] ;  /* 0x0000920000057ab9 */ /* 0x000fe20000000800 */
[----:B------:R-:W-:-:S02]  /*3a540*/  LEA R98, P3, R0, R2, 0x1 ;  /* 0x0000000200627211 */ /* 0x000fc400078608ff */
[----:B------:R-:W-:Y:S02]  /*3a550*/  LEA R92, P2, R93, R2, 0x1 ;  /* 0x000000025d5c7211 */ /* 0x000fe400078408ff */
[-C--:B------:R-:W-:Y:S01]  /*3a560*/  LEA.HI.X.SX32 R99, R0, R248.reuse, 0x1, P3 ;  /* 0x000000f800637211 */ /* 0x080fe200018f0eff */
[----:B------:R-:W-:Y:S01]  /*3a570*/  VIADD R0, R53, UR6 ;  /* 0x0000000635007c36 */ /* 0x000fe20008000000 */
[----:B------:R-:W-:Y:S02]  /*3a580*/  LEA.HI.X.SX32 R93, R93, R248, 0x1, P2 ;  /* 0x000000f85d5d7211 */ /* 0x000fe400010f0eff */
[CC--:B------:R-:W-:Y:S02]  /*3a590*/  LEA R96, P2, R97.reuse, R2.reuse, 0x1 ;  /* 0x0000000261607211 */ /* 0x0c0fe400078408ff */
[----:B------:R-:W-:Y:S01]  /*3a5a0*/  LEA R102, P3, R52, R2, 0x1 ;  /* 0x0000000234667211 */ /* 0x000fe200078608ff */
[----:B------:R-:W-:Y:S01]  /*3a5b0*/  VIADD R245, R0, UR4 ;  /* 0x0000000400f57c36 */ /* 0x000fe20008000000 */
[----:B------:R-:W-:Y:S01]  /*3a5c0*/  LEA.HI.X.SX32 R97, R97, R248, 0x1, P2 ;  /* 0x000000f861617211 */ /* 0x000fe200010f0eff */
[----:B------:R-:W-:Y:S01]  /*3a5d0*/  ULDC UR4, c[0x0][0x248] ;  /* 0x0000920000047ab9 */ /* 0x000fe20000000800 */
[----:B------:R-:W-:-:S02]  /*3a5e0*/  LEA R100, P2, R101, R2, 0x1 ;  /* 0x0000000265647211 */ /* 0x000fc400078408ff */
[----:B------:R-:W-:Y:S01]  /*3a5f0*/  LEA.HI.X.SX32 R103, R52, R248, 0x1, P3 ;  /* 0x000000f834677211 */ /* 0x000fe200018f0eff */
[----:B------:R-:W-:Y:S01]  /*3a600*/  VIADD R52, R245, UR5 ;  /* 0x00000005f5347c36 */ /* 0x000fe20008000000 */
[C---:B------:R-:W-:Y:S01]  /*3a610*/  LEA R106, P3, R0.reuse, R2, 0x1 ;  /* 0x00000002006a7211 */ /* 0x040fe200078608ff */
[----:B------:R-:W-:Y:S01]  /*3a620*/  VIADD R251, R3, 0x79 ;  /* 0x0000007903fb7836 */ /* 0x000fe20000000000 */
[----:B------:R-:W-:Y:S01]  /*3a630*/  LEA.HI.X.SX32 R101, R101, R248, 0x1, P2 ;  /* 0x000000f865657211 */ /* 0x000fe200010f0eff */
[----:B------:R-:W-:Y:S01]  /*3a640*/  ULDC UR5, c[0x0][0x22c] ;  /* 0x00008b0000057ab9 */ /* 0x000fe20000000800 */
[C---:B------:R-:W-:Y:S02]  /*3a650*/  LEA R104, P2, R53.reuse, R2, 0x1 ;  /* 0x0000000235687211 */ /* 0x040fe400078408ff */
[-C--:B------:R-:W-:Y:S01]  /*3a660*/  LEA.HI.X.SX32 R107, R0, R248.reuse, 0x1, P3 ;  /* 0x000000f8006b7211 */ /* 0x080fe200018f0eff */
[----:B------:R-:W-:Y:S01]  /*3a670*/  VIADD R0, R52, UR4 ;  /* 0x0000000434007c36 */ /* 0x000fe20008000000 */
[----:B------:R-:W-:Y:S01]  /*3a680*/  ULDC UR4, c[0x0][0x248] ;  /* 0x0000920000047ab9 */ /* 0x000fe20000000800 */
[----:B------:R-:W-:-:S02]  /*3a690*/  LEA.HI.X.SX32 R105, R53, R248, 0x1, P2 ;  /* 0x000000f835697211 */ /* 0x000fc400010f0eff */
[CC--:B------:R-:W-:Y:S01]  /*3a6a0*/  LEA R244, P2, R245.reuse, R2.reuse, 0x1 ;  /* 0x00000002f5f47211 */ /* 0x0c0fe200078408ff */
[----:B------:R-:W-:Y:S01]  /*3a6b0*/  VIADD R249, R0, UR4 ;  /* 0x0000000400f97c36 */ /* 0x000fe20008000000 */
[C---:B------:R-:W-:Y:S01]  /*3a6c0*/  LEA R246, P3, R52.reuse, R2, 0x1 ;  /* 0x0000000234f67211 */ /* 0x040fe200078608ff */
[----:B------:R-:W-:Y:S01]  /*3a6d0*/  ULDC UR4, c[0x0][0x22c] ;  /* 0x00008b0000047ab9 */ /* 0x000fe20000000800 */
[-C--:B------:R-:W-:Y:S02]  /*3a6e0*/  LEA.HI.X.SX32 R245, R245, R248.reuse, 0x1, P2 ;  /* 0x000000f8f5f57211 */ /* 0x080fe400010f0eff */
[----:B------:R-:W-:Y:S02]  /*3a6f0*/  LEA.HI.X.SX32 R247, R52, R248, 0x1, P3 ;  /* 0x000000f834f77211 */ /* 0x000fe400018f0eff */
[CC--:B------:R-:W-:Y:S02]  /*3a700*/  LEA R52, P2, R0.reuse, R2.reuse, 0x1 ;  /* 0x0000000200347211 */ /* 0x0c0fe400078408ff */
[----:B------:R-:W-:Y:S01]  /*3a710*/  LEA R250, P3, R249, R2, 0x1 ;  /* 0x00000002f9fa7211 */ /* 0x000fe200078608ff */
[----:B------:R-:W-:Y:S01]  /*3a720*/  VIADD R2, R3, 0x7b ;  /* 0x0000007b03027836 */ /* 0x000fe20000000000 */
[----:B------:R-:W-:-:S02]  /*3a730*/  LEA.HI.X.SX32 R53, R0, R248, 0x1, P2 ;  /* 0x000000f800357211 */ /* 0x000fc400010f0eff */
[----:B------:R-:W-:Y:S02]  /*3a740*/  ISETP.LT.AND P2, PT, R251, UR4, !P0 ;  /* 0x00000004fb007c0c */ /* 0x000fe4000c741270 */
[----:B------:R-:W-:Y:S01]  /*3a750*/  ISETP.LT.AND P4, PT, R2, UR5, !P0 ;  /* 0x0000000502007c0c */ /* 0x000fe2000c781270 */
[----:B--2---:R0:W-:Y:S01]  /*3a760*/  @P5 STG.E.U16 desc[UR56][R48.64], R29 ;  /* 0x0000001d30005986 */ /* 0x0041e2000c101538 */
[----:B------:R-:W-:Y:S01]  /*3a770*/  LEA.HI.X.SX32 R251, R249, R248, 0x1, P3 ;  /* 0x000000f8f9fb7211 */ /* 0x000fe200018f0eff */
[----:B------:R-:W-:Y:S01]  /*3a780*/  IMAD.MOV.U32 R248, RZ, RZ, R26 ;  /* 0x000000fffff87224 */ /* 0x000fe200078e001a */
[----:B------:R-:W-:Y:S01]  /*3a790*/  PRMT R2, R29, 0x7632, R2 ;  /* 0x000076321d027816 */ /* 0x000fe20000000002 */
[----:B------:R-:W-:Y:S01]  /*3a7a0*/  IMAD.MOV.U32 R249, RZ, RZ, R27 ;  /* 0x000000fffff97224 */ /* 0x000fe200078e001b */
[----:B------:R-:W-:Y:S01]  /*3a7b0*/  ULDC UR4, c[0x0][0x22c] ;  /* 0x00008b0000047ab9 */ /* 0x000fe20000000800 */
[C---:B------:R-:W-:Y:S01]  /*3a7c0*/  VIADD R0, R3.reuse, 0x7a ;  /* 0x0000007a03007836 */ /* 0x040fe20000000000 */
[----:B------:R-:W-:Y:S01]  /*3a7d0*/  ULDC UR5, c[0x0][0x22c] ;  /* 0x00008b0000057ab9 */ /* 0x000fe20000000800 */
[----:B0-----:R-:W2:Y:S04]  /*3a7e0*/  LDL.LU.64 R48, [R1+0xb58] ;  /* 0x000b580001307983 */ /* 0x001ea80000300a00 */
[----:B------:R-:W2:Y:S04]  /*3a7f0*/  LDL.LU.64 R26, [R1+0xb50] ;  /* 0x000b5000011a7983 */ /* 0x000ea80000300a00 */
[----:B------:R-:W2:Y:S04]  /*3a800*/  LDL.LU R28, [R1+0x338] ;  /* 0x00033800011c7983 */ /* 0x000ea80000300800 */
[----:B------:R0:W-:Y:S04]  /*3a810*/  @P6 STG.E.U16 desc[UR56][R30.64], R2 ;  /* 0x000000021e006986 */ /* 0x0001e8000c101538 */
[----:B---3--:R1:W-:Y:S04]  /*3a820*/  @P1 STG.E.U16 desc[UR56][R56.64], R51 ;  /* 0x0000003338001986 */ /* 0x0083e8000c101538 */
[----:B0-----:R-:W3:Y:S04]  /*3a830*/  LDL.LU.64 R30, [R1+0xb48] ;  /* 0x000b4800011e7983 */ /* 0x001ee80000300a00 */
[----:B-1----:R-:W3:Y:S04]  /*3a840*/  LDL.LU.64 R56, [R1+0xb40] ;  /* 0x000b400001387983 */ /* 0x002ee80000300a00 */
[----:B------:R-:W3:Y:S01]  /*3a850*/  LDL.LU R29, [R1+0x33c] ;  /* 0x00033c00011d7983 */ /* 0x000ee20000300800 */
[----:B------:R-:W-:Y:S01]  /*3a860*/  ISETP.LT.AND P3, PT, R0, UR4, !P0 ;  /* 0x0000000400007c0c */ /* 0x000fe2000c761270 */
[----:B------:R-:W-:Y:S01]  /*3a870*/  VIADD R0, R3, 0x7c ;  /* 0x0000007c03007836 */ /* 0x000fe20000000000 */
[----:B------:R-:W-:-:S04]  /*3a880*/  ULDC UR4, c[0x0][0x22c] ;  /* 0x00008b0000047ab9 */ /* 0x000fc80000000800 */
[----:B------:R-:W-:Y:S01]  /*3a890*/  ISETP.LT.AND P5, PT, R0, UR4, !P0 ;  /* 0x0000000400007c0c */ /* 0x000fe2000c7a1270 */
[----:B------:R-:W-:Y:S01]  /*3a8a0*/  VIADD R0, R3, 0x7d ;  /* 0x0000007d03007836 */ /* 0x000fe20000000000 */
[----:B------:R-:W-:Y:S01]  /*3a8b0*/  ULDC UR4, c[0x0][0x22c] ;  /* 0x00008b0000047ab9 */ /* 0x000fe20000000800 */
[----:B------:R-:W-:Y:S02]  /*3a8c0*/  PRMT R2, R51, 0x7632, R2 ;  /* 0x0000763233027816 */ /* 0x000fe40000000002 */
[----:B------:R-:W3:Y:S01]  /*3a8d0*/  LDL.LU R51, [R1+0x1400] ;  /* 0x0014000001337983 */ /* 0x000ee20000300800 */
[----:B------:R-:W-:Y:S01]  /*3a8e0*/  ISETP.LT.AND P6, PT, R0, UR4, !P0 ;  /* 0x0000000400007c0c */ /* 0x000fe2000c7c1270 */
[C---:B------:R-:W-:Y:S01]  /*3a8f0*/  VIADD R0, R3.reuse, 0x7e ;  /* 0x0000007e03007836 */ /* 0x040fe20000000000 */
[----:B------:R-:W-:Y:S01]  /*3a900*/  ULDC UR4, c[0x0][0x22c] ;  /* 0x00008b0000047ab9 */ /* 0x000fe20000000800 */
[----:B------:R0:W-:Y:S03]  /*3a910*/  @P2 STG.E.U16 desc[UR56][R248.64], R2 ;  /* 0x00000002f8002986 */ /* 0x0001e6000c101538 */
[----:B------:R-:W-:Y:S01]  /*3a920*/  ISETP.LT.AND P1, PT, R0, UR4, !P0 ;  /* 0x0000000400007c0c */ /* 0x000fe2000c721270 */
[----:B----4-:R1:W-:Y:S01]  /*3a930*/  @P3 STG.E.U16 desc[UR56][R58.64], R252 ;  /* 0x000000fc3a003986 */ /* 0x0103e2000c101538 */
[----:B0-----:R-:W-:Y:S01]  /*3a940*/  PRMT R2, R252, 0x7632, R2 ;  /* 0x00007632fc027816 */ /* 0x001fe20000000002 */
[----:B------:R-:W-:Y:S01]  /*3a950*/  VIADD R0, R3, 0x7f ;  /* 0x0000007f03007836 */ /* 0x000fe20000000000 */
[----:B------:R-:W-:Y:S01]  /*3a960*/  ULDC UR4, c[0x0][0x22c] ;  /* 0x00008b0000047ab9 */ /* 0x000fe20000000800 */
[----:B-1----:R-:W4:Y:S04]  /*3a970*/  LDL.LU.64 R58, [R1+0xb30] ;  /* 0x000b3000013a7983 */ /* 0x002f280000300a00 */
[----:B------:R-:W4:Y:S04]  /*3a980*/  LDL.LU.64 R248, [R1+0xb28] ;  /* 0x000b280001f87983 */ /* 0x000f280000300a00 */
[----:B--2---:R0:W-:Y:S04]  /*3a990*/  @P4 STG.E.U16 desc[UR56][R48.64], R2 ;  /* 0x0000000230004986 */ /* 0x0041e8000c101538 */
[----:B------:R1:W-:Y:S01]  /*3a9a0*/  @P5 STG.E.U16 desc[UR56][R26.64], R28 ;  /* 0x0000001c1a005986 */ /* 0x0003e2000c101538 */
[----:B0-----:R-:W-:-:S03]  /*3a9b0*/  PRMT R2, R28, 0x7632, R2 ;  /* 0x000076321c027816 */ /* 0x001fc60000000002 */
[----:B------:R-:W2:Y:S04]  /*3a9c0*/  LDL.LU.64 R48, [R1+0x13f8] ;  /* 0x0013f80001307983 */ /* 0x000ea80000300a00 */
[----:B-1----:R-:W2:Y:S04]  /*3a9d0*/  LDL.LU.64 R26, [R1+0xb18] ;  /* 0x000b1800011a7983 */ /* 0x002ea80000300a00 */
[----:B---3--:R0:W-:Y:S04]  /*3a9e0*/  @P6 STG.E.U16 desc[UR56][R30.64], R2 ;  /* 0x000000021e006986 */ /* 0x0081e8000c101538 */
[----:B------:R1:W-:Y:S04]  /*3a9f0*/  @P1 STG.E.U16 desc[UR56][R56.64], R29 ;  /* 0x0000001d38001986 */ /* 0x0003e8000c101538 */
[----:B0-----:R-:W3:Y:S04]  /*3aa00*/  LDL.LU.64 R30, [R1+0xb10] ;  /* 0x000b1000011e7983 */ /* 0x001ee80000300a00 */
[----:B-1----:R-:W4:Y:S01]  /*3aa10*/  LDL.LU.64 R56, [R1+0x13f0] ;  /* 0x0013f00001387983 */ /* 0x002f220000300a00 */
[----:B------:R-:W-:-:S02]  /*3aa20*/  ISETP.LT.AND P2, PT, R0, UR4, !P0 ;  /* 0x0000000400007c0c */ /* 0x000fc4000c741270 */
[----:B------:R-:W-:Y:S01]  /*3aa30*/  PRMT R2, R29, 0x7632, R2 ;  /* 0x000076321d027816 */ /* 0x000fe20000000002 */
[----:B------:R-:W-:Y:S01]  /*3aa40*/  VIADD R0, R3, 0x80 ;  /* 0x0000008003007836 */ /* 0x000fe20000000000 */
[----:B------:R-:W3:Y:S01]  /*3aa50*/  LDL.LU.64 R28, [R1+0xb08] ;  /* 0x000b0800011c7983 */ /* 0x000ee20000300a00 */
[----:B------:R-:W-:-:S03]  /*3aa60*/  ULDC UR4, c[0x0][0x22c] ;  /* 0x00008b0000047ab9 */ /* 0x000fc60000000800 */
[----:B------:R-:W-:-:S05]  /*3aa70*/  ISETP.LT.AND P3, PT, R0, UR4, !P0 ;  /* 0x0000000400007c0c */ /* 0x000fca000c761270 */
[----:B----4-:R0:W-:Y:S01]  /*3aa80*/  @P2 STG.E.U16 desc[UR56][R56.64], R2 ;  /* 0x0000000238002986 */ /* 0x0101e2000c101538 */
[C---:B------:R-:W-:Y:S01]  /*3aa90*/  VIADD R0, R3.reuse, 0x81 ;  /* 0x0000008103007836 */ /* 0x040fe20000000000 */
[----:B------:R-:W-:Y:S02]  /*3aaa0*/  ULDC UR4, c[0x0][0x22c] ;  /* 0x00008b0000047ab9 */ /* 0x000fe40000000800 */
[----:B0-----:R-:W4:Y:S02]  /*3aab0*/  LDL.LU.64 R56, [R1+0x13e8] ;  /* 0x0013e80001387983 */ /* 0x001f240000300a00 */
[----:B------:R-:W-:Y:S01]  /*3aac0*/  ISETP.LT.AND P4, PT, R0, UR4, !P0 ;  /* 0x0000000400007c0c */ /* 0x000fe2000c781270 */
[----:B------:R-:W-:Y:S01]  /*3aad0*/  VIADD R0, R3, 0x82 ;  /* 0x0000008203007836 */ /* 0x000fe20000000000 */
[----:B------:R-:W-:-:S04]  /*3aae0*/  ULDC UR4, c[0x0][0x22c] ;  /* 0x00008b0000047ab9 */ /* 0x000fc80000000800 */
[----:B------:R-:W-:Y:S01]  /*3aaf0*/  ISETP.LT.AND P5, PT, R0, UR4, !P0 ;  /* 0x0000000400007c0c */ /* 0x000fe2000c7a1270 */
[----:B----4-:R0:W-:Y:S01]  /*3ab00*/  @P3 STG.E.U16 desc[UR56][R58.64], R56 ;  /* 0x000000383a003986 */ /* 0x0101e2000c101538 */
[----:B------:R-:W-:Y:S01]  /*3ab10*/  VIADD R0, R3, 0x83 ;  /* 0x0000008303007836 */ /* 0x000fe20000000000 */
[----:B------:R-:W-:Y:S02]  /*3ab20*/  ULDC UR4, c[0x0][0x22c] ;  /* 0x00008b0000047ab9 */ /* 0x000fe40000000800 */
[----:B0-----:R-:W4:Y:S01]  /*3ab30*/  LDL.LU.64 R58, [R1+0x13e0] ;  /* 0x0013e000013a7983 */ /* 0x001f220000300a00 */
[----:B------:R-:W-:-:S05]  /*3ab40*/  PRMT R56, R56, 0x7632, R56 ;  /* 0x0000763238387816 */ /* 0x000fca0000000038 */
[----:B------:R0:W-:Y:S04]  /*3ab50*/  @P4 STG.E.U16 desc[UR56][R248.64], R56 ;  /* 0x00000038f8004986 */ /* 0x0001e8000c101538 */
[----:B0-----:R-:W3:Y:S01]  /*3ab60*/  LDL.LU.64 R248, [R1+0xaf0] ;  /* 0x000af00001f87983 */ /* 0x001ee20000300a00 */
[----:B------:R-:W-:Y:S01]  /*3ab70*/  ISETP.LT.AND P6, PT, R0, UR4, !P0 ;  /* 0x0000000400007c0c */ /* 0x000fe2000c7c1270 */
[C---:B------:R-:W-:Y:S01]  /*3ab80*/  VIADD R0, R3.reuse, 0x84 ;  /* 0x0000008403007836 */ /* 0x040fe20000000000 */
[----:B------:R-:W-:Y:S01]  /*3ab90*/  ULDC UR4, c[0x0][0x22c] ;  /* 0x00008b0000047ab9 */ /* 0x000fe20000000800 */
[----:B----4-:R0:W-:Y:S04]  /*3aba0*/  @P5 STG.E.U16 desc[UR56][R58.64], R57 ;  /* 0x000000393a005986 */ /* 0x0101e8000c101538 */
[----:B0-----:R-:W3:Y:S01]  /*3abb0*/  LDL.LU.64 R58, [R1+0x13d8] ;  /* 0x0013d800013a7983 */ /* 0x001ee20000300a00 */
[----:B------:R-:W-:Y:S01]  /*3abc0*/  ISETP.LT.AND P1, PT, R0, UR4, !P0 ;  /* 0x0000000400007c0c */ /* 0x000fe2000c721270 */
[----:B------:R-:W-:Y:S01]  /*3abd0*/  VIADD R0, R3, 0x85 ;  /* 0x0000008503007836 */ /* 0x000fe20000000000 */
[----:B------:R-:W-:-:S04]  /*3abe0*/  ULDC UR4, c[0x0][0x22c] ;  /* 0x00008b0000047ab9 */ /* 0x000fc80000000800 */
[----:B------:R-:W-:Y:S01]  /*3abf0*/  ISETP.LT.AND P2, PT, R0, UR4, !P0 ;  /* 0x0000000400007c0c */ /* 0x000fe2000c741270 */
[----:B------:R-:W-:Y:S01]  /*3ac00*/  VIADD R0, R3, 0x86 ;  /* 0x0000008603007836 */ /* 0x000fe20000000000 */
[----:B------:R-:W-:Y:S01]  /*3ac10*/  ULDC UR4, c[0x0][0x22c] ;  /* 0x00008b0000047ab9 */ /* 0x000fe20000000800 */
[----:B------:R-:W-:-:S03]  /*3ac20*/  PRMT R57, R57, 0x7632, R57 ;  /* 0x0000763239397816 */ /* 0x000fc60000000039 */
[----:B------:R-:W-:Y:S02]  /*3ac30*/  ISETP.LT.AND P3, PT, R0, UR4, !P0 ;  /* 0x0000000400007c0c */ /* 0x000fe4000c761270 */
[----:B--2---:R0:W-:Y:S01]  /*3ac40*/  @P6 STG.E.U16 desc[UR56][R26.64], R57 ;  /* 0x000000391a006986 */ /* 0x0041e2000c101538 */
[----:B------:R-:W-:Y:S01]  /*3ac50*/  VIADD R0, R3, 0x87 ;  /* 0x0000008703007836 */ /* 0x000fe20000000000 */
[----:B------:R-:W-:Y:S02]  /*3ac60*/  ULDC UR4, c[0x0][0x22c] ;  /* 0x00008b0000047ab9 */ /* 0x000fe40000000800 */
[----:B0-----:R-:W2:Y:S04]  /*3ac70*/  LDL.LU.64 R56, [R1+0xaf8] ;  /* 0x000af80001387983 */ /* 0x001ea80000300a00 */
[----:B------:R-:W4:Y:S04]  /*3ac80*/  LDL.LU.64 R26, [R1+0xae0] ;  /* 0x000ae000011a7983 */ /* 0x000f280000300a00 */
[----:B---3--:R0:W-:Y:S02]  /*3ac90*/  @P1 STG.E.U16 desc[UR56][R30.64], R58 ;  /* 0x0000003a1e001986 */ /* 0x0081e4000c101538 */
[----:B0-----:R-:W-:-:S02]  /*3aca0*/  PRMT R58, R58, 0x7632, R58 ;  /* 0x000076323a3a7816 */ /* 0x001fc4000000003a */
[----:B------:R-:W3:Y:S04]  /*3acb0*/  LDL.LU.64 R30, [R1+0xad8] ;  /* 0x000ad800011e7983 */ /* 0x000ee80000300a00 */
[----:B------:R0:W-:Y:S04]  /*3acc0*/  @P2 STG.E.U16 desc[UR56][R28.64], R58 ;  /* 0x0000003a1c002986 */ /* 0x0001e8000c101538 */
[----:B------:R1:W-:Y:S04]  /*3acd0*/  @P3 STG.E.U16 desc[UR56][R48.64], R59 ;  /* 0x0000003b30003986 */ /* 0x0003e8000c101538 */
[----:B0-----:R-:W3:Y:S04]  /*3ace0*/  LDL.LU.64 R28, [R1+0xad0] ;  /* 0x000ad000011c7983 */ /* 0x001ee80000300a00 */
[----:B-1----:R-:W4:Y:S01]  /*3acf0*/  LDL.LU.64 R48, [R1+0x13d0] ;  /* 0x0013d00001307983 */ /* 0x002f220000300a00 */
[----:B------:R-:W-:Y:S01]  /*3ad00*/  ISETP.LT.AND P4, PT, R0, UR4, !P0 ;  /* 0x0000000400007c0c */ /* 0x000fe2000c781270 */
[----:B------:R-:W-:Y:S01]  /*3ad10*/  VIADD R0, R3, 0x88 ;  /* 0x0000008803007836 */ /* 0x000fe20000000000 */
[----:B------:R-:W-:-:S04]  /*3ad20*/  ULDC UR4, c[0x0][0x22c] ;  /* 0x00008b0000047ab9 */ /* 0x000fc80000000800 */
[----:B------:R-:W-:Y:S01]  /*3ad30*/  ISETP.LT.AND P5, PT, R0, UR4, !P0 ;  /* 0x0000000400007c0c */ /* 0x000fe2000c7a1270 */
[----:B------:R-:W-:Y:S01]  /*3ad40*/  VIADD R0, R3, 0x89 ;  /* 0x0000008903007836 */ /* 0x000fe20000000000 */
[----:B------:R-:W-:Y:S01]  /*3ad50*/  ULDC UR4, c[0x0][0x22c] ;  /* 0x00008b0000047ab9 */ /* 0x000fe20000000800 */
[----:B------:R-:W-:Y:S02]  /*3ad60*/  PRMT R2, R59, 0x7632, R2 ;  /* 0x000076323b027816 */ /* 0x000fe40000000002 */
[----:B------:R-:W3:Y:S01]  /*3ad70*/  LDL.LU.64 R58, [R1+0xac0] ;  /* 0x000ac000013a7983 */ /* 0x000ee20000300a00 */
[----:B------:R-:W-:-:S03]  /*3ad80*/  ISETP.LT.AND P6, PT, R0, UR4, !P0 ;  /* 0x0000000400007c0c */ /* 0x000fc6000c7c1270 */
[----:B--2---:R-:W-:Y:S01]  /*3ad90*/  @P4 STG.E.U16 desc[UR56][R56.64], R2 ;  /* 0x0000000238004986 */ /* 0x004fe2000c101538 */
[----:B------:R-:W-:Y:S01]  /*3ada0*/  VIADD R0, R3, 0x8a ;  /* 0x0000008a03007836 */ /* 0x000fe20000000000 */
[----:B------:R-:W-:Y:S02]  /*3adb0*/  ULDC UR4, c[0x0][0x22c] ;  /* 0x00008b0000047ab9 */ /* 0x000fe40000000800 */
[----:B----4-:R0:W-:Y:S02]  /*3adc0*/  @P5 STG.E.U16 desc[UR56][R248.64], R48 ;  /* 0x00000030f8005986 */ /* 0x0101e4000c101538 */
[----:B0-----:R-:W-:-:S05]  /*3add0*/  PRMT R48, R48, 0x7632, R48 ;  /* 0x0000763230307816 */ /* 0x001fca0000000030 */
[----:B------:R0:W-:Y:S04]  /*3ade0*/  @P6 STG.E.U16 desc[UR56][R50.64], R48 ;  /* 0x0000003032006986 */ /* 0x0001e8000c101538 */
[----:B0-----:R-:W2:Y:S01]  /*3adf0*/  LDL.LU.64 R50, [R1+0x13c8] ;  /* 0x0013c80001327983 */ /* 0x001ea20000300a00 */
[----:B------:R-:W-:Y:S01]  /*3ae00*/  ISETP.LT.AND P1, PT, R0, UR4, !P0 ;  /* 0x0000000400007c0c */ /* 0x000fe2000c721270 */
[C---:B------:R-:W-:Y:S01]  /*3ae10*/  VIADD R0, R3.reuse, 0x8b ;  /* 0x0000008b03007836 */ /* 0x040fe20000000000 */
[----:B------:R-:W-:Y:S01]  /*3ae20*/  ULDC UR4, c[0x0][0x22c] ;  /* 0x00008b0000047ab9 */ /* 0x000fe20000000800 */
[----:B------:R-:W4:Y:S03]  /*3ae30*/  LDL.LU.64 R56, [R1+0xab8] ;  /* 0x000ab80001387983 */ /* 0x000f260000300a00 */
[----:B------:R-:W-:Y:S01]  /*3ae40*/  ISETP.LT.AND P2, PT, R0, UR4, !P0 ;  /* 0x0000000400007c0c */ /* 0x000fe2000c741270 */
[C---:B------:R-:W-:Y:S01]  /*3ae50*/  VIADD R0, R3.reuse, 0x8c ;  /* 0x0000008c03007836 */ /* 0x040fe20000000000 */
[----:B------:R-:W-:Y:S01]  /*3ae60*/  ULDC UR4, c[0x0][0x22c] ;  /* 0x00008b0000047ab9 */ /* 0x000fe20000000800 */
[----:B------:R-:W4:Y:S03]  /*3ae70*/  LDL.LU.64 R248, [R1+0xab0] ;  /* 0x000ab00001f87983 */ /* 0x000f260000300a00 */
[----:B------:R-:W-:Y:S01]  /*3ae80*/  ISETP.LT.AND P3, PT, R0, UR4, !P0 ;  /* 0x0000000400007c0c */ /* 0x000fe2000c761270 */
[----:B------:R-:W-:Y:S01]  /*3ae90*/  VIADD R0, R3, 0x8d ;  /* 0x0000008d03007836 */ /* 0x000fe20000000000 */
[----:B------:R-:W-:Y:S01]  /*3aea0*/  ULDC UR4, c[0x0][0x22c] ;  /* 0x00008b0000047ab9 */ /* 0x000fe20000000800 */
[----:B------:R0:W-:Y:S03]  /*3aeb0*/  @P1 STG.E.U16 desc[UR56][R26.64], R49 ;  /* 0x000000311a001986 */ /* 0x0001e6000c101538 */
[----:B------:R-:W-:-:S02]  /*3aec0*/  ISETP.LT.AND P4, PT, R0, UR4, !P0 ;  /* 0x0000000400007c0c */ /* 0x000fc4000c781270 */
[----:B0-----:R-:W-:Y:S01]  /*3aed0*/  PRMT R49, R49, 0x7632, R49 ;  /* 0x0000763231317816 */ /* 0x001fe20000000031 */
[----:B------:R-:W4:Y:S01]  /*3aee0*/  LDL.LU.64 R26, [R1+0xaa0] ;  /* 0x000aa000011a7983 */ /* 0x000f220000300a00 */
[----:B------:R-:W-:Y:S01]  /*3aef0*/  VIADD R0, R3, 0x8e ;  /* 0x0000008e03007836 */ /* 0x000fe20000000000 */
[----:B------:R-:W-:Y:S02]  /*3af00*/  ULDC UR4, c[0x0][0x22c] ;  /* 0x00008b0000047ab9 */ /* 0x000fe40000000800 */
[----:B---3--:R-:W-:Y:S04]  /*3af10*/  @P2 STG.E.U16 desc[UR56][R30.64], R49 ;  /* 0x000000311e002986 */ /* 0x008fe8000c101538 */
[----:B--2---:R0:W-:Y:S02]  /*3af20*/  @P3 STG.E.U16 desc[UR56][R28.64], R50 ;  /* 0x000000321c003986 */ /* 0x0041e4000c101538 */
[----:B0-----:R-:W-:-:S05]  /*3af30*/  PRMT R50, R50, 0x7632, R50 ;  /* 0x0000763232327816 */ /* 0x001fca0000000032 */
[----:B------:R0:W-:Y:S04]  /*3af40*/  @P4 STG.E.U16 desc[UR56][R44.64], R50 ;  /* 0x000000322c004986 */ /* 0x0001e8000c101538 */
[----:B0-----:R-:W2:Y:S01]  /*3af50*/  LDL.LU.64 R44, [R1+0x13c0] ;  /* 0x0013c000012c7983 */ /* 0x001ea20000300a00 */
[----:B------:R-:W-:Y:S01]  /*3af60*/  ISETP.LT.AND P5, PT, R0, UR4, !P0 ;  /* 0x0000000400007c0c */ /* 0x000fe2000c7a1270 */
[----:B------:R-:W-:Y:S01]  /*3af70*/  VIADD R0, R3, 0x8f ;  /* 0x0000008f03007836 */ /* 0x000fe20000000000 */
[----:B------:R-:W-:Y:S01]  /*3af80*/  ULDC UR4, c[0x0][0x22c] ;  /* 0x00008b0000047ab9 */ /* 0x000fe20000000800 */
[----:B------:R-:W-:Y:S01]  /*3af90*/  PRMT R2, R51, 0x7632, R2 ;  /* 0x0000763233027816 */ /* 0x000fe20000000002 */
[----:B------:R-:W3:Y:S02]  /*3afa0*/  LDL.LU.64 R30, [R1+0xa98] ;  /* 0x000a9800011e7983 */ /* 0x000ee40000300a00 */
[----:B------:R-:W-:Y:S01]  /*3afb0*/  ISETP.LT.AND P6, PT, R0, UR4, !P0 ;  /* 0x0000000400007c0c */ /* 0x000fe2000c7c1270 */
[C---:B------:R-:W-:Y:S01]  /*3afc0*/  VIADD R0, R3.reuse, 0x90 ;  /* 0x0000009003007836 */ /* 0x040fe20000000000 */
[----:B------:R-:W-:Y:S01]  /*3afd0*/  ULDC UR4, c[0x0][0x22c] ;  /* 0x00008b0000047ab9 */ /* 0x000fe20000000800 */
[----:B------:R-:W3:Y:S03]  /*3afe0*/  LDL.LU.64 R28, [R1+0xa88] ;  /* 0x000a8800011c7983 */ /* 0x000ee60000300a00 */
[----:B------:R-:W-:Y:S01]  /*3aff0*/  ISETP.LT.AND P1, PT, R0, UR4, !P0 ;  /* 0x0000000400007c0c */ /* 0x000fe2000c721270 */
[----:B------:R-:W-:Y:S01]  /*3b000*/  VIADD R0, R3, 0x91 ;  /* 0x0000009103007836 */ /* 0x000fe20000000000 */
[----:B------:R-:W-:-:S04]  /*3b010*/  ULDC UR4, c[0x0][0x22c] ;  /* 0x00008b0000047ab9 */ /* 0x000fc80000000800 */
[----:B------:R-:W-:Y:S01]  /*3b020*/  ISETP.LT.AND P2, PT, R0, UR4, !P0 ;  /* 0x0000000400007c0c */ /* 0x000fe2000c741270 */
[----:B------:R0:W-:Y:S01]  /*3b030*/  @P5 STG.E.U16 desc[UR56][R58.64], R51 ;  /* 0x000000333a005986 */ /* 0x0001e2000c101538 */
[----:B------:R-:W-:Y:S01]  /*3b040*/  VIADD R0, R3, 0x92 ;  /* 0x0000009203007836 */ /* 0x000fe20000000000 */
[----:B------:R-:W-:Y:S02]  /*3b050*/  ULDC UR4, c[0x0][0x22c] ;  /* 0x00008b0000047ab9 */ /* 0x000fe40000000800 */
[----:B----4-:R-:W-:Y:S04]  /*3b060*/  @P6 STG.E.U16 desc[UR56][R56.64], R2 ;  /* 0x0000000238006986 */ /* 0x010fe8000c101538 */
[----:B0-----:R-:W4:Y:S04]  /*3b070*/  LDL.LU.64 R58, [R1+0xa78] ;  /* 0x000a7800013a7983 */ /* 0x001f280000300a00 */
[----:B--2---:R0:W-:Y:S02]  /*3b080*/  @P1 STG.E.U16 desc[UR56][R248.64], R44 ;  /* 0x0000002cf8001986 */ /* 0x0041e4000c101538 */
        /* <DEDUP_REMOVED lines=17> */
[----:B------:R-:W-:Y:S01]  /*3b1a0*/  VIADD R0, R3, 0x96 ;  /* 0x0000009603007836 */ /* 0x000fe20000000000 */
[----:B------:R-:W-:-:S03]  /*3b1b0*/  ULDC UR4, c[0x0][0x22c] ;  /* 0x00008b0000047ab9 */ /* 0x000fc60000000800 */
[----:B---3--:R0:W-:Y:S04]  /*3b1c0*/  @P4 STG.E.U16 desc[UR56][R30.64], R45 ;  /* 0x0000002d1e004986 */ /* 0x0081e8000c101538 */
[----:B0-----:R-:W3:Y:S04]  /*3b1d0*/  LDL.LU.64 R30, [R1+0xa58] ;  /* 0x000a5800011e7983 */ /* 0x001ee80000300a00 */
        /* <DEDUP_REMOVED lines=17> */
[----:B----4-:R0:W-:Y:S01]  /*3b2f0*/  @P1 STG.E.U16 desc[UR56][R58.64], R47 ;  /* 0x0000002f3a001986 */ /* 0x0101e2000c101538 */
[----:B------:R-:W-:Y:S01]  /*3b300*/  VIADD R0, R3, 0x9a ;  /* 0x0000009a03007836 */ /* 0x000fe20000000000 */
[----:B------:R-:W-:Y:S02]  /*3b310*/  ULDC UR4, c[0x0][0x22c] ;  /* 0x00008b0000047ab9 */ /* 0x000fe40000000800 */
[----:B------:R-:W-:Y:S04]  /*3b320*/  @P2 STG.E.U16 desc[UR56][R56.64], R2 ;  /* 0x0000000238002986 */ /* 0x000fe8000c101538 */
        /* <DEDUP_REMOVED lines=16> */
[----:B---3--:R0:W-:Y:S03]  /*3b430*/  @P5 STG.E.U16 desc[UR56][R30.64], R41 ;  /* 0x000000291e005986 */ /* 0x0081e6000c101538 */
[----:B------:R-:W-:-:S02]  /*3b440*/  ISETP.LT.AND P2, PT, R0, UR4, !P0 ;  /* 0x0000000400007c0c */ /* 0x000fc4000c741270 */
[----:B0-----:R-:W-:Y:S01]  /*3b450*/  PRMT R41, R41, 0x7632, R41 ;  /* 0x0000763229297816 */ /* 0x001fe20000000029 */
[----:B------:R-:W3:Y:S01]  /*3b460*/  LDL.LU.64 R30, [R1+0xa20] ;  /* 0x000a2000011e7983 */ /* 0x000ee20000300a00 */
[----:B------:R-:W-:Y:S01]  /*3b470*/  VIADD R0, R3, 0x9e ;  /* 0x0000009e03007836 */ /* 0x000fe20000000000 */
[----:B------:R-:W-:Y:S02]  /*3b480*/  ULDC UR4, c[0x0][0x22c] ;  /* 0x00008b0000047ab9 */ /* 0x000fe40000000800 */
[----:B------:R-:W-:Y:S04]  /*3b490*/  @P6 STG.E.U16 desc[UR56][R26.64], R41 ;  /* 0x000000291a006986 */ /* 0x000fe8000c101538 */
        /* <DEDUP_REMOVED lines=17> */
[----:B------:R-:W-:Y:S01]  /*3b5b0*/  VIADD R0, R3, 0xa2 ;  /* 0x000000a203007836 */ /* 0x000fe20000000000 */
[----:B------:R-:W-:-:S04]  /*3b5c0*/  ULDC UR4, c[0x0][0x22c] ;  /* 0x00008b0000047ab9 */ /* 0x000fc80000000800 */
[----:B------:R-:W-:Y:S01]  /*3b5d0*/  ISETP.LT.AND P1, PT, R0, UR4, !P0 ;  /* 0x0000000400007c0c */ /* 0x000fe2000c721270 */
[----:B----4-:R0:W-:Y:S01]  /*3b5e0*/  @P3 STG.E.U16 desc[UR56][R58.64], R43 ;  /* 0x0000002b3a003986 */ /* 0x0101e2000c101538 */
[----:B------:R-:W-:Y:S01]  /*3b5f0*/  VIADD R0, R3, 0xa3 ;  /* 0x000000a303007836 */ /* 0x000fe20000000000 */
[----:B------:R-:W-:Y:S02]  /*3b600*/  ULDC UR4, c[0x0][0x22c] ;  /* 0x00008b0000047ab9 */ /* 0x000fe40000000800 */
[----:B------:R1:W-:Y:S04]  /*3b610*/  @P4 STG.E.U16 desc[UR56][R56.64], R2 ;  /* 0x0000000238004986 */ /* 0x0003e8000c101538 */
[----:B0-----:R-:W4:Y:S04]  /*3b620*/  LDL.LU.64 R58, [R1+0x9f8] ;  /* 0x0009f800013a7983 */ /* 0x001f280000300a00 */
[----:B-1----:R-:W4:Y:S04]  /*3b630*/  LDL.LU.64 R56, [R1+0x9f0] ;  /* 0x0009f00001387983 */ /* 0x002f280000300a00 */
[----:B--2---:R0:W-:Y:S02]  /*3b640*/  @P5 STG.E.U16 desc[UR56][R248.64], R36 ;  /* 0x00000024f8005986 */ /* 0x0041e4000c101538 */
[----:B0-----:R-:W-:-:S05]  /*3b650*/  PRMT R36, R36, 0x7632, R36 ;  /* 0x0000763224247816 */ /* 0x001fca0000000024 */
[----:B---3--:R-:W-:Y:S04]  /*3b660*/  @P6 STG.E.U16 desc[UR56][R30.64], R36 ;  /* 0x000000241e006986 */ /* 0x008fe8000c101538 */
        /* <DEDUP_REMOVED lines=12> */
[----:B------:R-:W-:Y:S01]  /*3b730*/  @P2 STG.E.U16 desc[UR56][R26.64], R37 ;  /* 0x000000251a002986 */ /* 0x000fe2000c101538 */
[----:B------:R-:W-:Y:S01]  /*3b740*/  VIADD R0, R3, 0xa6 ;  /* 0x000000a603007836 */ /* 0x000fe20000000000 */
[----:B------:R-:W-:-:S04]  /*3b750*/  ULDC UR4, c[0x0][0x22c] ;  /* 0x00008b0000047ab9 */ /* 0x000fc80000000800 */
[----:B------:R-:W-:Y:S01]  /*3b760*/  ISETP.LT.AND P5, PT, R0, UR4, !P0 ;  /* 0x0000000400007c0c */ /* 0x000fe2000c7a1270 */
[----:B------:R-:W-:Y:S01]  /*3b770*/  VIADD R0, R3, 0xa7 ;  /* 0x000000a703007836 */ /* 0x000fe20000000000 */
[----:B------:R-:W-:Y:S01]  /*3b780*/  ULDC UR4, c[0x0][0x22c] ;  /* 0x00008b0000047ab9 */ /* 0x000fe20000000800 */
[----:B--2---:R0:W-:Y:S02]  /*3b790*/  @P3 STG.E.U16 desc[UR56][R28.64], R38 ;  /* 0x000000261c003986 */ /* 0x0041e4000c101538 */
[----:B0-----:R-:W-:-:S05]  /*3b7a0*/  PRMT R38, R38, 0x7632, R38 ;  /* 0x0000763226267816 */ /* 0x001fca0000000026 */
[----:B------:R0:W-:Y:S04]  /*3b7b0*/  @P4 STG.E.U16 desc[UR56][R32.64], R38 ;  /* 0x0000002620004986 */ /* 0x0001e8000c101538 */
[----:B0-----:R-:W3:Y:S01]  /*3b7c0*/  LDL.LU.64 R32, [R1+0x1390] ;  /* 0x0013900001207983 */ /* 0x001ee20000300a00 */
[----:B------:R-:W-:Y:S01]  /*3b7d0*/  ISETP.LT.AND P6, PT, R0, UR4, !P0 ;  /* 0x0000000400007c0c */ /* 0x000fe2000c7c1270 */
[----:B------:R-:W-:Y:S01]  /*3b7e0*/  VIADD R0, R3, 0xa8 ;  /* 0x000000a803007836 */ /* 0x000fe20000000000 */
[----:B------:R-:W-:Y:S01]  /*3b7f0*/  ULDC UR4, c[0x0][0x22c] ;  /* 0x00008b0000047ab9 */ /* 0x000fe20000000800 */
[----:B------:R-:W-:Y:S01]  /*3b800*/  PRMT R2, R39, 0x7632, R2 ;  /* 0x0000763227027816 */ /* 0x000fe20000000002 */
[----:B----4-:R0:W-:Y:S02]  /*3b810*/  @P5 STG.E.U16 desc[UR56][R58.64], R39 ;  /* 0x000000273a005986 */ /* 0x0101e4000c101538 */
[----:B------:R-:W-:Y:S01]  /*3b820*/  ISETP.LT.AND P1, PT, R0, UR4, !P0 ;  /* 0x0000000400007c0c */ /* 0x000fe2000c721270 */
[C---:B------:R-:W-:Y:S01]  /*3b830*/  VIADD R0, R3.reuse, 0xa9 ;  /* 0x000000a903007836 */ /* 0x040fe20000000000 */
[----:B------:R-:W-:Y:S01]  /*3b840*/  ULDC UR4, c[0x0][0x22c] ;  /* 0x00008b0000047ab9 */ /* 0x000fe20000000800 */
[----:B------:R-:W2:Y:S03]  /*3b850*/  LDL.LU.64 R26, [R1+0x9d0] ;  /* 0x0009d000011a7983 */ /* 0x000ea60000300a00 */
[----:B------:R-:W-:Y:S01]  /*3b860*/  ISETP.LT.AND P2, PT, R0, UR4, !P0 ;  /* 0x0000000400007c0c */ /* 0x000fe2000c741270 */
[C---:B------:R-:W-:Y:S01]  /*3b870*/  VIADD R0, R3.reuse, 0xaa ;  /* 0x000000aa03007836 */ /* 0x040fe20000000000 */
[----:B------:R-:W-:Y:S01]  /*3b880*/  ULDC UR4, c[0x0][0x22c] ;  /* 0x00008b0000047ab9 */ /* 0x000fe20000000800 */
[----:B------:R1:W-:Y:S03]  /*3b890*/  @P6 STG.E.U16 desc[UR56][R56.64], R2 ;  /* 0x0000000238006986 */ /* 0x0003e6000c101538 */
[----:B------:R-:W-:Y:S01]  /*3b8a0*/  ISETP.LT.AND P3, PT, R0, UR4, !P0 ;  /* 0x0000000400007c0c */ /* 0x000fe2000c761270 */
[----:B------:R-:W4:Y:S04]  /*3b8b0*/  LDL.LU.64 R28, [R1+0x9c8] ;  /* 0x0009c800011c7983 */ /* 0x000f280000300a00 */
[----:B---3--:R3:W-:Y:S01]  /*3b8c0*/  @P1 STG.E.U16 desc[UR56][R248.64], R32 ;  /* 0x00000020f8001986 */ /* 0x0087e2000c101538 */
[----:B------:R-:W-:Y:S01]  /*3b8d0*/  VIADD R0, R3, 0xab ;  /* 0x000000ab03007836 */ /* 0x000fe20000000000 */
[----:B------:R-:W-:-:S02]  /*3b8e0*/  ULDC UR4, c[0x0][0x22c] ;  /* 0x00008b0000047ab9 */ /* 0x000fc40000000800 */
[----:B0-----:R-:W4:Y:S04]  /*3b8f0*/  LDL.LU.64 R58, [R1+0x9c0] ;  /* 0x0009c000013a7983 */ /* 0x001f280000300a00 */
[----:B-1----:R-:W4:Y:S01]  /*3b900*/  LDL.LU.64 R56, [R1+0x9b0] ;  /* 0x0009b00001387983 */ /* 0x002f220000300a00 */
[----:B---3--:R-:W-:-:S05]  /*3b910*/  PRMT R32, R32, 0x7632, R32 ;  /* 0x0000763220207816 */ /* 0x008fca0000000020 */
[----:B------:R-:W-:Y:S04]  /*3b920*/  @P2 STG.E.U16 desc[UR56][R30.64], R32 ;  /* 0x000000201e002986 */ /* 0x000fe8000c101538 */
[----:B------:R0:W-:Y:S04]  /*3b930*/  @P3 STG.E.U16 desc[UR56][R34.64], R33 ;  /* 0x0000002122003986 */ /* 0x0001e8000c101538 */
[----:B0-----:R-:W4:Y:S01]  /*3b940*/  LDL.LU.64 R34, [R1+0x1388] ;  /* 0x0013880001227983 */ /* 0x001f220000300a00 */
[----:B------:R-:W-:Y:S01]  /*3b950*/  ISETP.LT.AND P4, PT, R0, UR4, !P0 ;  /* 0x0000000400007c0c */ /* 0x000fe2000c781270 */
[----:B------:R-:W-:Y:S01]  /*3b960*/  VIADD R0, R3, 0xac ;  /* 0x000000ac03007836 */ /* 0x000fe20000000000 */
[----:B------:R-:W-:Y:S01]  /*3b970*/  ULDC UR4, c[0x0][0x22c] ;  /* 0x00008b0000047ab9 */ /* 0x000fe20000000800 */
[----:B------:R-:W-:Y:S01]  /*3b980*/  PRMT R33, R33, 0x7632, R33 ;  /* 0x0000763221217816 */ /* 0x000fe20000000021 */
[----:B------:R-:W3:Y:S02]  /*3b990*/  LDL.LU.64 R30, [R1+0x9a8] ;  /* 0x0009a800011e7983 */ /* 0x000ee40000300a00 */
[----:B------:R-:W-:-:S02]  /*3b9a0*/  ISETP.LT.AND P5, PT, R0, UR4, !P0 ;  /* 0x0000000400007c0c */ /* 0x000fc4000c7a1270 */
[----:B------:R-:W3:Y:S05]  /*3b9b0*/  LDL.LU.64 R248, [R1+0x9a0] ;  /* 0x0009a00001f87983 */ /* 0x000eea0000300a00 */
[----:B--2---:R0:W-:Y:S01]  /*3b9c0*/  @P4 STG.E.U16 desc[UR56][R26.64], R33 ;  /* 0x000000211a004986 */ /* 0x0041e2000c101538 */
[C---:B------:R-:W-:Y:S01]  /*3b9d0*/  VIADD R0, R3.reuse, 0xad ;  /* 0x000000ad03007836 */ /* 0x040fe20000000000 */
[----:B------:R-:W-:Y:S02]  /*3b9e0*/  ULDC UR4, c[0x0][0x22c] ;  /* 0x00008b0000047ab9 */ /* 0x000fe40000000800 */
[----:B0-----:R-:W2:Y:S04]  /*3b9f0*/  LDL.LU.64 R26, [R1+0x998] ;  /* 0x00099800011a7983 */ /* 0x001ea80000300a00 */
[----:B----4-:R0:W-:Y:S04]  /*3ba00*/  @P5 STG.E.U16 desc[UR56][R28.64], R34 ;  /* 0x000000221c005986 */ /* 0x0101e8000c101538 */
[----:B0-----:R-:W4:Y:S01]  /*3ba10*/  LDL.LU.64 R28, [R1+0x1380] ;  /* 0x00138000011c7983 */ /* 0x001f220000300a00 */
[----:B------:R-:W-:Y:S01]  /*3ba20*/  ISETP.LT.AND P6, PT, R0, UR4, !P0 ;  /* 0x0000000400007c0c */ /* 0x000fe2000c7c1270 */
[----:B------:R-:W-:Y:S01]  /*3ba30*/  VIADD R0, R3, 0xae ;  /* 0x000000ae03007836 */ /* 0x000fe20000000000 */
[----:B------:R-:W-:-:S04]  /*3ba40*/  ULDC UR4, c[0x0][0x22c] ;  /* 0x00008b0000047ab9 */ /* 0x000fc80000000800 */
[----:B------:R-:W-:Y:S02]  /*3ba50*/  ISETP.LT.AND P1, PT, R0, UR4, !P0 ;  /* 0x0000000400007c0c */ /* 0x000fe4000c721270 */
[----:B------:R-:W-:Y:S01]  /*3ba60*/  PRMT R34, R34, 0x7632, R34 ;  /* 0x0000763222227816 */ /* 0x000fe20000000022 */
[----:B------:R-:W-:Y:S01]  /*3ba70*/  VIADD R0, R3, 0xaf ;  /* 0x000000af03007836 */ /* 0x000fe20000000000 */
[----:B------:R-:W-:-:S03]  /*3ba80*/  ULDC UR4, c[0x0][0x22c] ;  /* 0x00008b0000047ab9 */ /* 0x000fc60000000800 */
[----:B------:R0:W-:Y:S04]  /*3ba90*/  @P6 STG.E.U16 desc[UR56][R58.64], R34 ;  /* 0x000000223a006986 */ /* 0x0001e8000c101538 */
[----:B0-----:R-:W2:Y:S04]  /*3baa0*/  LDL.LU.64 R58, [R1+0x988] ;  /* 0x00098800013a7983 */ /* 0x001ea80000300a00 */
[----:B----4-:R0:W-:Y:S04]  /*3bab0*/  @P1 STG.E.U16 desc[UR56][R28.64], R35 ;  /* 0x000000231c001986 */ /* 0x0101e8000c101538 */
[----:B0-----:R-:W3:Y:S01]  /*3bac0*/  LDL.LU.64 R28, [R1+0x1378] ;  /* 0x00137800011c7983 */ /* 0x001ee20000300a00 */
        /* <DEDUP_REMOVED lines=8> */
[----:B0-----:R-:W4:Y:S04]  /*3bb50*/  LDL.LU.64 R56, [R1+0x980] ;  /* 0x0009800001387983 */ /* 0x001f280000300a00 */
[----:B---3--:R0:W-:Y:S04]  /*3bb60*/  @P3 STG.E.U16 desc[UR56][R30.64], R28 ;  /* 0x0000001c1e003986 */ /* 0x0081e8000c101538 */
        /* <DEDUP_REMOVED lines=9> */
[----:B------:R0:W-:Y:S01]  /*3bc00*/  @P4 STG.E.U16 desc[UR56][R248.64], R28 ;  /* 0x0000001cf8004986 */ /* 0x0001e2000c101538 */
[----:B------:R-:W-:Y:S01]  /*3bc10*/  VIADD R0, R3, 0xb4 ;  /* 0x000000b403007836 */ /* 0x000fe20000000000 */
[----:B------:R-:W-:-:S03]  /*3bc20*/  ULDC UR4, c[0x0][0x22c] ;  /* 0x00008b0000047ab9 */ /* 0x000fc60000000800 */
[----:B--2---:R1:W-:Y:S04]  /*3bc30*/  @P5 STG.E.U16 desc[UR56][R26.64], R29 ;  /* 0x0000001d1a005986 */ /* 0x0043e8000c101538 */
[----:B0-----:R-:W2:Y:S01]  /*3bc40*/  LDL.LU.64 R248, [R1+0x970] ;  /* 0x0009700001f87983 */ /* 0x001ea20000300a00 */
[----:B-1----:R-:W-:-:S03]  /*3bc50*/  PRMT R29, R29, 0x7632, R29 ;  /* 0x000076321d1d7816 */ /* 0x002fc6000000001d */
[----:B------:R-:W2:Y:S04]  /*3bc60*/  LDL.LU.64 R26, [R1+0x968] ;  /* 0x00096800011a7983 */ /* 0x000ea80000300a00 */
[----:B---3--:R0:W-:Y:S04]  /*3bc70*/  @P6 STG.E.U16 desc[UR56][R30.64], R29 ;  /* 0x0000001d1e006986 */ /* 0x0081e8000c101538 */
[----:B0-----:R-:W3:Y:S01]  /*3bc80*/  LDL.LU.64 R30, [R1+0x1368] ;  /* 0x00136800011e7983 */ /* 0x001ee20000300a00 */
[----:B------:R-:W-:Y:S01]  /*3bc90*/  ISETP.LT.AND P1, PT, R0, UR4, !P0 ;  /* 0x0000000400007c0c */ /* 0x000fe2000c721270 */
[C---:B------:R-:W-:Y:S01]  /*3bca0*/  VIADD R0, R3.reuse, 0xb5 ;  /* 0x000000b503007836 */ /* 0x040fe20000000000 */
[----:B------:R-:W-:Y:S01]  /*3bcb0*/  ULDC UR4, c[0x0][0x22c] ;  /* 0x00008b0000047ab9 */ /* 0x000fe20000000800 */
[----:B------:R-:W2:Y:S03]  /*3bcc0*/  LDL.LU.64 R28, [R1+0x960] ;  /* 0x00096000011c7983 */ /* 0x000ea60000300a00 */
[----:B------:R-:W-:Y:S01]  /*3bcd0*/  ISETP.LT.AND P2, PT, R0, UR4, !P0 ;  /* 0x0000000400007c0c */ /* 0x000fe2000c741270 */
[----:B------:R-:W-:Y:S01]  /*3bce0*/  VIADD R0, R3, 0xb6 ;  /* 0x000000b603007836 */ /* 0x000fe20000000000 */
[----:B------:R-:W-:-:S04]  /*3bcf0*/  ULDC UR4, c[0x0][0x22c] ;  /* 0x00008b0000047ab9 */ /* 0x000fc80000000800 */
[----:B------:R-:W-:Y:S01]  /*3bd00*/  ISETP.LT.AND P3, PT, R0, UR4, !P0 ;  /* 0x0000000400007c0c */ /* 0x000fe2000c761270 */
[C---:B------:R-:W-:Y:S01]  /*3bd10*/  VIADD R0, R3.reuse, 0xb7 ;  /* 0x000000b703007836 */ /* 0x040fe20000000000 */
[----:B------:R-:W-:Y:S01]  /*3bd20*/  ULDC UR4, c[0x0][0x22c] ;  /* 0x00008b0000047ab9 */ /* 0x000fe20000000800 */
[----:B---3--:R0:W-:Y:S02]  /*3bd30*/  @P1 STG.E.U16 desc[UR56][R58.64], R30 ;  /* 0x0000001e3a001986 */ /* 0x0081e4000c101538 */
[----:B0-----:R-:W-:Y:S02]  /*3bd40*/  PRMT R30, R30, 0x7632, R30 ;  /* 0x000076321e1e7816 */ /* 0x001fe4000000001e */
[----:B------:R-:W3:Y:S04]  /*3bd50*/  LDL.LU.64 R58, [R1+0x950] ;  /* 0x00095000013a7983 */ /* 0x000ee80000300a00 */
[----:B----4-:R0:W-:Y:S04]  /*3bd60*/  @P2 STG.E.U16 desc[UR56][R56.64], R30 ;  /* 0x0000001e38002986 */ /* 0x0101e8000c101538 */
[----:B------:R1:W-:Y:S04]  /*3bd70*/  @P3 STG.E.U16 desc[UR56][R24.64], R31 ;  /* 0x0000001f18003986 */ /* 0x0003e8000c101538 */
[----:B0-----:R-:W4:Y:S04]  /*3bd80*/  LDL.LU.64 R56, [R1+0x948] ;  /* 0x0009480001387983 */ /* 0x001f280000300a00 */
[----:B-1----:R-:W3:Y:S01]  /*3bd90*/  LDL.LU.64 R24, [R1+0x1360] ;  /* 0x0013600001187983 */ /* 0x002ee20000300a00 */
[----:B------:R-:W-:Y:S01]  /*3bda0*/  ISETP.LT.AND P4, PT, R0, UR4, !P0 ;  /* 0x0000000400007c0c */ /* 0x000fe2000c781270 */
[----:B------:R-:W-:Y:S01]  /*3bdb0*/  VIADD R0, R3, 0xb8 ;  /* 0x000000b803007836 */ /* 0x000fe20000000000 */
[----:B------:R-:W-:-:S04]  /*3bdc0*/  ULDC UR4, c[0x0][0x22c] ;  /* 0x00008b0000047ab9 */ /* 0x000fc80000000800 */
[----:B------:R-:W-:Y:S02]  /*3bdd0*/  ISETP.LT.AND P5, PT, R0, UR4, !P0 ;  /* 0x0000000400007c0c */ /* 0x000fe4000c7a1270 */
[----:B------:R-:W-:Y:S01]  /*3bde0*/  PRMT R2, R31, 0x7632, R2 ;  /* 0x000076321f027816 */ /* 0x000fe20000000002 */
[----:B------:R-:W-:Y:S01]  /*3bdf0*/  VIADD R0, R3, 0xb9 ;  /* 0x000000b903007836 */ /* 0x000fe20000000000 */
[----:B------:R-:W-:-:S03]  /*3be00*/  ULDC UR4, c[0x0][0x22c] ;  /* 0x00008b0000047ab9 */ /* 0x000fc60000000800 */
[----:B--2---:R0:W-:Y:S04]  /*3be10*/  @P4 STG.E.U16 desc[UR56][R248.64], R2 ;  /* 0x00000002f8004986 */ /* 0x0041e8000c101538 */
[----:B0-----:R-:W2:Y:S04]  /*3be20*/  LDL.LU.64 R248, [R1+0x940] ;  /* 0x0009400001f87983 */ /* 0x001ea80000300a00 */
[----:B---3--:R0:W-:Y:S04]  /*3be30*/  @P5 STG.E.U16 desc[UR56][R26.64], R24 ;  /* 0x000000181a005986 */ /* 0x0081e8000c101538 */
        /* <DEDUP_REMOVED lines=10> */
[----:B---3--:R0:W-:Y:S04]  /*3bee0*/  @P1 STG.E.U16 desc[UR56][R26.64], R25 ;  /* 0x000000191a001986 */ /* 0x0081e8000c101538 */
[----:B0-----:R-:W4:Y:S01]  /*3bef0*/  LDL.LU.64 R26, [R1+0x1350] ;  /* 0x00135000011a7983 */ /* 0x001f220000300a00 */
[----:B------:R-:W-:Y:S01]  /*3bf00*/  ISETP.LT.AND P2, PT, R0, UR4, !P0 ;  /* 0x0000000400007c0c */ /* 0x000fe2000c741270 */
[----:B------:R-:W-:Y:S01]  /*3bf10*/  VIADD R0, R3, 0xbc ;  /* 0x000000bc03007836 */ /* 0x000fe20000000000 */
[----:B------:R-:W-:-:S04]  /*3bf20*/  ULDC UR4, c[0x0][0x22c] ;  /* 0x00008b0000047ab9 */ /* 0x000fc80000000800 */
        /* <DEDUP_REMOVED lines=10> */
[----:B------:R-:W-:Y:S02]  /*3bfd0*/  ULDC UR4, c[0x0][0x22c] ;  /* 0x00008b0000047ab9 */ /* 0x000fe40000000800 */
[----:B0-----:R-:W3:Y:S04]  /*3bfe0*/  LDL.LU.64 R24, [R1+0x930] ;  /* 0x0009300001187983 */ /* 0x001ee80000300a00 */
[----:B------:R-:W3:Y:S04]  /*3bff0*/  LDL.LU.64 R58, [R1+0x918] ;  /* 0x00091800013a7983 */ /* 0x000ee80000300a00 */
[----:B----4-:R0:W-:Y:S02]  /*3c000*/  @P3 STG.E.U16 desc[UR56][R56.64], R26 ;  /* 0x0000001a38003986 */ /* 0x0101e4000c101538 */
[----:B0-----:R-:W-:-:S02]  /*3c010*/  PRMT R26, R26, 0x7632, R26 ;  /* 0x000076321a1a7816 */ /* 0x001fc4000000001a */
[----:B------:R-:W4:Y:S04]  /*3c020*/  LDL.LU.64 R56, [R1+0x910] ;  /* 0x0009100001387983 */ /* 0x000f280000300a00 */
[----:B--2---:R0:W-:Y:S04]  /*3c030*/  @P4 STG.E.U16 desc[UR56][R248.64], R26 ;  /* 0x0000001af8004986 */ /* 0x0041e8000c101538 */
[----:B------:R1:W-:Y:S04]  /*3c040*/  @P5 STG.E.U16 desc[UR56][R20.64], R27 ;  /* 0x0000001b14005986 */ /* 0x0003e8000c101538 */
[----:B0-----:R-:W2:Y:S04]  /*3c050*/  LDL.LU.64 R248, [R1+0x908] ;  /* 0x0009080001f87983 */ /* 0x001ea80000300a00 */
[----:B-1----:R-:W4:Y:S01]  /*3c060*/  LDL.LU.64 R20, [R1+0x1348] ;  /* 0x0013480001147983 */ /* 0x002f220000300a00 */
        /* <DEDUP_REMOVED lines=8> */
[----:B---3--:R-:W-:Y:S01]  /*3c0f0*/  @P6 STG.E.U16 desc[UR56][R24.64], R2 ;  /* 0x0000000218006986 */ /* 0x008fe2000c101538 */
[----:B------:R-:W-:Y:S01]  /*3c100*/  VIADD R0, R3, 0xc2 ;  /* 0x000000c203007836 */ /* 0x000fe20000000000 */
[----:B------:R-:W-:-:S03]  /*3c110*/  ULDC UR4, c[0x0][0x22c] ;  /* 0x00008b0000047ab9 */ /* 0x000fc60000000800 */
[----:B----4-:R0:W-:Y:S02]  /*3c120*/  @P1 STG.E.U16 desc[UR56][R28.64], R20 ;  /* 0x000000141c001986 */ /* 0x0101e4000c101538 */
[----:B0-----:R-:W-:-:S05]  /*3c130*/  PRMT R20, R20, 0x7632, R20 ;  /* 0x0000763214147816 */ /* 0x001fca0000000014 */
[----:B------:R0:W-:Y:S04]  /*3c140*/  @P2 STG.E.U16 desc[UR56][R22.64], R20 ;  /* 0x0000001416002986 */ /* 0x0001e8000c101538 */
[----:B0-----:R-:W2:Y:S01]  /*3c150*/  LDL.LU.64 R22, [R1+0x1340] ;  /* 0x0013400001167983 */ /* 0x001ea20000300a00 */
[----:B------:R-:W-:Y:S01]  /*3c160*/  ISETP.LT.AND P3, PT, R0, UR4, !P0 ;  /* 0x0000000400007c0c */ /* 0x000fe2000c761270 */
[C---:B------:R-:W-:Y:S01]  /*3c170*/  VIADD R0, R3.reuse, 0xc3 ;  /* 0x000000c303007836 */ /* 0x040fe20000000000 */
[----:B------:R-:W-:Y:S01]  /*3c180*/  ULDC UR4, c[0x0][0x22c] ;  /* 0x00008b0000047ab9 */ /* 0x000fe20000000800 */
[----:B------:R-:W3:Y:S03]  /*3c190*/  LDL.LU.64 R24, [R1+0x8f0] ;  /* 0x0008f00001187983 */ /* 0x000ee60000300a00 */
        /* <DEDUP_REMOVED lines=12> */
[----:B------:R0:W-:Y:S04]  /*3c260*/  @P4 STG.E.U16 desc[UR56][R56.64], R21 ;  /* 0x0000001538004986 */ /* 0x0001e8000c101538 */
[----:B0-----:R-:W3:Y:S04]  /*3c270*/  LDL.LU.64 R20, [R1+0x8f8] ;  /* 0x0008f80001147983 */ /* 0x001ee80000300a00 */
[----:B------:R-:W4:Y:S04]  /*3c280*/  LDL.LU.64 R58, [R1+0x8d8] ;  /* 0x0008d800013a7983 */ /* 0x000f280000300a00 */
[----:B--2---:R0:W-:Y:S02]  /*3c290*/  @P5 STG.E.U16 desc[UR56][R248.64], R22 ;  /* 0x00000016f8005986 */ /* 0x0041e4000c101538 */
[----:B0-----:R-:W-:-:S05]  /*3c2a0*/  PRMT R22, R22, 0x7632, R22 ;  /* 0x0000763216167816 */ /* 0x001fca0000000016 */
[----:B------:R0:W-:Y:S04]  /*3c2b0*/  @P6 STG.E.U16 desc[UR56][R16.64], R22 ;  /* 0x0000001610006986 */ /* 0x0001e8000c101538 */
[----:B0-----:R-:W4:Y:S01]  /*3c2c0*/  LDL.LU.64 R16, [R1+0x1338] ;  /* 0x0013380001107983 */ /* 0x001f220000300a00 */
[----:B------:R-:W-:Y:S01]  /*3c2d0*/  ISETP.LT.AND P1, PT, R0, UR4, !P0 ;  /* 0x0000000400007c0c */ /* 0x000fe2000c721270 */
[----:B------:R-:W-:Y:S01]  /*3c2e0*/  VIADD R0, R3, 0xc7 ;  /* 0x000000c703007836 */ /* 0x000fe20000000000 */
[----:B------:R-:W-:Y:S01]  /*3c2f0*/  ULDC UR4, c[0x0][0x22c] ;  /* 0x00008b0000047ab9 */ /* 0x000fe20000000800 */
[----:B------:R-:W-:Y:S01]  /*3c300*/  PRMT R2, R23, 0x7632, R2 ;  /* 0x0000763217027816 */ /* 0x000fe20000000002 */
[----:B------:R-:W2:Y:S02]  /*3c310*/  LDL.LU.64 R56, [R1+0x8d0] ;  /* 0x0008d00001387983 */ /* 0x000ea40000300a00 */
        /* <DEDUP_REMOVED lines=8> */
[----:B---3--:R0:W-:Y:S01]  /*3c3a0*/  @P1 STG.E.U16 desc[UR56][R20.64], R23 ;  /* 0x0000001714001986 */ /* 0x0081e2000c101538 */
[----:B------:R-:W-:Y:S01]  /*3c3b0*/  VIADD R0, R3, 0xca ;  /* 0x000000ca03007836 */ /* 0x000fe20000000000 */
[----:B------:R-:W-:Y:S02]  /*3c3c0*/  ULDC UR4, c[0x0][0x22c] ;  /* 0x00008b0000047ab9 */ /* 0x000fe40000000800 */
[----:B------:R-:W-:Y:S04]  /*3c3d0*/  @P2 STG.E.U16 desc[UR56][R24.64], R2 ;  /* 0x0000000218002986 */ /* 0x000fe8000c101538 */
[----:B0-----:R-:W3:Y:S04]  /*3c3e0*/  LDL.LU.64 R20, [R1+0x8b8] ;  /* 0x0008b80001147983 */ /* 0x001ee80000300a00 */
[----:B----4-:R0:W-:Y:S02]  /*3c3f0*/  @P3 STG.E.U16 desc[UR56][R28.64], R16 ;  /* 0x000000101c003986 */ /* 0x0101e4000c101538 */
[----:B0-----:R-:W-:-:S05]  /*3c400*/  PRMT R16, R16, 0x7632, R16 ;  /* 0x0000763210107816 */ /* 0x001fca0000000010 */
[----:B------:R0:W-:Y:S04]  /*3c410*/  @P4 STG.E.U16 desc[UR56][R18.64], R16 ;  /* 0x0000001012004986 */ /* 0x0001e8000c101538 */
[----:B0-----:R-:W4:Y:S01]  /*3c420*/  LDL.LU.64 R18, [R1+0x1330] ;  /* 0x0013300001127983 */ /* 0x001f220000300a00 */
[----:B------:R-:W-:Y:S01]  /*3c430*/  ISETP.LT.AND P5, PT, R0, UR4, !P0 ;  /* 0x0000000400007c0c */ /* 0x000fe2000c7a1270 */
[C---:B------:R-:W-:Y:S01]  /*3c440*/  VIADD R0, R3.reuse, 0xcb ;  /* 0x000000cb03007836 */ /* 0x040fe20000000000 */
[----:B------:R-:W-:Y:S01]  /*3c450*/  ULDC UR4, c[0x0][0x22c] ;  /* 0x00008b0000047ab9 */ /* 0x000fe20000000800 */
[----:B------:R-:W3:Y:S03]  /*3c460*/  LDL.LU.64 R24, [R1+0x8b0] ;  /* 0x0008b00001187983 */ /* 0x000ee60000300a00 */
[----:B------:R-:W-:Y:S01]  /*3c470*/  ISETP.LT.AND P6, PT, R0, UR4, !P0 ;  /* 0x0000000400007c0c */ /* 0x000fe2000c7c1270 */
[C---:B------:R-:W-:Y:S01]  /*3c480*/  VIADD R0, R3.reuse, 0xcc ;  /* 0x000000cc03007836 */ /* 0x040fe20000000000 */
[----:B------:R-:W-:Y:S01]  /*3c490*/  ULDC UR4, c[0x0][0x22c] ;  /* 0x00008b0000047ab9 */ /* 0x000fe20000000800 */
[----:B------:R-:W3:Y:S03]  /*3c4a0*/  LDL.LU.64 R28, [R1+0x8a8] ;  /* 0x0008a800011c7983 */ /* 0x000ee60000300a00 */
[----:B------:R-:W-:Y:S01]  /*3c4b0*/  ISETP.LT.AND P1, PT, R0, UR4, !P0 ;  /* 0x0000000400007c0c */ /* 0x000fe2000c721270 */
[----:B------:R-:W-:Y:S01]  /*3c4c0*/  VIADD R0, R3, 0xcd ;  /* 0x000000cd03007836 */ /* 0x000fe20000000000 */
[----:B------:R-:W-:Y:S01]  /*3c4d0*/  ULDC UR4, c[0x0][0x22c] ;  /* 0x00008b0000047ab9 */ /* 0x000fe20000000800 */
[----:B------:R0:W-:Y:S03]  /*3c4e0*/  @P5 STG.E.U16 desc[UR56][R58.64], R17 ;  /* 0x000000113a005986 */ /* 0x0001e6000c101538 */
[----:B------:R-:W-:-:S02]  /*3c4f0*/  ISETP.LT.AND P2, PT, R0, UR4, !P0 ;  /* 0x0000000400007c0c */ /* 0x000fc4000c741270 */
[----:B0-----:R-:W-:Y:S01]  /*3c500*/  PRMT R17, R17, 0x7632, R17 ;  /* 0x0000763211117816 */ /* 0x001fe20000000011 */
[----:B------:R-:W3:Y:S01]  /*3c510*/  LDL.LU.64 R58, [R1+0x898] ;  /* 0x00089800013a7983 */ /* 0x000ee20000300a00 */
[----:B------:R-:W-:Y:S01]  /*3c520*/  VIADD R0, R3, 0xce ;  /* 0x000000ce03007836 */ /* 0x000fe20000000000 */
[----:B------:R-:W-:Y:S02]  /*3c530*/  ULDC UR4, c[0x0][0x22c] ;  /* 0x00008b0000047ab9 */ /* 0x000fe40000000800 */
[----:B--2---:R-:W-:Y:S04]  /*3c540*/  @P6 STG.E.U16 desc[UR56][R56.64], R17 ;  /* 0x0000001138006986 */ /* 0x004fe8000c101538 */
[----:B----4-:R0:W-:Y:S02]  /*3c550*/  @P1 STG.E.U16 desc[UR56][R248.64], R18 ;  /* 0x00000012f8001986 */ /* 0x0101e4000c101538 */
[----:B0-----:R-:W-:-:S05]  /*3c560*/  PRMT R18, R18, 0x7632, R18 ;  /* 0x0000763212127816 */ /* 0x001fca0000000012 */
[----:B------:R0:W-:Y:S04]  /*3c570*/  @P2 STG.E.U16 desc[UR56][R12.64], R18 ;  /* 0x000000120c002986 */ /* 0x0001e8000c101538 */
[----:B0-----:R-:W2:Y:S01]  /*3c580*/  LDL.LU.64 R12, [R1+0x1328] ;  /* 0x00132800010c7983 */ /* 0x001ea20000300a00 */
[----:B------:R-:W-:Y:S01]  /*3c590*/  ISETP.LT.AND P3, PT, R0, UR4, !P0 ;  /* 0x0000000400007c0c */ /* 0x000fe2000c761270 */
[----:B------:R-:W-:Y:S01]  /*3c5a0*/  VIADD R0, R3, 0xcf ;  /* 0x000000cf03007836 */ /* 0x000fe20000000000 */
[----:B------:R-:W-:Y:S01]  /*3c5b0*/  ULDC UR4, c[0x0][0x22c] ;  /* 0x00008b0000047ab9 */ /* 0x000fe20000000800 */
[----:B------:R-:W-:Y:S01]  /*3c5c0*/  PRMT R2, R19, 0x7632, R2 ;  /* 0x0000763213027816 */ /* 0x000fe20000000002 */
[----:B------:R-:W4:Y:S02]  /*3c5d0*/  LDL.LU.64 R56, [R1+0x890] ;  /* 0x0008900001387983 */ /* 0x000f240000300a00 */
[----:B------:R-:W-:Y:S01]  /*3c5e0*/  ISETP.LT.AND P4, PT, R0, UR4, !P0 ;  /* 0x0000000400007c0c */ /* 0x000fe2000c781270 */
[C---:B------:R-:W-:Y:S01]  /*3c5f0*/  VIADD R0, R3.reuse, 0xd0 ;  /* 0x000000d003007836 */ /* 0x040fe20000000000 */
[----:B------:R-:W-:Y:S01]  /*3c600*/  ULDC UR4, c[0x0][0x22c] ;  /* 0x00008b0000047ab9 */ /* 0x000fe20000000800 */
[----:B------:R-:W4:Y:S03]  /*3c610*/  LDL.LU.64 R248, [R1+0x888] ;  /* 0x0008880001f87983 */ /* 0x000f260000300a00 */
        /* <DEDUP_REMOVED lines=9> */
[----:B--2---:R0:W-:Y:S02]  /*3c6b0*/  @P5 STG.E.U16 desc[UR56][R28.64], R12 ;  /* 0x0000000c1c005986 */ /* 0x0041e4000c101538 */
        /* <DEDUP_REMOVED lines=20> */
[----:B----4-:R-:W-:Y:S04]  /*3c800*/  @P2 STG.E.U16 desc[UR56][R56.64], R13 ;  /* 0x0000000d38002986 */ /* 0x010fe8000c101538 */
        /* <DEDUP_REMOVED lines=1096> */
[----:B------:R-:W-:Y:S01]  /*40c90*/  ULDC UR4, c[0x0][0x22c] ;  /* 0x00008b0000047ab9 */ /* 0x000fe20000000800 */
[----:B0-----:R-:W-:Y:S01]  /*40ca0*/  PRMT R197, R197, 0x7632, R197 ;  /* 0x00007632c5c57816 */ /* 0x001fe200000000c5 */
[----:B------:R-:W3:Y:S04]  /*40cb0*/  LDL.LU.64 R58, [R1+0x200] ;  /* 0x00020000013a7983 */ /* 0x000ee80000300a00 */
[----:B----4-:R-:W-:Y:S01]  /*40cc0*/  @P4 STG.E.U16 desc[UR56][R56.64], R197 ;  /* 0x000000c538004986 */ /* 0x010fe2000c101538 */
[----:B--2---:R-:W-:-:S03]  /*40cd0*/  PRMT R2, R198, 0x7632, R2 ;  /* 0x00007632c6027816 */ /* 0x004fc60000000002 */
[----:B------:R-:W-:Y:S04]  /*40ce0*/  @P5 STG.E.U16 desc[UR56][R248.64], R198 ;  /* 0x000000c6f8005986 */ /* 0x000fe8000c101538 */
        /* <DEDUP_REMOVED lines=19> */
[----:B0-----:R-:W3:Y:S01]  /*40e20*/  LDL.LU.64 R20, [R1+0x1e0] ;  /* 0x0001e00001147983 */ /* 0x001ee20000300a00 */
        /* <DEDUP_REMOVED lines=21> */
[----:B0-----:R-:W4:Y:S01]  /*40f80*/  LDL.LU.64 R58, [R1+0x1c0] ;  /* 0x0001c000013a7983 */ /* 0x001f220000300a00 */
        /* <DEDUP_REMOVED lines=264> */
[----:B-1----:R-:W4:Y:S01]  /*42010*/  LDL.LU.64 R56, [R1+0x38] ;  /* 0x0000380001387983 */ /* 0x002f220000300a00 */
[----:B--2---:R-:W-:-:S03]  /*42020*/  PRMT R2, R226, 0x7632, R2 ;  /* 0x00007632e2027816 */ /* 0x004fc60000000002 */
[----:B------:R0:W-:Y:S04]  /*42030*/  @P1 STG.E.U16 desc[UR56][R248.64], R226 ;  /* 0x000000e2f8001986 */ /* 0x0001e8000c101538 */
        /* <DEDUP_REMOVED lines=11> */
[----:B------:R-:W-:-:S04]  /*420f0*/  ULDC UR4, c[0x0][0x22c] ;  /* 0x00008b0000047ab9 */ /* 0x000fc80000000800 */
[----:B------:R-:W-:Y:S02]  /*42100*/  ISETP.LT.AND P6, PT, R0, UR4, !P0 ;  /* 0x0000000400007c0c */ /* 0x000fe4000c7c1270 */
[----:B------:R-:W-:Y:S01]  /*42110*/  PRMT R4, R227, 0x7632, R4 ;  /* 0x00007632e3047816 */ /* 0x000fe20000000004 */
[----:B---3--:R-:W-:Y:S01]  /*42120*/  @P3 STG.E.U16 desc[UR56][R20.64], R227 ;  /* 0x000000e314003986 */ /* 0x008fe2000c101538 */
[----:B------:R-:W-:Y:S01]  /*42130*/  VIADD R0, R3, 0x1da ;  /* 0x000001da03007836 */ /* 0x000fe20000000000 */
[----:B------:R-:W-:Y:S02]  /*42140*/  ULDC UR4, c[0x0][0x22c] ;  /* 0x00008b0000047ab9 */ /* 0x000fe40000000800 */
[----:B------:R-:W-:Y:S01]  /*42150*/  @P4 STG.E.U16 desc[UR56][R24.64], R4 ;  /* 0x0000000418004986 */ /* 0x000fe2000c101538 */
[----:B----4-:R-:W-:-:S03]  /*42160*/  PRMT R2, R228, 0x7632, R2 ;  /* 0x00007632e4027816 */ /* 0x010fc60000000002 */
[----:B------:R-:W-:Y:S04]  /*42170*/  @P5 STG.E.U16 desc[UR56][R28.64], R228 ;  /* 0x000000e41c005986 */ /* 0x000fe8000c101538 */
[----:B------:R0:W-:Y:S04]  /*42180*/  @P6 STG.E.U16 desc[UR56][R230.64], R2 ;  /* 0x00000002e6006986 */ /* 0x0001e8000c101538 */
[----:B0-----:R-:W3:Y:S01]  /*42190*/  LDL.LU.64 R230, [R1+0x1110] ;  /* 0x0011100001e67983 */ /* 0x001ee20000300a00 */
        /* <DEDUP_REMOVED lines=11> */
[----:B------:R-:W-:Y:S01]  /*42250*/  @P1 STG.E.U16 desc[UR56][R58.64], R229 ;  /* 0x000000e53a001986 */ /* 0x000fe2000c101538 */
[----:B------:R-:W-:Y:S01]  /*42260*/  VIADD R0, R3, 0x1de ;  /* 0x000001de03007836 */ /* 0x000fe20000000000 */
[----:B------:R-:W-:Y:S02]  /*42270*/  ULDC UR4, c[0x0][0x22c] ;  /* 0x00008b0000047ab9 */ /* 0x000fe40000000800 */
[----:B------:R-:W-:Y:S01]  /*42280*/  @P2 STG.E.U16 desc[UR56][R56.64], R4 ;  /* 0x0000000438002986 */ /* 0x000fe2000c101538 */
[----:B---3--:R-:W-:-:S03]  /*42290*/  PRMT R2, R230, 0x7632, R2 ;  /* 0x00007632e6027816 */ /* 0x008fc60000000002 */
[----:B--2---:R-:W-:Y:S04]  /*422a0*/  @P3 STG.E.U16 desc[UR56][R248.64], R230 ;  /* 0x000000e6f8003986 */ /* 0x004fe8000c101538 */
[----:B------:R0:W-:Y:S04]  /*422b0*/  @P4 STG.E.U16 desc[UR56][R232.64], R2 ;  /* 0x00000002e8004986 */ /* 0x0001e8000c101538 */
[----:B0-----:R-:W2:Y:S01]  /*422c0*/  LDL.LU.64 R232, [R1+0x1108] ;  /* 0x0011080001e87983 */ /* 0x001ea20000300a00 */
        /* <DEDUP_REMOVED lines=11> */
[----:B------:R0:W-:Y:S01]  /*42380*/  @P5 STG.E.U16 desc[UR56][R240.64], R231 ;  /* 0x000000e7f0005986 */ /* 0x0001e2000c101538 */
[C---:B------:R-:W-:Y:S01]  /*42390*/  VIADD R0, R3.reuse, 0x1e2 ;  /* 0x000001e203007836 */ /* 0x040fe20000000000 */
[----:B------:R-:W-:Y:S02]  /*423a0*/  ULDC UR4, c[0x0][0x22c] ;  /* 0x00008b0000047ab9 */ /* 0x000fe40000000800 */
[----:B------:R1:W-:Y:S04]  /*423b0*/  @P6 STG.E.U16 desc[UR56][R242.64], R4 ;  /* 0x00000004f2006986 */ /* 0x0003e8000c101538 */
[----:B0-----:R-:W3:Y:S04]  /*423c0*/  LDL.LU.64 R240, [R1+0x1100] ;  /* 0x0011000001f07983 */ /* 0x001ee80000300a00 */
[----:B-1----:R-:W4:Y:S01]  /*423d0*/  LDL.LU.64 R242, [R1+0x10f8] ;  /* 0x0010f80001f27983 */ /* 0x002f220000300a00 */
[----:B------:R-:W-:Y:S01]  /*423e0*/  ISETP.LT.AND P3, PT, R0, UR4, !P0 ;  /* 0x0000000400007c0c */ /* 0x000fe2000c761270 */
[C---:B------:R-:W-:Y:S01]  /*423f0*/  VIADD R0, R3.reuse, 0x1e3 ;  /* 0x000001e303007836 */ /* 0x040fe20000000000 */
[----:B------:R-:W-:Y:S01]  /*42400*/  ULDC UR4, c[0x0][0x22c] ;  /* 0x00008b0000047ab9 */ /* 0x000fe20000000800 */
[----:B--2---:R-:W-:Y:S01]  /*42410*/  PRMT R2, R232, 0x7632, R2 ;  /* 0x00007632e8027816 */ /* 0x004fe20000000002 */
[----:B------:R0:W-:Y:S04]  /*42420*/  @P1 STG.E.U16 desc[UR56][R236.64], R232 ;  /* 0x000000e8ec001986 */ /* 0x0001e8000c101538 */
[----:B------:R1:W-:Y:S04]  /*42430*/  @P2 STG.E.U16 desc[UR56][R234.64], R2 ;  /* 0x00000002ea002986 */ /* 0x0003e8000c101538 */
[----:B0-----:R-:W2:Y:S04]  /*42440*/  LDL.LU.64 R236, [R1+0x10f0] ;  /* 0x0010f00001ec7983 */ /* 0x001ea80000300a00 */
[----:B-1----:R-:W2:Y:S04]  /*42450*/  LDL.LU.64 R234, [R1+0x10e8] ;  /* 0x0010e80001ea7983 */ /* 0x002ea80000300a00 */
[----:B------:R0:W-:Y:S04]  /*42460*/  @P3 STG.E.U16 desc[UR56][R238.64], R233 ;  /* 0x000000e9ee003986 */ /* 0x0001e8000c101538 */
[----:B0-----:R-:W2:Y:S04]  /*42470*/  LDL.LU.64 R238, [R1+0x10e0] ;  /* 0x0010e00001ee7983 */ /* 0x001ea80000300a00 */
[----:B------:R-:W2:Y:S01]  /*42480*/  LDL.LU R252, [R1+0xa90] ;  /* 0x000a900001fc7983 */ /* 0x000ea20000300800 */
        /* <DEDUP_REMOVED lines=16> */
[----:B------:R-:W-:Y:S01]  /*42590*/  ISETP.LT.AND P3, PT, R0, UR4, !P0 ;  /* 0x0000000400007c0c */ /* 0x000fe2000c761270 */
[C---:B------:R-:W-:Y:S01]  /*425a0*/  VIADD R0, R3.reuse, 0x1e9 ;  /* 0x000001e903007836 */ /* 0x040fe20000000000 */
[----:B------:R-:W-:Y:S01]  /*425b0*/  ULDC UR4, c[0x0][0x22c] ;  /* 0x00008b0000047ab9 */ /* 0x000fe20000000800 */
[----:B------:R-:W-:Y:S03]  /*425c0*/  @P4 STG.E.U16 desc[UR56][R54.64], R27 ;  /* 0x0000001b36004986 */ /* 0x000fe6000c101538 */
[----:B------:R-:W-:Y:S01]  /*425d0*/  ISETP.LT.AND P4, PT, R0, UR4, !P0 ;  /* 0x0000000400007c0c */ /* 0x000fe2000c781270 */
[----:B------:R-:W-:Y:S01]  /*425e0*/  VIADD R0, R3, 0x1ea ;  /* 0x000001ea03007836 */ /* 0x000fe20000000000 */
[----:B------:R-:W-:Y:S01]  /*425f0*/  ULDC UR4, c[0x0][0x22c] ;  /* 0x00008b0000047ab9 */ /* 0x000fe20000000800 */
[----:B---3--:R-:W-:Y:S02]  /*42600*/  PRMT R43, R240, 0x7632, R43 ;  /* 0x00007632f02b7816 */ /* 0x008fe4000000002b */
[----:B------:R-:W-:-:S02]  /*42610*/  PRMT R45, R241, 0x7632, R45 ;  /* 0x00007632f12d7816 */ /* 0x000fc4000000002d */
[----:B----4-:R-:W-:Y:S02]  /*42620*/  PRMT R47, R242, 0x7632, R47 ;  /* 0x00007632f22f7816 */ /* 0x010fe4000000002f */
[----:B------:R-:W-:Y:S01]  /*42630*/  PRMT R49, R243, 0x7632, R49 ;  /* 0x00007632f3317816 */ /* 0x000fe20000000031 */
[----:B--2---:R-:W-:Y:S01]  /*42640*/  @P5 STG.E.U16 desc[UR56][R60.64], R234 ;  /* 0x000000ea3c005986 */ /* 0x004fe2000c101538 */
[----:B------:R-:W-:Y:S02]  /*42650*/  PRMT R31, R234, 0x7632, R31 ;  /* 0x00007632ea1f7816 */ /* 0x000fe4000000001f */
[----:B------:R-:W-:Y:S01]  /*42660*/  ISETP.LT.AND P5, PT, R0, UR4, !P0 ;  /* 0x0000000400007c0c */ /* 0x000fe2000c7a1270 */
[C---:B------:R-:W-:Y:S01]  /*42670*/  VIADD R0, R3.reuse, 0x1eb ;  /* 0x000001eb03007836 */ /* 0x040fe20000000000 */
[----:B------:R-:W-:Y:S01]  /*42680*/  ULDC UR4, c[0x0][0x22c] ;  /* 0x00008b0000047ab9 */ /* 0x000fe20000000800 */
[----:B------:R-:W-:Y:S03]  /*42690*/  @P6 STG.E.U16 desc[UR56][R62.64], R31 ;  /* 0x0000001f3e006986 */ /* 0x000fe6000c101538 */
[----:B------:R-:W-:Y:S01]  /*426a0*/  ISETP.LT.AND P6, PT, R0, UR4, !P0 ;  /* 0x0000000400007c0c */ /* 0x000fe2000c7c1270 */
[----:B------:R-:W-:Y:S01]  /*426b0*/  VIADD R0, R3, 0x1ec ;  /* 0x000001ec03007836 */ /* 0x000fe20000000000 */
[----:B------:R-:W-:Y:S01]  /*426c0*/  ULDC UR4, c[0x0][0x22c] ;  /* 0x00008b0000047ab9 */ /* 0x000fe20000000800 */
[----:B------:R-:W-:Y:S01]  /*426d0*/  @P1 STG.E.U16 desc[UR56][R64.64], R235 ;  /* 0x000000eb40001986 */ /* 0x000fe2000c101538 */
[----:B------:R-:W-:-:S02]  /*426e0*/  PRMT R33, R235, 0x7632, R33 ;  /* 0x00007632eb217816 */ /* 0x000fc40000000021 */
        /* <DEDUP_REMOVED lines=49> */
[----:B------:R-:W0:Y:S01]  /*42a00*/  LDS.128 R4, [R252] ;  /* 0x00000000fc047984 */ /* 0x000e220000000c00 */
[----:B------:R-:W-:Y:S01]  /*42a10*/  VIADD R0, R3, 0x1f8 ;  /* 0x000001f803007836 */ /* 0x000fe20000000000 */
[----:B------:R-:W-:-:S02]  /*42a20*/  ULDC UR4, c[0x0][0x22c] ;  /* 0x00008b0000047ab9 */ /* 0x000fc40000000800 */
[----:B------:R1:W-:Y:S02]  /*42a30*/  @P1 STG.E.U16 desc[UR56][R88.64], R241 ;  /* 0x000000f158001986 */ /* 0x0003e4000c101538 */
[----:B------:R-:W-:Y:S01]  /*42a40*/  ISETP.LT.AND P1, PT, R0, UR4, !P0 ;  /* 0x0000000400007c0c */ /* 0x000fe2000c721270 */
[C---:B------:R-:W-:Y:S01]  /*42a50*/  VIADD R0, R3.reuse, 0x1f9 ;  /* 0x000001f903007836 */ /* 0x040fe20000000000 */
[----:B------:R-:W-:Y:S01]  /*42a60*/  ULDC UR4, c[0x0][0x22c] ;  /* 0x00008b0000047ab9 */ /* 0x000fe20000000800 */
[----:B------:R1:W-:Y:S03]  /*42a70*/  @P2 STG.E.U16 desc[UR56][R90.64], R45 ;  /* 0x0000002d5a002986 */ /* 0x0003e6000c101538 */
        /* <DEDUP_REMOVED lines=17> */
[----:B------:R-:W-:Y:S01]  /*42b90*/  VIADD R0, R3, 0x1ff ;  /* 0x000001ff03007836 */ /* 0x000fe20000000000 */
[----:B------:R-:W-:Y:S01]  /*42ba0*/  ULDC UR4, c[0x0][0x22c] ;  /* 0x00008b0000047ab9 */ /* 0x000fe20000000800 */
[----:B0-----:R1:W-:Y:S01]  /*42bb0*/  @P1 STG.E.U16 desc[UR56][R100.64], R4 ;  /* 0x0000000464001986 */ /* 0x0013e2000c101538 */
[----:B------:R-:W-:-:S02]  /*42bc0*/  PRMT R51, R4, 0x7632, R51 ;  /* 0x0000763204337816 */ /* 0x000fc40000000033 */
[----:B------:R-:W-:Y:S02]  /*42bd0*/  ISETP.LT.AND P1, PT, R0, UR5, !P0 ;  /* 0x0000000500007c0c */ /* 0x000fe4000c721270 */
[----:B------:R-:W-:Y:S01]  /*42be0*/  PRMT R0, R5, 0x7632, R0 ;  /* 0x0000763205007816 */ /* 0x000fe20000000000 */
[----:B------:R1:W-:Y:S01]  /*42bf0*/  @P2 STG.E.U16 desc[UR56][R102.64], R51 ;  /* 0x0000003366002986 */ /* 0x0003e2000c101538 */
[----:B------:R-:W-:-:S03]  /*42c00*/  PRMT R123, R6, 0x7632, R123 ;  /* 0x00007632067b7816 */ /* 0x000fc6000000007b */
[----:B------:R1:W-:Y:S04]  /*42c10*/  @P3 STG.E.U16 desc[UR56][R104.64], R5 ;  /* 0x0000000568003986 */ /* 0x0003e8000c101538 */
[----:B------:R1:W-:Y:S04]  /*42c20*/  @P4 STG.E.U16 desc[UR56][R106.64], R0 ;  /* 0x000000006a004986 */ /* 0x0003e8000c101538 */
[----:B------:R1:W-:Y:S04]  /*42c30*/  @P5 STG.E.U16 desc[UR56][R244.64], R6 ;  /* 0x00000006f4005986 */ /* 0x0003e8000c101538 */
[----:B------:R1:W-:Y:S01]  /*42c40*/  @P6 STG.E.U16 desc[UR56][R246.64], R123 ;  /* 0x0000007bf6006986 */ /* 0x0003e2000c101538 */
[----:B------:R-:W-:-:S05]  /*42c50*/  VIADD R3, R3, 0x1fe ;  /* 0x000001fe03037836 */ /* 0x000fca0000000000 */
[----:B------:R-:W-:-:S13]  /*42c60*/  ISETP.LT.AND P0, PT, R3, UR4, !P0 ;  /* 0x0000000403007c0c */ /* 0x000fda000c701270 */
[----:B------:R1:W-:Y:S01]  /*42c70*/  @P0 STG.E.U16 desc[UR56][R52.64], R7 ;  /* 0x0000000734000986 */ /* 0x0003e2000c101538 */
[----:B------:R-:W-:Y:S05]  /*42c80*/  @!P1 EXIT ;  /* 0x000000000000994d */ /* 0x000fea0003800000 */
[----:B------:R-:W-:-:S05]  /*42c90*/  PRMT R125, R7, 0x7632, R125 ;  /* 0x00007632077d7816 */ /* 0x000fca000000007d */
[----:B------:R-:W-:Y:S01]  /*42ca0*/  STG.E.U16 desc[UR56][R250.64], R125 ;  /* 0x0000007dfa007986 */ /* 0x000fe2000c101538 */
[----:B------:R-:W-:Y:S05]  /*42cb0*/  EXIT ;  /* 0x000000000000794d */ /* 0x000fea0003800000 */
.L_x_2:
[----:B------:R-:W-:-:S00]  /*42cc0*/  BRA `(.L_x_2) ;  /* 0xfffffffc00fc7947 */ /* 0x000fc0000383ffff */
[----:B------:R-:W-:-:S00]  /*42cd0*/  NOP ;  /* 0x0000000000007918 */ /* 0x000fc00000000000 */
        /* <DEDUP_REMOVED lines=10> */
.L_x_3:


//--------------------- .nv.shared.matmul_kernel  --------------------------
	.section	.nv.shared.matmul_kernel,"aw",@nobits
	.sectionflags	@""
	.align	16
	.zero		1024


//--------------------- .nv.shared.reserved.0     --------------------------
	.section	.nv.shared.reserved.0,"aw",@nobits
	.weak		__nv_reservedSMEM_offset_0_alias
	.size		__nv_reservedSMEM_offset_0_alias, 0, 0
	.other		__nv_reservedSMEM_offset_0_alias,@"STO_CUDA_RESERVED_SHARED STV_DEFAULT"
__nv_reservedSMEM_offset_0_alias:
	.zero		0


//--------------------- .nv.constant0.matmul_kernel --------------------------
	.section	.nv.constant0.matmul_kernel,"a",@progbits
	.sectionflags	@""
	.align	4
.nv.constant0.matmul_kernel:
	.zero		608


//--------------------- SYMBOLS --------------------------

	.type		.nv.reservedSmem.offset0,@object
	.size		.nv.reservedSmem.offset0,0x4
